def attn_fwd(
    Q,
    K,
    V,
    Out,
    Lse,
    sm_scale,
    stride_qz,
    stride_qh,
    stride_qm,
    stride_qk,
    stride_kz,
    stride_kh,
    stride_kn,
    stride_kk,
    stride_vz,
    stride_vh,
    stride_vn,
    stride_vk,
    stride_oz,
    stride_oh,
    stride_om,
    stride_ok,
    seqlen_q,
    seqlen_k,
    BLOCK_M: tl.constexpr,
    BLOCK_N: tl.constexpr,
    HEAD_DIM: tl.constexpr,
    CAUSAL: tl.constexpr,
):
    start_m = tl.program_id(0)
    off_hz = tl.program_id(1)
    q_off = off_hz * stride_qh
    k_off = off_hz * stride_kh
    v_off = off_hz * stride_vh
    offs_m = start_m * BLOCK_M + tl.arange(0, BLOCK_M)
    offs_d = tl.arange(0, HEAD_DIM)
    offs_n = tl.arange(0, BLOCK_N)
    q_ptrs = Q + q_off + offs_m[:, None] * stride_qm + offs_d[None, :] * stride_qk
    k_ptrs = K + k_off + offs_d[:, None] * stride_kk + offs_n[None, :] * stride_kn
    v_ptrs = V + v_off + offs_n[:, None] * stride_vn + offs_d[None, :] * stride_vk
    m_i = tl.full([BLOCK_M], float("-inf"), dtype=tl.float32)
    l_i = tl.zeros([BLOCK_M], dtype=tl.float32) + 1.0
    acc = tl.zeros([BLOCK_M, HEAD_DIM], dtype=tl.float32)
    q = tl.load(q_ptrs)
    acc, l_i, m_i = _attn_fwd_inner(
        acc,
        l_i,
        m_i,
        q,
        k_ptrs,
        v_ptrs,
        sm_scale,
        stride_kn,
        stride_vn,
        start_m,
        seqlen_k,
        BLOCK_M,
        BLOCK_N,
        HEAD_DIM,
        CAUSAL,
    )
    acc = acc / l_i[:, None]
    lse = m_i + tl.math.log2(l_i) / 1.4426950408889634
    o_ptrs = (
        Out
        + off_hz * stride_oh
        + offs_m[:, None] * stride_om
        + offs_d[None, :] * stride_ok
    )
    tl.store(o_ptrs, acc.to(Out.dtype.element_ty))
    tl.store(Lse + off_hz * seqlen_q + offs_m, lse)

# config = {"BLOCK_M": 128, "BLOCK_N": 128, "HEAD_DIM": 64, "arch": "sm_100", "causal": true, "dtype": "bf16", "num_stages": 4, "num_warps": 4}
# arch = sm_100


// ===== COMPILED SASS (sm_100a) =====

	.target	sm_100a

	.elftype	@"ET_EXEC"


//--------------------- .note.nv.tkinfo           --------------------------
	.section	.note.nv.tkinfo,"",@"SHT_NOTE"
	.sectionflags	@"SHF_NOTE_NV_TKINFO"
	.tkinfo
        /*0018*/ 	.word	0x00000081
        /*0030*/ 	.string	""
        /*0030*/ 	.string	"ptxas-blackwell"
        /*0030*/ 	.string	"Cuda compilation tools, release 12.9, V12.9.86"
        /*0030*/ 	.string	"Build cuda_12.9.r12.9/compiler.36037853_0"
        /*0030*/ 	.string	"-v  -suppress-debug-info  -lineinfo  -arch sm_100a "



//--------------------- .note.nv.cuver            --------------------------
	.section	.note.nv.cuver,"",@"SHT_NOTE"
	.sectionflags	@"SHF_NOTE_NV_CUVER"
        /*0018*/ 	.short	0x0001
        /*001a*/ 	.short	0x0064
        /*001c*/ 	.short	0x0001
        /*001e*/ 	.short	0x0000
        /*0020*/ 	.short	0x0001
        /*0022*/ 	.short	0x0000


//--------------------- .nv.info                  --------------------------
	.section	.nv.info,"",@"SHT_CUDA_INFO"
	.align	4


	//----- nvinfo : EIATTR_REGCOUNT
	.align		4
        /*0000*/ 	.byte	0x04, 0x2f
        /*0002*/ 	.short	(.L_5 - .L_4)
	.align		4
.L_4:
        /*0004*/ 	.word	index@(attn_fwd)
        /*0008*/ 	.word	0x000000ff


	//----- nvinfo : EIATTR_FRAME_SIZE
	.align		4
.L_5:
        /*000c*/ 	.byte	0x04, 0x11
        /*000e*/ 	.short	(.L_7 - .L_6)
	.align		4
.L_6:
        /*0010*/ 	.word	index@($__internal_2_$__cuda_sm10x_tcgen05_guardrail_trap_unallocated_columns_being_dealloced)
        /*0014*/ 	.word	0x000004f0


	//----- nvinfo : EIATTR_FRAME_SIZE
	.align		4
.L_7:
        /*0018*/ 	.byte	0x04, 0x11
        /*001a*/ 	.short	(.L_9 - .L_8)
	.align		4
.L_8:
        /*001c*/ 	.word	index@($__internal_1_$__cuda_sm10x_tcgen05_guardrail_trap_phase_invalid_during_alloc)
        /*0020*/ 	.word	0x000004f0


	//----- nvinfo : EIATTR_FRAME_SIZE
	.align		4
.L_9:
        /*0024*/ 	.byte	0x04, 0x11
        /*0026*/ 	.short	(.L_11 - .L_10)
	.align		4
.L_10:
        /*0028*/ 	.word	index@($__internal_0_$__cuda_sm10x_tcgen05_guardrail_trap_col_being_dealloced_not_returned_by_alloc)
        /*002c*/ 	.word	0x000004f0


	//----- nvinfo : EIATTR_FRAME_SIZE
	.align		4
.L_11:
        /*0030*/ 	.byte	0x04, 0x11
        /*0032*/ 	.short	(.L_13 - .L_12)
	.align		4
.L_12:
        /*0034*/ 	.word	index@(attn_fwd)
        /*0038*/ 	.word	0x000004f0


	//----- nvinfo : EIATTR_MIN_STACK_SIZE
	.align		4
.L_13:
        /*003c*/ 	.byte	0x04, 0x12
        /*003e*/ 	.short	(.L_15 - .L_14)
	.align		4
.L_14:
        /*0040*/ 	.word	index@(attn_fwd)
        /*0044*/ 	.word	0x000004f0
.L_15:


//--------------------- .nv.info.attn_fwd         --------------------------
	.section	.nv.info.attn_fwd,"",@"SHT_CUDA_INFO"
	.sectionflags	@""
	.align	4


	//----- nvinfo : EIATTR_CUDA_API_VERSION
	.align		4
        /*0000*/ 	.byte	0x04, 0x37
        /*0002*/ 	.short	(.L_17 - .L_16)
.L_16:
        /*0004*/ 	.word	0x00000081


	//----- nvinfo : EIATTR_KPARAM_INFO
	.align		4
.L_17:
        /*0008*/ 	.byte	0x04, 0x17
        /*000a*/ 	.short	(.L_19 - .L_18)
.L_18:
        /*000c*/ 	.word	0x00000000
        /*0010*/ 	.short	0x0019
        /*0012*/ 	.short	0x0080
        /*0014*/ 	.byte	0x00, 0xf4, 0x21, 0x00


	//----- nvinfo : EIATTR_KPARAM_INFO
	.align		4
.L_19:
        /*0018*/ 	.byte	0x04, 0x17
        /*001a*/ 	.short	(.L_21 - .L_20)
.L_20:
        /*001c*/ 	.word	0x00000000
        /*0020*/ 	.short	0x0018
        /*0022*/ 	.short	0x0078
        /*0024*/ 	.byte	0x00, 0xf4, 0x21, 0x00


	//----- nvinfo : EIATTR_KPARAM_INFO
	.align		4
.L_21:
        /*0028*/ 	.byte	0x04, 0x17
        /*002a*/ 	.short	(.L_23 - .L_22)
.L_22:
        /*002c*/ 	.word	0x00000000
        /*0030*/ 	.short	0x0017
        /*0032*/ 	.short	0x0070
        /*0034*/ 	.byte	0x00, 0xf0, 0x11, 0x00


	//----- nvinfo : EIATTR_KPARAM_INFO
	.align		4
.L_23:
        /*0038*/ 	.byte	0x04, 0x17
        /*003a*/ 	.short	(.L_25 - .L_24)
.L_24:
        /*003c*/ 	.word	0x00000000
        /*0040*/ 	.short	0x0016
        /*0042*/ 	.short	0x006c
        /*0044*/ 	.byte	0x00, 0xf0, 0x11, 0x00


	//----- nvinfo : EIATTR_KPARAM_INFO
	.align		4
.L_25:
        /*0048*/ 	.byte	0x04, 0x17
        /*004a*/ 	.short	(.L_27 - .L_26)
.L_26:
        /*004c*/ 	.word	0x00000000
        /*0050*/ 	.short	0x0015
        /*0052*/ 	.short	0x0068
        /*0054*/ 	.byte	0x00, 0xf0, 0x11, 0x00


	//----- nvinfo : EIATTR_KPARAM_INFO
	.align		4
.L_27:
        /*0058*/ 	.byte	0x04, 0x17
        /*005a*/ 	.short	(.L_29 - .L_28)
.L_28:
        /*005c*/ 	.word	0x00000000
        /*0060*/ 	.short	0x0014
        /*0062*/ 	.short	0x0064
        /*0064*/ 	.byte	0x00, 0xf0, 0x11, 0x00


	//----- nvinfo : EIATTR_KPARAM_INFO
	.align		4
.L_29:
        /*0068*/ 	.byte	0x04, 0x17
        /*006a*/ 	.short	(.L_31 - .L_30)
.L_30:
        /*006c*/ 	.word	0x00000000
        /*0070*/ 	.short	0x0013
        /*0072*/ 	.short	0x0060
        /*0074*/ 	.byte	0x00, 0xf0, 0x11, 0x00


	//----- nvinfo : EIATTR_KPARAM_INFO
	.align		4
.L_31:
        /*0078*/ 	.byte	0x04, 0x17
        /*007a*/ 	.short	(.L_33 - .L_32)
.L_32:
        /*007c*/ 	.word	0x00000000
        /*0080*/ 	.short	0x0012
        /*0082*/ 	.short	0x005c
        /*0084*/ 	.byte	0x00, 0xf0, 0x11, 0x00


	//----- nvinfo : EIATTR_KPARAM_INFO
	.align		4
.L_33:
        /*0088*/ 	.byte	0x04, 0x17
        /*008a*/ 	.short	(.L_35 - .L_34)
.L_34:
        /*008c*/ 	.word	0x00000000
        /*0090*/ 	.short	0x0011
        /*0092*/ 	.short	0x0058
        /*0094*/ 	.byte	0x00, 0xf0, 0x11, 0x00


	//----- nvinfo : EIATTR_KPARAM_INFO
	.align		4
.L_35:
        /*0098*/ 	.byte	0x04, 0x17
        /*009a*/ 	.short	(.L_37 - .L_36)
.L_36:
        /*009c*/ 	.word	0x00000000
        /*00a0*/ 	.short	0x0010
        /*00a2*/ 	.short	0x0054
        /*00a4*/ 	.byte	0x00, 0xf0, 0x11, 0x00


	//----- nvinfo : EIATTR_KPARAM_INFO
	.align		4
.L_37:
        /*00a8*/ 	.byte	0x04, 0x17
        /*00aa*/ 	.short	(.L_39 - .L_38)
.L_38:
        /*00ac*/ 	.word	0x00000000
        /*00b0*/ 	.short	0x000f
        /*00b2*/ 	.short	0x0050
        /*00b4*/ 	.byte	0x00, 0xf0, 0x11, 0x00


	//----- nvinfo : EIATTR_KPARAM_INFO
	.align		4
.L_39:
        /*00b8*/ 	.byte	0x04, 0x17
        /*00ba*/ 	.short	(.L_41 - .L_40)
.L_40:
        /*00bc*/ 	.word	0x00000000
        /*00c0*/ 	.short	0x000e
        /*00c2*/ 	.short	0x004c
        /*00c4*/ 	.byte	0x00, 0xf0, 0x11, 0x00


	//----- nvinfo : EIATTR_KPARAM_INFO
	.align		4
.L_41:
        /*00c8*/ 	.byte	0x04, 0x17
        /*00ca*/ 	.short	(.L_43 - .L_42)
.L_42:
        /*00cc*/ 	.word	0x00000000
        /*00d0*/ 	.short	0x000d
        /*00d2*/ 	.short	0x0048
        /*00d4*/ 	.byte	0x00, 0xf0, 0x11, 0x00


	//----- nvinfo : EIATTR_KPARAM_INFO
	.align		4
.L_43:
        /*00d8*/ 	.byte	0x04, 0x17
        /*00da*/ 	.short	(.L_45 - .L_44)
.L_44:
        /*00dc*/ 	.word	0x00000000
        /*00e0*/ 	.short	0x000c
        /*00e2*/ 	.short	0x0044
        /*00e4*/ 	.byte	0x00, 0xf0, 0x11, 0x00


	//----- nvinfo : EIATTR_KPARAM_INFO
	.align		4
.L_45:
        /*00e8*/ 	.byte	0x04, 0x17
        /*00ea*/ 	.short	(.L_47 - .L_46)
.L_46:
        /*00ec*/ 	.word	0x00000000
        /*00f0*/ 	.short	0x000b
        /*00f2*/ 	.short	0x0040
        /*00f4*/ 	.byte	0x00, 0xf0, 0x11, 0x00


	//----- nvinfo : EIATTR_KPARAM_INFO
	.align		4
.L_47:
        /*00f8*/ 	.byte	0x04, 0x17
        /*00fa*/ 	.short	(.L_49 - .L_48)
.L_48:
        /*00fc*/ 	.word	0x00000000
        /*0100*/ 	.short	0x000a
        /*0102*/ 	.short	0x003c
        /*0104*/ 	.byte	0x00, 0xf0, 0x11, 0x00


	//----- nvinfo : EIATTR_KPARAM_INFO
	.align		4
.L_49:
        /*0108*/ 	.byte	0x04, 0x17
        /*010a*/ 	.short	(.L_51 - .L_50)
.L_50:
        /*010c*/ 	.word	0x00000000
        /*0110*/ 	.short	0x0009
        /*0112*/ 	.short	0x0038
        /*0114*/ 	.byte	0x00, 0xf0, 0x11, 0x00


	//----- nvinfo : EIATTR_KPARAM_INFO
	.align		4
.L_51:
        /*0118*/ 	.byte	0x04, 0x17
        /*011a*/ 	.short	(.L_53 - .L_52)
.L_52:
        /*011c*/ 	.word	0x00000000
        /*0120*/ 	.short	0x0008
        /*0122*/ 	.short	0x0034
        /*0124*/ 	.byte	0x00, 0xf0, 0x11, 0x00


	//----- nvinfo : EIATTR_KPARAM_INFO
	.align		4
.L_53:
        /*0128*/ 	.byte	0x04, 0x17
        /*012a*/ 	.short	(.L_55 - .L_54)
.L_54:
        /*012c*/ 	.word	0x00000000
        /*0130*/ 	.short	0x0007
        /*0132*/ 	.short	0x0030
        /*0134*/ 	.byte	0x00, 0xf0, 0x11, 0x00


	//----- nvinfo : EIATTR_KPARAM_INFO
	.align		4
.L_55:
        /*0138*/ 	.byte	0x04, 0x17
        /*013a*/ 	.short	(.L_57 - .L_56)
.L_56:
        /*013c*/ 	.word	0x00000000
        /*0140*/ 	.short	0x0006
        /*0142*/ 	.short	0x002c
        /*0144*/ 	.byte	0x00, 0xf0, 0x11, 0x00


	//----- nvinfo : EIATTR_KPARAM_INFO
	.align		4
.L_57:
        /*0148*/ 	.byte	0x04, 0x17
        /*014a*/ 	.short	(.L_59 - .L_58)
.L_58:
        /*014c*/ 	.word	0x00000000
        /*0150*/ 	.short	0x0005
        /*0152*/ 	.short	0x0028
        /*0154*/ 	.byte	0x00, 0xf0, 0x11, 0x00


	//----- nvinfo : EIATTR_KPARAM_INFO
	.align		4
.L_59:
        /*0158*/ 	.byte	0x04, 0x17
        /*015a*/ 	.short	(.L_61 - .L_60)
.L_60:
        /*015c*/ 	.word	0x00000000
        /*0160*/ 	.short	0x0004
        /*0162*/ 	.short	0x0020
        /*0164*/ 	.byte	0x00, 0xf4, 0x21, 0x00


	//----- nvinfo : EIATTR_KPARAM_INFO
	.align		4
.L_61:
        /*0168*/ 	.byte	0x04, 0x17
        /*016a*/ 	.short	(.L_63 - .L_62)
.L_62:
        /*016c*/ 	.word	0x00000000
        /*0170*/ 	.short	0x0003
        /*0172*/ 	.short	0x0018
        /*0174*/ 	.byte	0x00, 0xf4, 0x21, 0x00


	//----- nvinfo : EIATTR_KPARAM_INFO
	.align		4
.L_63:
        /*0178*/ 	.byte	0x04, 0x17
        /*017a*/ 	.short	(.L_65 - .L_64)
.L_64:
        /*017c*/ 	.word	0x00000000
        /*0180*/ 	.short	0x0002
        /*0182*/ 	.short	0x0010
        /*0184*/ 	.byte	0x00, 0xf4, 0x21, 0x00


	//----- nvinfo : EIATTR_KPARAM_INFO
	.align		4
.L_65:
        /*0188*/ 	.byte	0x04, 0x17
        /*018a*/ 	.short	(.L_67 - .L_66)
.L_66:
        /*018c*/ 	.word	0x00000000
        /*0190*/ 	.short	0x0001
        /*0192*/ 	.short	0x0008
        /*0194*/ 	.byte	0x00, 0xf4, 0x21, 0x00


	//----- nvinfo : EIATTR_KPARAM_INFO
	.align		4
.L_67:
        /*0198*/ 	.byte	0x04, 0x17
        /*019a*/ 	.short	(.L_69 - .L_68)
.L_68:
        /*019c*/ 	.word	0x00000000
        /*01a0*/ 	.short	0x0000
        /*01a2*/ 	.short	0x0000
        /*01a4*/ 	.byte	0x00, 0xf4, 0x21, 0x00


	//----- nvinfo : EIATTR_AT_ENTRY_FRAGMENTS
	.align		4
.L_69:
        /*01a8*/ 	.byte	0x04, 0x4f
        /*01aa*/ 	.short	(.L_71 - .L_70)


	//   ....[0]....
.L_70:
        /*01ac*/ 	.word	0x00000004


	//----- nvinfo : EIATTR_RESERVED_SMEM_USED
	.align		4
.L_71:
        /*01b0*/ 	.byte	0x01, 0x41
	.zero		2


	//----- nvinfo : EIATTR_SPARSE_MMA_MASK
	.align		4
        /*01b4*/ 	.byte	0x03, 0x50
        /*01b6*/ 	.short	0x0000


	//----- nvinfo : EIATTR_TCGEN05_1CTA_USED
	.align		4
        /*01b8*/ 	.byte	0x01, 0x51
	.zero		2


	//----- nvinfo : EIATTR_MAXREG_COUNT
	.align		4
        /*01bc*/ 	.byte	0x03, 0x1b
        /*01be*/ 	.short	0x00ff


	//----- nvinfo : EIATTR_NUM_BARRIERS
	.align		4
        /*01c0*/ 	.byte	0x02, 0x4c
        /*01c2*/ 	.byte	0x01
	.zero		1


	//----- nvinfo : EIATTR_ANNOTATIONS
	.align		4
        /*01c4*/ 	.byte	0x04, 0x55
        /*01c6*/ 	.short	(.L_73 - .L_72)


	//   ....[0]....
.L_72:
        /*01c8*/ 	.word	0x00000001
        /*01cc*/ 	.byte	0xf0, 0x19, 0x00, 0x00, 0x01, 0x00, 0x00, 0x00, 0x20, 0x1a, 0x00, 0x00, 0x01, 0x00, 0x00, 0x00
        /* <DEDUP_REMOVED lines=168> */
        /*0c5c*/ 	.byte	0xd0, 0x41, 0x01, 0x00


	//----- nvinfo : EIATTR_INT_WARP_WIDE_INSTR_OFFSETS
	.align		4
.L_73:
        /*0c60*/ 	.byte	0x04, 0x31
        /*0c62*/ 	.short	(.L_75 - .L_74)


	//   ....[0]....
.L_74:
        /*0c64*/ 	.word	0x00002d80


	//   ....[1]....
        /*0c68*/ 	.word	0x00002de0


	//   ....[2]....
        /*0c6c*/ 	.word	0x000036a0


	//   ....[3]....
        /*0c70*/ 	.word	0x00003720


	//   ....[4]....
        /*0c74*/ 	.word	0x0000c7a0


	//   ....[5]....
        /*0c78*/ 	.word	0x00016990


	//   ....[6]....
        /*0c7c*/ 	.word	0x000169e0


	//----- nvinfo : EIATTR_COOP_GROUP_MASK_REGIDS
	.align		4
.L_75:
        /*0c80*/ 	.byte	0x04, 0x29
        /*0c82*/ 	.short	(.L_77 - .L_76)


	//   ....[0]....
.L_76:
        /*0c84*/ 	.word	0xffffffff


	//   ....[1]....
        /*0c88*/ 	.word	0xffffffff


	//   ....[2]....
        /*0c8c*/ 	.word	0xffffffff


	//   ....[3]....
        /*0c90*/ 	.word	0xffffffff


	//----- nvinfo : EIATTR_COOP_GROUP_INSTR_OFFSETS
	.align		4
.L_77:
        /*0c94*/ 	.byte	0x04, 0x28
        /*0c96*/ 	.short	(.L_79 - .L_78)


	//   ....[0]....
.L_78:
        /*0c98*/ 	.word	0x00000070


	//   ....[1]....
        /*0c9c*/ 	.word	0x00000330


	//   ....[2]....
        /*0ca0*/ 	.word	0x00016820


	//   ....[3]....
        /*0ca4*/ 	.word	0x00016a90


	//----- nvinfo : EIATTR_VRC_CTA_INIT_COUNT
	.align		4
.L_79:
        /*0ca8*/ 	.byte	0x02, 0x4a
        /*0caa*/ 	.byte	0x80
	.zero		1


	//----- nvinfo : EIATTR_MBARRIER_INSTR_OFFSETS
	.align		4
        /*0cac*/ 	.byte	0x04, 0x39
        /*0cae*/ 	.short	(.L_81 - .L_80)


	//   ....[0]....
.L_80:
        /*0cb0*/ 	.word	0x00002e30
        /*0cb4*/ 	.word	0x000000ff
        /*0cb8*/ 	.word	0x00000000
        /*0cbc*/ 	.short	0x0100
        /*0cbe*/ 	.byte	0x12
	.zero		1


	//   ....[1]....
        /*0cc0*/ 	.word	0x00003700
        /*0cc4*/ 	.word	0x000000ff
        /*0cc8*/ 	.word	0x00010008
        /*0ccc*/ 	.short	0x0100
        /*0cce*/ 	.byte	0x0f
	.zero		1


	//   ....[2]....
        /*0cd0*/ 	.word	0x00003bc0
        /*0cd4*/ 	.word	0x000000ff
        /*0cd8*/ 	.word	0x00008000
        /*0cdc*/ 	.short	0x0100
        /*0cde*/ 	.byte	0x0f
	.zero		1


	//   ....[3]....
        /*0ce0*/ 	.word	0x00003e20
        /*0ce4*/ 	.word	0x000000ff
        /*0ce8*/ 	.word	0x00008000
        /*0cec*/ 	.short	0x010a
        /*0cee*/ 	.byte	0x0f
	.zero		1


	//   ....[4]....
        /*0cf0*/ 	.word	0x00005f10
        /*0cf4*/ 	.word	0x000000ff
        /*0cf8*/ 	.word	0x00008000
        /*0cfc*/ 	.short	0x0108
        /*0cfe*/ 	.byte	0x0f
	.zero		1


	//   ....[5]....
        /*0d00*/ 	.word	0x0000c8c0
        /*0d04*/ 	.word	0x000000ff
        /*0d08*/ 	.word	0x00010010
        /*0d0c*/ 	.short	0x0100
        /*0d0e*/ 	.byte	0x0f
	.zero		1


	//   ....[6]....
        /*0d10*/ 	.word	0x0000cbe0
        /*0d14*/ 	.word	0x000000ff
        /*0d18*/ 	.word	0x00010010
        /*0d1c*/ 	.short	0x010a
        /*0d1e*/ 	.byte	0x0f
	.zero		1


	//   ....[7]....
        /*0d20*/ 	.word	0x00010970
        /*0d24*/ 	.word	0x000000ff
        /*0d28*/ 	.word	0x00010010
        /*0d2c*/ 	.short	0x0108
        /*0d2e*/ 	.byte	0x0f
	.zero		1


	//   ....[8]....
        /*0d30*/ 	.word	0x000109f0
        /*0d34*/ 	.word	0x000000ff
        /*0d38*/ 	.word	0x00000000
        /*0d3c*/ 	.short	0x010a
        /*0d3e*/ 	.byte	0x12
	.zero		1


	//   ....[9]....
        /*0d40*/ 	.word	0x00014320
        /*0d44*/ 	.word	0x000000ff
        /*0d48*/ 	.word	0x00000000
        /*0d4c*/ 	.short	0x010a
        /*0d4e*/ 	.byte	0x12
	.zero		1


	//   ....[10]....
        /*0d50*/ 	.word	0x00014540
        /*0d54*/ 	.word	0x000000ff
        /*0d58*/ 	.word	0x00010000
        /*0d5c*/ 	.short	0x0108
        /*0d5e*/ 	.byte	0x0f
	.zero		1


	//   ....[11]....
        /*0d60*/ 	.word	0x000145b0
        /*0d64*/ 	.word	0x000000ff
        /*0d68*/ 	.word	0x00010008
        /*0d6c*/ 	.short	0x0108
        /*0d6e*/ 	.byte	0x0f
	.zero		1


	//   ....[12]....
        /*0d70*/ 	.word	0x00016ab0
        /*0d74*/ 	.word	0x000000ff
        /*0d78*/ 	.word	0x00008000
        /*0d7c*/ 	.short	0x010a
        /*0d7e*/ 	.byte	0x0f
	.zero		1


	//   ....[13]....
        /*0d80*/ 	.word	0x00016ae0
        /*0d84*/ 	.word	0x000000ff
        /*0d88*/ 	.word	0x00010010
        /*0d8c*/ 	.short	0x010a
        /*0d8e*/ 	.byte	0x0f
	.zero		1


	//   ....[14]....
        /*0d90*/ 	.word	0x00016b20
        /*0d94*/ 	.word	0x000000ff
        /*0d98*/ 	.word	0x00000000
        /*0d9c*/ 	.short	0x010a
        /*0d9e*/ 	.byte	0x12
	.zero		1


	//   ....[15]....
        /*0da0*/ 	.word	0x00016b50
        /*0da4*/ 	.word	0x000000ff
        /*0da8*/ 	.word	0x00000000
        /*0dac*/ 	.short	0x010a
        /*0dae*/ 	.byte	0x12
	.zero		1


	//----- nvinfo : EIATTR_NUM_MBARRIERS
	.align		4
.L_81:
        /*0db0*/ 	.byte	0x03, 0x38
        /*0db2*/ 	.short	0xffff


	//----- nvinfo : EIATTR_EXIT_INSTR_OFFSETS
	.align		4
        /*0db4*/ 	.byte	0x04, 0x1c
        /*0db6*/ 	.short	(.L_83 - .L_82)


	//   ....[0]....
.L_82:
        /*0db8*/ 	.word	0x00016aa0


	//----- nvinfo : EIATTR_REQNTID
	.align		4
.L_83:
        /*0dbc*/ 	.byte	0x04, 0x10
        /*0dbe*/ 	.short	(.L_85 - .L_84)
.L_84:
        /*0dc0*/ 	.word	0x00000080
        /*0dc4*/ 	.word	0x00000001
        /*0dc8*/ 	.word	0x00000001


	//----- nvinfo : EIATTR_CRS_STACK_SIZE
	.align		4
.L_85:
        /*0dcc*/ 	.byte	0x04, 0x1e
        /*0dce*/ 	.short	(.L_87 - .L_86)
.L_86:
        /*0dd0*/ 	.word	0x00000000


	//----- nvinfo : EIATTR_CBANK_PARAM_SIZE
	.align		4
.L_87:
        /*0dd4*/ 	.byte	0x03, 0x19
        /*0dd6*/ 	.short	0x0088


	//----- nvinfo : EIATTR_PARAM_CBANK
	.align		4
        /*0dd8*/ 	.byte	0x04, 0x0a
        /*0dda*/ 	.short	(.L_89 - .L_88)
	.align		4
.L_88:
        /*0ddc*/ 	.word	index@(.nv.constant0.attn_fwd)
        /*0de0*/ 	.short	0x0380
        /*0de2*/ 	.short	0x0088


	//----- nvinfo : EIATTR_SW_WAR
	.align		4
.L_89:
        /*0de4*/ 	.byte	0x04, 0x36
        /*0de6*/ 	.short	(.L_91 - .L_90)
.L_90:
        /*0de8*/ 	.word	0x00000008
.L_91:


//--------------------- .nv.compat                --------------------------
	.section	.nv.compat,"",@"SHT_CUDA_COMPAT_INFO"
	.align	4
        /*0000*/ 	.byte	0x02, 0x02, 0x02, 0x00, 0x02, 0x05, 0x05, 0x00, 0x02, 0x03, 0x00, 0x00, 0x02, 0x06, 0x01, 0x00


//--------------------- .nv.callgraph             --------------------------
	.section	.nv.callgraph,"",@"SHT_CUDA_CALLGRAPH"
	.align	4
	.sectionentsize	8
	.align		4
        /*0000*/ 	.word	0x00000000
	.align		4
        /*0004*/ 	.word	0xffffffff
	.align		4
        /*0008*/ 	.word	0x00000000
	.align		4
        /*000c*/ 	.word	0xfffffffe
	.align		4
        /*0010*/ 	.word	0x00000000
	.align		4
        /*0014*/ 	.word	0xfffffffd
	.align		4
        /*0018*/ 	.word	0x00000000
	.align		4
        /*001c*/ 	.word	0xfffffffc


//--------------------- .nv.constant4             --------------------------
	.section	.nv.constant4,"a",@progbits
	.align	8
	.align		8
.nv.constant4:
        /*0000*/ 	.dword	_$_str


//--------------------- .text.attn_fwd            --------------------------
	.section	.text.attn_fwd,"ax",@progbits
	.align	128
        .global         attn_fwd
        .type           attn_fwd,@function
        .size           attn_fwd,(.L_x_28 - attn_fwd)
        .other          attn_fwd,@"STO_CUDA_ENTRY STV_DEFAULT"
attn_fwd:
.text.attn_fwd:
[----:B------:R-:W0:Y:S01]  /*0000*/  LDC R1, c[0x0][0x37c] ;  /* 0x0000df00ff017b82 */ /* 0x000e220000000800 */
[----:B------:R-:W1:Y:S01]  /*0010*/  S2R R0, SR_TID.X ;  /* 0x0000000000007919 */ /* 0x000e620000002100 */
[----:B0-----:R-:W-:Y:S01]  /*0020*/  VIADD R1, R1, 0xfffffb10 ;  /* 0xfffffb1001017836 */ /* 0x001fe20000000000 */
[----:B-1----:R-:W-:-:S13]  /*0030*/  ISETP.GE.U32.AND P0, PT, R0, 0x20, PT ;  /* 0x000000200000780c */ /* 0x002fda0003f06070 */
[----:B------:R-:W-:Y:S02]  /*0040*/  VOTEU.ANY UP0, P0 ;  /* 0x0000000000ff7886 */ /* 0x000fe40000000100 */
[----:B------:R-:W-:Y:S05]  /*0050*/  BRA.U UP0, `(.L_x_0) ;  /* 0x0000000100b87547 */ /* 0x000fea000b800000 */
[----:B------:R-:W0:Y:S01]  /*0060*/  S2UR UR6, SR_CgaCtaId ;  /* 0x00000000000679c3 */ /* 0x000e220000008800 */
[----:B------:R-:W-:Y:S01]  /*0070*/  NOP ;  /* 0x0000000000007918 */ /* 0x000fe20000000000 */
[----:B------:R-:W-:Y:S02]  /*0080*/  UMOV UR4, 0x40 ;  /* 0x0000004000047882 */ /* 0x000fe40000000000 */
[----:B0-----:R-:W-:-:S09]  /*0090*/  ULEA UR4, UR6, UR4, 0x18 ;  /* 0x0000000406047291 */ /* 0x001fd2000f8ec0ff */
[----:B------:R-:W0:Y:S01]  /*00a0*/  LDS.U8 R0, [UR4] ;  /* 0x00000004ff007984 */ /* 0x000e220008000000 */
[----:B------:R-:W-:Y:S02]  /*00b0*/  UMOV UR4, 0x400 ;  /* 0x0000040000047882 */ /* 0x000fe40000000000 */
[----:B------:R-:W-:Y:S01]  /*00c0*/  ULEA UR4, UR6, UR4, 0x18 ;  /* 0x0000000406047291 */ /* 0x000fe2000f8ec0ff */
[----:B0-----:R-:W-:-:S13]  /*00d0*/  ISETP.NE.AND P0, PT, R0, RZ, PT ;  /* 0x000000ff0000720c */ /* 0x001fda0003f05270 */
[----:B------:R-:W-:Y:S05]  /*00e0*/  @P0 BRA `(.L_x_1) ;  /* 0x00000000007c0947 */ /* 0x000fea0003800000 */
[----:B------:R-:W-:-:S13]  /*00f0*/  ELECT P0, URZ, PT ;  /* 0x0000000000ff782f */ /* 0x000fda0003800000 */
[----:B------:R-:W-:Y:S05]  /*0100*/  @!P0 BRA `(.L_x_2) ;  /* 0x0000000000848947 */ /* 0x000fea0003800000 */
[----:B------:R-:W-:Y:S01]  /*0110*/  UMOV UR5, 0x8 ;  /* 0x0000000800057882 */ /* 0x000fe20000000000 */
[----:B------:R-:W-:Y:S02]  /*0120*/  IMAD.MOV.U32 R4, RZ, RZ, 0x1 ;  /* 0x00000001ff047424 */ /* 0x000fe400078e00ff */
[----:B------:R-:W-:Y:S02]  /*0130*/  IMAD.MOV.U32 R5, RZ, RZ, 0xff ;  /* 0x000000ffff057424 */ /* 0x000fe400078e00ff */
[----:B------:R-:W-:Y:S04]  /*0140*/  DEPBAR.LE SB0, 0x36 ;  /* 0x00008d800000791a */ /* 0x000fe80000000000 */
[----:B------:R-:W0:Y:S02]  /*0150*/  UTCATOMSWS.FIND_AND_SET.ALIGN UP1, UR5, UR5 ;  /* 0x00000005000575e3 */ /* 0x000e240008020800 */
[----:B0-----:R-:W-:-:S04]  /*0160*/  PLOP3.LUT P0, PT, PT, PT, UP1, 0x80, 0x8 ;  /* 0x000000000008781c */ /* 0x001fc80003f0f018 */
[----:B------:R-:W-:-:S04]  /*0170*/  SEL R0, RZ, 0xffffffff, !P0 ;  /* 0xffffffffff007807 */ /* 0x000fc80004000000 */
[----:B------:R-:W-:Y:S01]  /*0180*/  ISETP.NE.AND P0, PT, R0, RZ, PT ;  /* 0x000000ff0000720c */ /* 0x000fe20003f05270 */
[----:B------:R-:W-:-:S12]  /*0190*/  IMAD.U32 R0, RZ, RZ, UR5 ;  /* 0x00000005ff007e24 */ /* 0x000fd8000f8e00ff */
[----:B------:R-:W-:Y:S05]  /*01a0*/  @P0 BRA `(.L_x_3) ;  /* 0x0000000000240947 */ /* 0x000fea0003800000 */
.L_x_4:
[----:B------:R-:W-:Y:S05]  /*01b0*/  NANOSLEEP 0x64 ;  /* 0x000000640000795d */ /* 0x000fea0003800000 */
[----:B------:R-:W-:-:S05]  /*01c0*/  UMOV UR5, 0x8 ;  /* 0x0000000800057882 */ /* 0x000fca0000000000 */
[----:B------:R-:W-:Y:S04]  /*01d0*/  DEPBAR.LE SB0, 0x36 ;  /* 0x00008d800000791a */ /* 0x000fe80000000000 */
[----:B------:R-:W0:Y:S02]  /*01e0*/  UTCATOMSWS.FIND_AND_SET.ALIGN UP1, UR5, UR5 ;  /* 0x00000005000575e3 */ /* 0x000e240008020800 */
[----:B0-----:R-:W-:-:S04]  /*01f0*/  PLOP3.LUT P0, PT, PT, PT, UP1, 0x80, 0x8 ;  /* 0x000000000008781c */ /* 0x001fc80003f0f018 */
[----:B------:R-:W-:-:S04]  /*0200*/  SEL R0, RZ, 0xffffffff, !P0 ;  /* 0xffffffffff007807 */ /* 0x000fc80004000000 */
[----:B------:R-:W-:Y:S01]  /*0210*/  ISETP.NE.AND P0, PT, R0, RZ, PT ;  /* 0x000000ff0000720c */ /* 0x000fe20003f05270 */
[----:B------:R-:W-:-:S12]  /*0220*/  IMAD.U32 R0, RZ, RZ, UR5 ;  /* 0x00000005ff007e24 */ /* 0x000fd8000f8e00ff */
[----:B------:R-:W-:Y:S05]  /*0230*/  @!P0 BRA `(.L_x_4) ;  /* 0xfffffffc00dc8947 */ /* 0x000fea000383ffff */
.L_x_3:
[C---:B------:R-:W-:Y:S01]  /*0240*/  VIADD R3, R0.reuse, 0x10 ;  /* 0x0000001000037836 */ /* 0x040fe20000000000 */
[----:B------:R-:W-:Y:S01]  /*0250*/  UMOV UR5, 0x50 ;  /* 0x0000005000057882 */ /* 0x000fe20000000000 */
[----:B------:R-:W-:Y:S01]  /*0260*/  SHF.L.U32 R2, R5, R0, RZ ;  /* 0x0000000005027219 */ /* 0x000fe200000006ff */
[----:B------:R-:W-:Y:S01]  /*0270*/  ULEA UR5, UR6, UR5, 0x18 ;  /* 0x0000000506057291 */ /* 0x000fe2000f8ec0ff */
[----:B------:R-:W-:Y:S01]  /*0280*/  IMAD.SHL.U32 R0, R0, 0x20, RZ ;  /* 0x0000002000007824 */ /* 0x000fe200078e00ff */
[----:B------:R-:W-:-:S04]  /*0290*/  SHF.L.U32 R3, R4, R3, RZ ;  /* 0x0000000304037219 */ /* 0x000fc800000006ff */
[----:B------:R-:W-:-:S05]  /*02a0*/  LOP3.LUT R2, R3, R2, RZ, 0xfc, !PT ;  /* 0x0000000203027212 */ /* 0x000fca00078efcff */
[----:B------:R0:W-:Y:S04]  /*02b0*/  ATOMS.OR RZ, [UR5], R2 ;  /* 0x00000002ffff798c */ /* 0x0001e8000b000005 */
[----:B------:R0:W-:Y:S01]  /*02c0*/  STS [UR4], R0 ;  /* 0x00000000ff007988 */ /* 0x0001e20008000804 */
[----:B------:R-:W-:Y:S05]  /*02d0*/  BRA `(.L_x_2) ;  /* 0x0000000000107947 */ /* 0x000fea0003800000 */
.L_x_1:
[----:B------:R-:W-:Y:S01]  /*02e0*/  IMAD.MOV.U32 R0, RZ, RZ, -0x1 ;  /* 0xffffffffff007424 */ /* 0x000fe200078e00ff */
[----:B------:R-:W-:-:S04]  /*02f0*/  MOV R2, 0x320 ;  /* 0x0000032000027802 */ /* 0x000fc80000000f00 */
[----:B------:R0:W-:Y:S03]  /*0300*/  STS [UR4], R0 ;  /* 0x00000000ff007988 */ /* 0x0001e60008000804 */
[----:B0-----:R-:W-:Y:S05]  /*0310*/  CALL.REL.NOINC `($__internal_1_$__cuda_sm10x_tcgen05_guardrail_trap_phase_invalid_during_alloc) ;  /* 0x0000016800247944 */ /* 0x001fea0003c00000 */
.L_x_2:
[----:B------:R-:W-:Y:S05]  /*0320*/  WARPSYNC.ALL ;  /* 0x0000000000007948 */ /* 0x000fea0003800000 */
[----:B------:R-:W-:Y:S01]  /*0330*/  NOP ;  /* 0x0000000000007918 */ /* 0x000fe20000000000 */
.L_x_0:
[----:B------:R-:W1:Y:S01]  /*0340*/  S2UR UR14, SR_CTAID.X ;  /* 0x00000000000e79c3 */ /* 0x000e620000002500 */
[----:B------:R-:W2:Y:S01]  /*0350*/  S2R R142, SR_TID.X ;  /* 0x00000000008e7919 */ /* 0x000ea20000002100 */
[----:B------:R-:W3:Y:S01]  /*0360*/  LDCU.64 UR4, c[0x0][0x3b0] ;  /* 0x00007600ff0477ac */ /* 0x000ee20008000a00 */
[----:B------:R-:W-:Y:S01]  /*0370*/  UMOV UR15, 0x400 ;  /* 0x00000400000f7882 */ /* 0x000fe20000000000 */
[----:B------:R-:W4:Y:S04]  /*0380*/  LDCU.64 UR28, c[0x0][0x358] ;  /* 0x00006b00ff1c77ac */ /* 0x000f280008000a00 */
[----:B------:R-:W3:Y:S08]  /*0390*/  S2UR UR7, SR_CTAID.Y ;  /* 0x00000000000779c3 */ /* 0x000ef00000002600 */
[----:B------:R-:W0:Y:S01]  /*03a0*/  LDC.64 R4, c[0x0][0x380] ;  /* 0x0000e000ff047b82 */ /* 0x000e220000000a00 */
[----:B-1----:R-:W-:-:S07]  /*03b0*/  USHF.L.U32 UR14, UR14, 0x7, URZ ;  /* 0x000000070e0e7899 */ /* 0x002fce00080006ff */
[----:B------:R-:W1:Y:S01]  /*03c0*/  LDC R169, c[0x0][0x3b8] ;  /* 0x0000ee00ffa97b82 */ /* 0x000e620000000800 */
[----:B------:R-:W-:Y:S01]  /*03d0*/  IMAD.U32 R135, RZ, RZ, UR14 ;  /* 0x0000000eff877e24 */ /* 0x000fe2000f8e00ff */
[----:B---3--:R-:W-:-:S06]  /*03e0*/  UIMAD UR4, UR7, UR4, URZ ;  /* 0x00000004070472a4 */ /* 0x008fcc000f8e02ff */
[----:B------:R-:W3:Y:S01]  /*03f0*/  S2UR UR6, SR_CgaCtaId ;  /* 0x00000000000679c3 */ /* 0x000ee20000008800 */
[----:B--2---:R-:W-:Y:S01]  /*0400*/  LOP3.LUT R135, R135, 0x7f, R142, 0xf8, !PT ;  /* 0x0000007f87877812 */ /* 0x004fe200078ef88e */
[----:B------:R-:W-:-:S04]  /*0410*/  USHF.L.U32 UR8, UR4, 0x1, URZ ;  /* 0x0000000104087899 */ /* 0x000fc800080006ff */
[----:B0-----:R-:W-:Y:S01]  /*0420*/  IMAD R0, R135, UR5, RZ ;  /* 0x0000000587007c24 */ /* 0x001fe2000f8e02ff */
[----:B------:R-:W-:-:S03]  /*0430*/  UIMAD.WIDE UR4, UR4, 0x2, URZ ;  /* 0x00000002040478a5 */ /* 0x000fc6000f8e02ff */
[C---:B------:R-:W-:Y:S02]  /*0440*/  IMAD.SHL.U32 R3, R0.reuse, 0x2, RZ ;  /* 0x0000000200037824 */ /* 0x040fe400078e00ff */
[----:B------:R-:W-:-:S03]  /*0450*/  IMAD.HI R0, R0, 0x2, RZ ;  /* 0x0000000200007827 */ /* 0x000fc600078e02ff */
[----:B------:R-:W-:Y:S01]  /*0460*/  IADD3 R2, P0, P1, R3, UR8, R4 ;  /* 0x0000000803027c10 */ /* 0x000fe2000f91e004 */
[C---:B-1----:R-:W-:Y:S02]  /*0470*/  IMAD R15, R169.reuse, 0x50, RZ ;  /* 0x00000050a90f7824 */ /* 0x042fe400078e02ff */
[C---:B------:R-:W-:Y:S01]  /*0480*/  IMAD.SHL.U32 R11, R169.reuse, 0x10, RZ ;  /* 0x00000010a90b7824 */ /* 0x040fe200078e00ff */
[----:B------:R-:W-:Y:S01]  /*0490*/  IADD3.X R3, PT, PT, R0, UR5, R5, P0, P1 ;  /* 0x0000000500037c10 */ /* 0x000fe200087e2405 */
[C---:B------:R-:W-:Y:S01]  /*04a0*/  IMAD.SHL.U32 R5, R169.reuse, 0x8, RZ ;  /* 0x00000008a9057824 */ /* 0x040fe200078e00ff */
[CC--:B------:R-:W-:Y:S01]  /*04b0*/  LEA R14, P2, R169.reuse, R2.reuse, 0x4 ;  /* 0x00000002a90e7211 */ /* 0x0c0fe200078420ff */
[C---:B------:R-:W-:Y:S01]  /*04c0*/  IMAD R33, R169.reuse, 0x14, RZ ;  /* 0x00000014a9217824 */ /* 0x040fe200078e02ff */
[CC--:B------:R-:W-:Y:S01]  /*04d0*/  LEA R4, P3, R169.reuse, R2.reuse, 0x5 ;  /* 0x00000002a9047211 */ /* 0x0c0fe200078628ff */
[----:B------:R-:W-:Y:S01]  /*04e0*/  IMAD R21, R169, 0xa, RZ ;  /* 0x0000000aa9157824 */ /* 0x000fe200078e02ff */
[-C--:B------:R-:W-:Y:S01]  /*04f0*/  IADD3 R20, P0, PT, R15, R2.reuse, RZ ;  /* 0x000000020f147210 */ /* 0x080fe20007f1e0ff */
[----:B------:R-:W-:Y:S01]  /*0500*/  IMAD.SHL.U32 R25, R169, 0x20, RZ ;  /* 0x00000020a9197824 */ /* 0x000fe200078e00ff */
[-C--:B------:R-:W-:Y:S01]  /*0510*/  LEA.HI.X.SX32 R15, R5, R3.reuse, 0x1, P2 ;  /* 0x00000003050f7211 */ /* 0x080fe200010f0eff */
[----:B------:R-:W-:Y:S01]  /*0520*/  IMAD R23, R169, 0x6, RZ ;  /* 0x00000006a9177824 */ /* 0x000fe200078e02ff */
[-C--:B------:R-:W-:Y:S01]  /*0530*/  LEA.HI.X.SX32 R5, R11, R3.reuse, 0x1, P3 ;  /* 0x000000030b057211 */ /* 0x080fe200018f0eff */
[----:B------:R-:W-:Y:S01]  /*0540*/  IMAD R85, R169, 0x28, RZ ;  /* 0x00000028a9557824 */ /* 0x000fe200078e02ff */
[-C--:B------:R-:W-:Y:S01]  /*0550*/  IADD3 R120, P3, PT, R33, R2.reuse, RZ ;  /* 0x0000000221787210 */ /* 0x080fe20007f7e0ff */
[C---:B------:R-:W-:Y:S01]  /*0560*/  IMAD R47, R169.reuse, 0x18, RZ ;  /* 0x00000018a92f7824 */ /* 0x040fe200078e02ff */
[CC--:B------:R-:W-:Y:S01]  /*0570*/  LEA R10, P1, R169.reuse, R2.reuse, 0x6 ;  /* 0x00000002a90a7211 */ /* 0x0c0fe200078230ff */
[----:B------:R-:W-:Y:S01]  /*0580*/  IMAD R111, R169, 0x60, RZ ;  /* 0x00000060a96f7824 */ /* 0x000fe200078e02ff */
[-C--:B------:R-:W-:Y:S01]  /*0590*/  LEA.HI.X.SX32 R121, R21, R3.reuse, 0x1, P3 ;  /* 0x0000000315797211 */ /* 0x080fe200018f0eff */
[----:B------:R-:W-:Y:S01]  /*05a0*/  IMAD R9, R169, 0x3, RZ ;  /* 0x00000003a9097824 */ /* 0x000fe200078e02ff */
[-C--:B------:R-:W-:Y:S01]  /*05b0*/  IADD3 R24, P2, PT, R21, R2.reuse, RZ ;  /* 0x0000000215187210 */ /* 0x080fe20007f5e0ff */
[----:B------:R-:W-:Y:S01]  /*05c0*/  IMAD R97, R169, 0x30, RZ ;  /* 0x00000030a9617824 */ /* 0x000fe200078e02ff */
[-C--:B------:R-:W-:Y:S01]  /*05d0*/  LEA.HI.X.SX32 R11, R25, R3.reuse, 0x1, P1 ;  /* 0x00000003190b7211 */ /* 0x080fe200008f0eff */
[----:B------:R-:W-:Y:S01]  /*05e0*/  BAR.SYNC.DEFER_BLOCKING 0x0 ;  /* 0x0000000000007b1d */ /* 0x000fe20000010000 */
[-C--:B------:R-:W-:Y:S01]  /*05f0*/  IADD3 R124, P3, PT, R23, R2.reuse, RZ ;  /* 0x00000002177c7210 */ /* 0x080fe20007f7e0ff */
[----:B------:R-:W-:Y:S01]  /*0600*/  IMAD R27, R169, 0xc, RZ ;  /* 0x0000000ca91b7824 */ /* 0x000fe200078e02ff */
[-C--:B------:R-:W-:Y:S01]  /*0610*/  IADD3 R122, P1, PT, R85, R2.reuse, RZ ;  /* 0x00000002557a7210 */ /* 0x080fe20007f3e0ff */
[----:B------:R-:W-:Y:S01]  /*0620*/  IMAD R19, R169, 0x5, RZ ;  /* 0x00000005a9137824 */ /* 0x000fe200078e02ff */
[-C--:B------:R-:W-:Y:S01]  /*0630*/  LEA.HI.X.SX32 R21, R85, R3.reuse, 0x1, P0 ;  /* 0x0000000355157211 */ /* 0x080fe200000f0eff */
[----:B------:R-:W-:Y:S01]  /*0640*/  IMAD R31, R169, 0xe, RZ ;  /* 0x0000000ea91f7824 */ /* 0x000fe200078e02ff */
[-C--:B------:R-:W-:Y:S01]  /*0650*/  IADD3 R128, P0, PT, R47, R2.reuse, RZ ;  /* 0x000000022f807210 */ /* 0x080fe20007f1e0ff */
[----:B------:R-:W-:Y:S01]  /*0660*/  IMAD R99, R169, 0x38, RZ ;  /* 0x00000038a9637824 */ /* 0x000fe200078e02ff */
[-C--:B------:R-:W-:Y:S01]  /*0670*/  IADD3 R26, P5, PT, R111, R2.reuse, RZ ;  /* 0x000000026f1a7210 */ /* 0x080fe20007fbe0ff */
[----:B------:R-:W-:Y:S01]  /*0680*/  IMAD R113, R169, 0x70, RZ ;  /* 0x00000070a9717824 */ /* 0x000fe200078e02ff */
[-C--:B------:R-:W-:Y:S01]  /*0690*/  LEA.HI.X.SX32 R125, R9, R3.reuse, 0x1, P3 ;  /* 0x00000003097d7211 */ /* 0x080fe200018f0eff */
[----:B------:R-:W-:Y:S01]  /*06a0*/  IMAD R49, R169, 0x1c, RZ ;  /* 0x0000001ca9317824 */ /* 0x000fe200078e02ff */
[-C--:B------:R-:W-:Y:S01]  /*06b0*/  LEA.HI.X.SX32 R123, R33, R3.reuse, 0x1, P1 ;  /* 0x00000003217b7211 */ /* 0x080fe200008f0eff */
[----:B------:R-:W-:Y:S01]  /*06c0*/  IMAD R115, R169, 0x7e, RZ ;  /* 0x0000007ea9737824 */ /* 0x000fe200078e02ff */
[-C--:B------:R-:W-:Y:S01]  /*06d0*/  IADD3 R18, P3, PT, R97, R2.reuse, RZ ;  /* 0x0000000261127210 */ /* 0x080fe20007f7e0ff */
[----:B------:R-:W-:Y:S01]  /*06e0*/  IMAD R29, R169, 0x7, RZ ;  /* 0x00000007a91d7824 */ /* 0x000fe200078e02ff */
[-C--:B------:R-:W-:Y:S01]  /*06f0*/  IADD3 R126, P1, PT, R27, R2.reuse, RZ ;  /* 0x000000021b7e7210 */ /* 0x080fe20007f3e0ff */
[----:B------:R-:W-:Y:S01]  /*0700*/  IMAD.SHL.U32 R7, R169, 0x2, RZ ;  /* 0x00000002a9077824 */ /* 0x000fe200078e00ff */
[-C--:B------:R-:W-:Y:S01]  /*0710*/  LEA.HI.X.SX32 R129, R27, R3.reuse, 0x1, P0 ;  /* 0x000000031b817211 */ /* 0x080fe200000f0eff */
[----:B------:R-:W-:Y:S01]  /*0720*/  IMAD R101, R169, 0x3f, RZ ;  /* 0x0000003fa9657824 */ /* 0x000fe200078e02ff */
[-C--:B------:R-:W-:Y:S01]  /*0730*/  LEA.HI.X.SX32 R27, R97, R3.reuse, 0x1, P5 ;  /* 0x00000003611b7211 */ /* 0x080fe200028f0eff */
[----:B------:R-:W-:Y:S01]  /*0740*/  IMAD R45, R169, 0x12, RZ ;  /* 0x00000012a92d7824 */ /* 0x000fe200078e02ff */
[-C--:B------:R-:W-:Y:S01]  /*0750*/  LEA.HI.X.SX32 R25, R19, R3.reuse, 0x1, P2 ;  /* 0x0000000313197211 */ /* 0x080fe200010f0eff */
[----:B------:R-:W-:Y:S01]  /*0760*/  IMAD R55, R169, 0x16, RZ ;  /* 0x00000016a9377824 */ /* 0x000fe200078e02ff */
[-C--:B------:R-:W-:Y:S01]  /*0770*/  IADD3 R130, P0, PT, R31, R2.reuse, RZ ;  /* 0x000000021f827210 */ /* 0x080fe20007f1e0ff */
[----:B------:R-:W-:Y:S01]  /*0780*/  IMAD.SHL.U32 R13, R169, 0x4, RZ ;  /* 0x00000004a90d7824 */ /* 0x000fe200078e00ff */
[-C--:B------:R-:W-:Y:S01]  /*0790*/  IADD3 R136, P5, PT, R99, R2.reuse, RZ ;  /* 0x0000000263887210 */ /* 0x080fe20007fbe0ff */
[----:B---3--:R-:W-:Y:S01]  /*07a0*/  ULEA UR15, UR6, UR15, 0x18 ;  /* 0x0000000f060f7291 */ /* 0x008fe2000f8ec0ff */
        /* <DEDUP_REMOVED lines=14> */
[-C--:B------:R-:W-:Y:S01]  /*0890*/  LEA.HI.X.SX32 R29, R99, R3.reuse, 0x1, P6 ;  /* 0x00000003631d7211 */ /* 0x080fe200030f0eff */
[----:B------:R-:W-:Y:S01]  /*08a0*/  IMAD R41, R169, 0xf, RZ ;  /* 0x0000000fa9297824 */ /* 0x000fe200078e02ff */
[-C--:B------:R-:W-:Y:S01]  /*08b0*/  LEA.HI.X.SX32 R133, R31, R3.reuse, 0x1, P3 ;  /* 0x000000031f857211 */ /* 0x080fe200018f0eff */
[C---:B------:R-:W-:Y:S01]  /*08c0*/  IMAD R43, R169.reuse, 0x11, RZ ;  /* 0x00000011a92b7824 */ /* 0x040fe200078e02ff */
[CC--:B------:R-:W-:Y:S01]  /*08d0*/  LEA R140, P6, R169.reuse, R2.reuse, 0x2 ;  /* 0x00000002a98c7211 */ /* 0x0c0fe200078c10ff */
[----:B------:R-:W-:Y:S01]  /*08e0*/  IMAD R81, R169, 0x26, RZ ;  /* 0x00000026a9517824 */ /* 0x000fe200078e02ff */
[-C--:B------:R-:W-:Y:S01]  /*08f0*/  LEA.HI.X.SX32 R31, R101, R3.reuse, 0x1, P4 ;  /* 0x00000003651f7211 */ /* 0x080fe200020f0eff */
[C---:B------:R-:W-:Y:S01]  /*0900*/  IMAD R89, R169.reuse, 0x2a, RZ ;  /* 0x0000002aa9597824 */ /* 0x040fe200078e02ff */
[CC--:B------:R-:W-:Y:S01]  /*0910*/  LEA R32, P4, R169.reuse, R2.reuse, 0x3 ;  /* 0x00000002a9207211 */ /* 0x0c0fe200078818ff */
[----:B------:R-:W0:Y:S01]  /*0920*/  LDS R134, [UR15] ;  /* 0x0000000fff867984 */ /* 0x000e220008000800 */
[CC--:B------:R-:W-:Y:S01]  /*0930*/  LEA.HI.X.SX32 R139, R169.reuse, R3.reuse, 0x1, P5 ;  /* 0x00000003a98b7211 */ /* 0x0c0fe200028f0eff */
[----:B------:R-:W-:Y:S01]  /*0940*/  IMAD R93, R169, 0x2c, RZ ;  /* 0x0000002ca95d7824 */ /* 0x000fe200078e02ff */
[----:B------:R-:W-:Y:S01]  /*0950*/  IADD3 R34, P5, PT, R45, R2, RZ ;  /* 0x000000022d227210 */ /* 0x000fe20007fbe0ff */
[----:B------:R-:W-:Y:S01]  /*0960*/  BAR.SYNC.DEFER_BLOCKING 0x0 ;  /* 0x0000000000007b1d */ /* 0x000fe20000010000 */
[----:B------:R-:W-:-:S02]  /*0970*/  LEA.HI.X.SX32 R141, R7, R3, 0x1, P6 ;  /* 0x00000003078d7211 */ /* 0x000fc400030f0eff */
[-C--:B------:R-:W-:Y:S02]  /*0980*/  IADD3 R36, P6, PT, R55, R2.reuse, RZ ;  /* 0x0000000237247210 */ /* 0x080fe40007fde0ff */
[-C--:B------:R-:W-:Y:S01]  /*0990*/  LEA.HI.X.SX32 R33, R13, R3.reuse, 0x1, P4 ;  /* 0x000000030d217211 */ /* 0x080fe200020f0eff */
[----:B------:R-:W-:Y:S01]  /*09a0*/  IMAD R51, R169, 0x13, RZ ;  /* 0x00000013a9337824 */ /* 0x000fe200078e02ff */
[-C--:B------:R-:W-:Y:S01]  /*09b0*/  IADD3 R46, P4, PT, R61, R2.reuse, RZ ;  /* 0x000000023d2e7210 */ /* 0x080fe20007f9e0ff */
[----:B------:R-:W-:Y:S01]  /*09c0*/  IMAD R103, R169, 0x42, RZ ;  /* 0x00000042a9677824 */ /* 0x000fe200078e02ff */
        /* <DEDUP_REMOVED lines=67> */
[----:B----4-:R-:W5:Y:S01]  /*0e00*/  LDG.E.U16 R13, desc[UR28][R4.64] ;  /* 0x0000001c040d7981 */ /* 0x010f62000c1e1500 */
[-C--:B------:R-:W-:Y:S01]  /*0e10*/  IADD3 R60, P4, PT, R119, R2.reuse, RZ ;  /* 0x00000002773c7210 */ /* 0x080fe20007f9e0ff */
[----:B------:R-:W-:Y:S01]  /*0e20*/  IMAD R91, R169, 0x2b, RZ ;  /* 0x0000002ba95b7824 */ /* 0x000fe200078e02ff */
[-C--:B------:R-:W-:Y:S01]  /*0e30*/  LEA.HI.X.SX32 R119, R69, R3.reuse, 0x1, P5 ;  /* 0x0000000345777211 */ /* 0x080fe200028f0eff */
[----:B------:R-:W-:Y:S01]  /*0e40*/  IMAD R95, R169, 0x2d, RZ ;  /* 0x0000002da95f7824 */ /* 0x000fe200078e02ff */
[-C--:B------:R-:W-:Y:S01]  /*0e50*/  LEA.HI.X.SX32 R51, R71, R3.reuse, 0x1, P2 ;  /* 0x0000000347337211 */ /* 0x080fe200010f0eff */
[----:B------:R-:W-:Y:S01]  /*0e60*/  IMAD R145, R169, 0x2f, RZ ;  /* 0x0000002fa9917824 */ /* 0x000fe200078e02ff */
[-C--:B------:R-:W-:Y:S01]  /*0e70*/  LEA.HI.X.SX32 R53, R73, R3.reuse, 0x1, P1 ;  /* 0x0000000349357211 */ /* 0x080fe200008f0eff */
[----:B------:R-:W-:Y:S01]  /*0e80*/  IMAD R147, R169, 0x31, RZ ;  /* 0x00000031a9937824 */ /* 0x000fe200078e02ff */
[-C--:B------:R-:W-:Y:S01]  /*0e90*/  IADD3 R62, P5, PT, R171, R2.reuse, RZ ;  /* 0x00000002ab3e7210 */ /* 0x080fe20007fbe0ff */
[----:B------:R1:W5:Y:S01]  /*0ea0*/  LDG.E.U16 R4, desc[UR28][R132.64] ;  /* 0x0000001c84047981 */ /* 0x000362000c1e1500 */
        /* <DEDUP_REMOVED lines=8> */
[-C--:B------:R-:W-:Y:S01]  /*0f30*/  LEA.HI.X.SX32 R59, R79, R3.reuse, 0x1, P6 ;  /* 0x000000034f3b7211 */ /* 0x080fe200030f0eff */
[----:B-1----:R-:W1:Y:S01]  /*0f40*/  LDC.64 R132, c[0x0][0x3c0] ;  /* 0x0000f000ff847b82 */ /* 0x002e620000000a00 */
[-C--:B------:R-:W-:Y:S01]  /*0f50*/  LEA.HI.X.SX32 R61, R81, R3.reuse, 0x1, P4 ;  /* 0x00000003513d7211 */ /* 0x080fe200020f0eff */
        /* <DEDUP_REMOVED lines=13> */
[-C--:B------:R-:W-:Y:S01]  /*1030*/  IADD3 R74, P4, PT, R183, R2.reuse, RZ ;  /* 0x00000002b74a7210 */ /* 0x080fe20007f9e0ff */
[----:B------:R-:W5:Y:S01]  /*1040*/  LDG.E.U16 R21, desc[UR28][R20.64] ;  /* 0x0000001c14157981 */ /* 0x000f62000c1e1500 */
[-C--:B------:R-:W-:Y:S01]  /*1050*/  IADD3 R76, P5, PT, R185, R2.reuse, RZ ;  /* 0x00000002b94c7210 */ /* 0x080fe20007fbe0ff */
[----:B------:R-:W-:Y:S01]  /*1060*/  IMAD R205, R169, 0x76, RZ ;  /* 0x00000076a9cd7824 */ /* 0x000fe200078e02ff */
[-C--:B------:R-:W-:Y:S01]  /*1070*/  IADD3 R78, P2, PT, R187, R2.reuse, RZ ;  /* 0x00000002bb4e7210 */ /* 0x080fe20007f5e0ff */
[----:B------:R-:W5:Y:S01]  /*1080*/  LDG.E.U16 R58, desc[UR28][R58.64] ;  /* 0x0000001c3a3a7981 */ /* 0x000f62000c1e1500 */
[-C--:B------:R-:W-:Y:S01]  /*1090*/  IADD3 R80, P1, PT, R189, R2.reuse, RZ ;  /* 0x00000002bd507210 */ /* 0x080fe20007f3e0ff */
[----:B------:R-:W-:Y:S01]  /*10a0*/  IMAD R207, R169, 0x78, RZ ;  /* 0x00000078a9cf7824 */ /* 0x000fe200078e02ff */
[-C--:B------:R-:W-:Y:S01]  /*10b0*/  LEA.HI.X.SX32 R69, R91, R3.reuse, 0x1, P0 ;  /* 0x000000035b457211 */ /* 0x080fe200000f0eff */
[----:B------:R-:W5:Y:S01]  /*10c0*/  LDG.E.U16 R60, desc[UR28][R60.64] ;  /* 0x0000001c3c3c7981 */ /* 0x000f62000c1e1500 */
[-C--:B------:R-:W-:Y:S01]  /*10d0*/  LEA.HI.X.SX32 R71, R93, R3.reuse, 0x1, P3 ;  /* 0x000000035d477211 */ /* 0x080fe200018f0eff */
        /* <DEDUP_REMOVED lines=8> */
[----:B------:R-:W2:Y:S01]  /*1160*/  LDCU UR4, c[0x0][0x3c8] ;  /* 0x00007900ff0477ac */ /* 0x000ea20008000800 */
[----:B------:R-:W-:Y:S01]  /*1170*/  LEA.HI.X.SX32 R81, R149, R3, 0x1, P1 ;  /* 0x0000000395517211 */ /* 0x000fe200008f0eff */
[----:B------:R-:W5:Y:S01]  /*1180*/  LDG.E.U16 R64, desc[UR28][R64.64] ;  /* 0x0000001c40407981 */ /* 0x000f62000c1e1500 */
[----:B------:R-:W-:-:S02]  /*1190*/  IADD3 R82, P0, PT, R191, R2, RZ ;  /* 0x00000002bf527210 */ /* 0x000fc40007f1e0ff */
[-C--:B------:R-:W-:Y:S01]  /*11a0*/  IADD3 R84, P3, PT, R193, R2.reuse, RZ ;  /* 0x00000002c1547210 */ /* 0x080fe20007f7e0ff */
[----:B------:R3:W5:Y:S01]  /*11b0*/  LDG.E.U16 R46, desc[UR28][R50.64] ;  /* 0x0000001c322e7981 */ /* 0x000762000c1e1500 */
[-C--:B------:R-:W-:Y:S02]  /*11c0*/  IADD3 R86, P6, PT, R195, R2.reuse, RZ ;  /* 0x00000002c3567210 */ /* 0x080fe40007fde0ff */
[-C--:B------:R-:W-:Y:S01]  /*11d0*/  IADD3 R88, P4, PT, R197, R2.reuse, RZ ;  /* 0x00000002c5587210 */ /* 0x080fe20007f9e0ff */
[----:B------:R-:W5:Y:S01]  /*11e0*/  LDG.E.U16 R66, desc[UR28][R66.64] ;  /* 0x0000001c42427981 */ /* 0x000f62000c1e1500 */
[-C--:B------:R-:W-:Y:S02]  /*11f0*/  IADD3 R90, P5, PT, R199, R2.reuse, RZ ;  /* 0x00000002c75a7210 */ /* 0x080fe40007fbe0ff */
[-C--:B------:R-:W-:Y:S01]  /*1200*/  IADD3 R92, P2, PT, R201, R2.reuse, RZ ;  /* 0x00000002c95c7210 */ /* 0x080fe20007f5e0ff */
[----:B------:R-:W5:Y:S01]  /*1210*/  LDG.E.U16 R68, desc[UR28][R68.64] ;  /* 0x0000001c44447981 */ /* 0x000f62000c1e1500 */
[----:B------:R-:W-:-:S02]  /*1220*/  IADD3 R94, P1, PT, R203, R2, RZ ;  /* 0x00000002cb5e7210 */ /* 0x000fc40007f3e0ff */
[-C--:B------:R-:W-:Y:S01]  /*1230*/  LEA.HI.X.SX32 R83, R151, R3.reuse, 0x1, P0 ;  /* 0x0000000397537211 */ /* 0x080fe200000f0eff */
[----:B------:R-:W5:Y:S01]  /*1240*/  LDG.E.U16 R70, desc[UR28][R70.64] ;  /* 0x0000001c46467981 */ /* 0x000f62000c1e1500 */
[-C--:B------:R-:W-:Y:S02]  /*1250*/  LEA.HI.X.SX32 R85, R153, R3.reuse, 0x1, P3 ;  /* 0x0000000399557211 */ /* 0x080fe400018f0eff */
[-C--:B------:R-:W-:Y:S01]  /*1260*/  LEA.HI.X.SX32 R87, R155, R3.reuse, 0x1, P6 ;  /* 0x000000039b577211 */ /* 0x080fe200030f0eff */
[----:B------:R-:W5:Y:S01]  /*1270*/  LDG.E.U16 R72, desc[UR28][R72.64] ;  /* 0x0000001c48487981 */ /* 0x000f62000c1e1500 */
[-C--:B------:R-:W-:Y:S02]  /*1280*/  LEA.HI.X.SX32 R89, R157, R3.reuse, 0x1, P4 ;  /* 0x000000039d597211 */ /* 0x080fe400020f0eff */
[-C--:B------:R-:W-:Y:S01]  /*1290*/  LEA.HI.X.SX32 R91, R159, R3.reuse, 0x1, P5 ;  /* 0x000000039f5b7211 */ /* 0x080fe200028f0eff */
[----:B------:R-:W5:Y:S01]  /*12a0*/  LDG.E.U16 R74, desc[UR28][R74.64] ;  /* 0x0000001c4a4a7981 */ /* 0x000f62000c1e1500 */
[----:B------:R-:W-:-:S02]  /*12b0*/  LEA.HI.X.SX32 R93, R161, R3, 0x1, P2 ;  /* 0x00000003a15d7211 */ /* 0x000fc400010f0eff */
[----:B------:R-:W-:Y:S01]  /*12c0*/  LEA.HI.X.SX32 R95, R163, R3, 0x1, P1 ;  /* 0x00000003a35f7211 */ /* 0x000fe200008f0eff */
[----:B------:R-:W5:Y:S01]  /*12d0*/  LDG.E.U16 R76, desc[UR28][R76.64] ;  /* 0x0000001c4c4c7981 */ /* 0x000f62000c1e1500 */
[----:B---3--:R-:W-:-:S03]  /*12e0*/  SHF.R.U32.HI R50, RZ, 0x6, R142 ;  /* 0x00000006ff327819 */ /* 0x008fc6000001168e */
[----:B------:R-:W5:Y:S04]  /*12f0*/  LDG.E.U16 R78, desc[UR28][R78.64] ;  /* 0x0000001c4e4e7981 */ /* 0x000f68000c1e1500 */
[----:B------:R-:W5:Y:S04]  /*1300*/  LDG.E.U16 R80, desc[UR28][R80.64] ;  /* 0x0000001c50507981 */ /* 0x000f68000c1e1500 */
[----:B------:R-:W5:Y:S04]  /*1310*/  LDG.E.U16 R82, desc[UR28][R82.64] ;  /* 0x0000001c52527981 */ /* 0x000f68000c1e1500 */
[----:B------:R-:W5:Y:S04]  /*1320*/  LDG.E.U16 R84, desc[UR28][R84.64] ;  /* 0x0000001c54547981 */ /* 0x000f68000c1e1500 */
[----:B------:R-:W5:Y:S04]  /*1330*/  LDG.E.U16 R86, desc[UR28][R86.64] ;  /* 0x0000001c56567981 */ /* 0x000f68000c1e1500 */
[----:B------:R-:W5:Y:S04]  /*1340*/  LDG.E.U16 R88, desc[UR28][R88.64] ;  /* 0x0000001c58587981 */ /* 0x000f68000c1e1500 */
[----:B------:R-:W5:Y:S04]  /*1350*/  LDG.E.U16 R90, desc[UR28][R90.64] ;  /* 0x0000001c5a5a7981 */ /* 0x000f68000c1e1500 */
[----:B------:R-:W5:Y:S04]  /*1360*/  LDG.E.U16 R92, desc[UR28][R92.64] ;  /* 0x0000001c5c5c7981 */ /* 0x000f68000c1e1500 */
[----:B------:R-:W5:Y:S01]  /*1370*/  LDG.E.U16 R94, desc[UR28][R94.64] ;  /* 0x0000001c5e5e7981 */ /* 0x000f62000c1e1500 */
[----:B------:R-:W-:-:S03]  /*1380*/  SGXT.U32 R50, R50, 0x1 ;  /* 0x000000013232781a */ /* 0x000fc60000000000 */
[----:B------:R3:W5:Y:S02]  /*1390*/  LDG.E.U16 R47, desc[UR28][R52.64] ;  /* 0x0000001c342f7981 */ /* 0x000764000c1e1500 */
[----:B-1----:R-:W-:Y:S02]  /*13a0*/  IMAD R50, R50, R133, RZ ;  /* 0x0000008532327224 */ /* 0x002fe400078e02ff */
[----:B------:R-:W5:Y:S01]  /*13b0*/  LDG.E.U16 R19, desc[UR28][R18.64] ;  /* 0x0000001c12137981 */ /* 0x000f62000c1e1500 */
[----:B------:R-:W-:-:S03]  /*13c0*/  IMAD R7, R169, 0x3d, RZ ;  /* 0x0000003da9077824 */ /* 0x000fc600078e02ff */
[----:B------:R1:W5:Y:S01]  /*13d0*/  LDG.E.U16 R17, desc[UR28][R2.64] ;  /* 0x0000001c02117981 */ /* 0x000362000c1e1500 */
[-C--:B------:R-:W-:Y:S01]  /*13e0*/  IADD3 R38, P0, PT, R205, R2.reuse, RZ ;  /* 0x00000002cd267210 */ /* 0x080fe20007f1e0ff */
[----:B---3--:R-:W-:Y:S01]  /*13f0*/  IMAD R52, R133, 0x2, R50 ;  /* 0x0000000285347824 */ /* 0x008fe200078e0232 */
[-C--:B------:R-:W-:Y:S01]  /*1400*/  IADD3 R40, P3, PT, R207, R2.reuse, RZ ;  /* 0x00000002cf287210 */ /* 0x080fe20007f7e0ff */
[----:B------:R-:W5:Y:S01]  /*1410*/  LDG.E.U16 R23, desc[UR28][R26.64] ;  /* 0x0000001c1a177981 */ /* 0x000f62000c1e1500 */
[-C--:B------:R-:W-:Y:S02]  /*1420*/  IADD3 R42, P6, PT, R209, R2.reuse, RZ ;  /* 0x00000002d12a7210 */ /* 0x080fe40007fde0ff */
[----:B------:R-:W-:Y:S01]  /*1430*/  IADD3 R44, P4, PT, R211, R2, RZ ;  /* 0x00000002d32c7210 */ /* 0x000fe20007f9e0ff */
[----:B------:R-:W5:Y:S01]  /*1440*/  LDG.E.U16 R18, desc[UR28][R48.64] ;  /* 0x0000001c30127981 */ /* 0x000f62000c1e1500 */
[-C--:B------:R-:W-:Y:S01]  /*1450*/  LEA.HI.X.SX32 R41, R165, R3.reuse, 0x1, P3 ;  /* 0x00000003a5297211 */ /* 0x080fe200018f0eff */
[----:B-1----:R-:W-:Y:S01]  /*1460*/  IMAD R2, R169, 0x3b, RZ ;  /* 0x0000003ba9027824 */ /* 0x002fe200078e02ff */
[-C--:B------:R-:W-:Y:S01]  /*1470*/  LEA.HI.X.SX32 R43, R7, R3.reuse, 0x1, P6 ;  /* 0x00000003072b7211 */ /* 0x080fe200030f0eff */
[----:B------:R-:W5:Y:S01]  /*1480*/  LDG.E.U16 R11, desc[UR28][R10.64] ;  /* 0x0000001c0a0b7981 */ /* 0x000f62000c1e1500 */
[----:B------:R-:W-:-:S02]  /*1490*/  LEA.HI.X.SX32 R45, R167, R3, 0x1, P4 ;  /* 0x00000003a72d7211 */ /* 0x000fc400020f0eff */
[----:B------:R-:W-:Y:S01]  /*14a0*/  LEA.HI.X.SX32 R39, R2, R3, 0x1, P0 ;  /* 0x0000000302277211 */ /* 0x000fe200000f0eff */
[----:B------:R-:W5:Y:S04]  /*14b0*/  LDG.E.U16 R26, desc[UR28][R96.64] ;  /* 0x0000001c601a7981 */ /* 0x000f68000c1e1500 */
[----:B------:R1:W5:Y:S04]  /*14c0*/  LDG.E.U16 R48, desc[UR28][R54.64] ;  /* 0x0000001c36307981 */ /* 0x000368000c1e1500 */
[----:B------:R3:W5:Y:S04]  /*14d0*/  LDG.E.U16 R49, desc[UR28][R56.64] ;  /* 0x0000001c38317981 */ /* 0x000768000c1e1500 */
[----:B------:R4:W5:Y:S01]  /*14e0*/  LDG.E.U16 R27, desc[UR28][R98.64] ;  /* 0x0000001c621b7981 */ /* 0x000962000c1e1500 */
[----:B-1----:R-:W-:-:S03]  /*14f0*/  IMAD R54, R133, 0x2, R52 ;  /* 0x0000000285367824 */ /* 0x002fc600078e0234 */
[----:B------:R-:W5:Y:S01]  /*1500*/  LDG.E.U16 R3, desc[UR28][R24.64] ;  /* 0x0000001c18037981 */ /* 0x000f62000c1e1500 */
[----:B---3--:R-:W-:-:S03]  /*1510*/  IMAD R56, R133, 0x2, R54 ;  /* 0x0000000285387824 */ /* 0x008fc600078e0236 */
[----:B------:R-:W5:Y:S01]  /*1520*/  LDG.E.U16 R10, desc[UR28][R30.64] ;  /* 0x0000001c1e0a7981 */ /* 0x000f62000c1e1500 */
[----:B------:R-:W-:-:S03]  /*1530*/  IMAD R96, R133, 0x2, R56 ;  /* 0x0000000285607824 */ /* 0x000fc600078e0238 */
[----:B------:R-:W5:Y:S01]  /*1540*/  LDG.E.U16 R12, desc[UR28][R32.64] ;  /* 0x0000001c200c7981 */ /* 0x000f62000c1e1500 */
[----:B----4-:R-:W-:-:S03]  /*1550*/  IMAD R98, R133, 0x2, R96 ;  /* 0x0000000285627824 */ /* 0x010fc600078e0260 */
[----:B------:R-:W5:Y:S04]  /*1560*/  LDG.E.U16 R25, desc[UR28][R28.64] ;  /* 0x0000001c1c197981 */ /* 0x000f68000c1e1500 */
[----:B------:R-:W5:Y:S04]  /*1570*/  LDG.E.U16 R30, desc[UR28][R104.64] ;  /* 0x0000001c681e7981 */ /* 0x000f68000c1e1500 */
[----:B------:R-:W5:Y:S04]  /*1580*/  LDG.E.U16 R31, desc[UR28][R106.64] ;  /* 0x0000001c6a1f7981 */ /* 0x000f68000c1e1500 */
[----:B------:R1:W5:Y:S04]  /*1590*/  LDG.E.U16 R29, desc[UR28][R100.64] ;  /* 0x0000001c641d7981 */ /* 0x000368000c1e1500 */
[----:B------:R3:W5:Y:S04]  /*15a0*/  LDG.E.U16 R28, desc[UR28][R102.64] ;  /* 0x0000001c661c7981 */ /* 0x000768000c1e1500 */
[----:B------:R4:W5:Y:S01]  /*15b0*/  LDG.E.U16 R32, desc[UR28][R108.64] ;  /* 0x0000001c6c207981 */ /* 0x000962000c1e1500 */
[----:B-1----:R-:W-:-:S03]  /*15c0*/  IMAD R100, R133, 0x2, R98 ;  /* 0x0000000285647824 */ /* 0x002fc600078e0262 */
[----:B------:R1:W5:Y:S01]  /*15d0*/  LDG.E.U16 R33, desc[UR28][R110.64] ;  /* 0x0000001c6e217981 */ /* 0x000362000c1e1500 */
[----:B---3--:R-:W-:-:S03]  /*15e0*/  IMAD R102, R133, 0x2, R100 ;  /* 0x0000000285667824 */ /* 0x008fc600078e0264 */
[----:B------:R-:W5:Y:S01]  /*15f0*/  LDG.E.U16 R24, desc[UR28][R34.64] ;  /* 0x0000001c22187981 */ /* 0x000f62000c1e1500 */
[----:B------:R-:W-:-:S03]  /*1600*/  IMAD R104, R133, 0x2, R102 ;  /* 0x0000000285687824 */ /* 0x000fc600078e0266 */
[----:B------:R-:W5:Y:S01]  /*1610*/  LDG.E.U16 R22, desc[UR28][R36.64] ;  /* 0x0000001c24167981 */ /* 0x000f62000c1e1500 */
[----:B------:R-:W-:-:S03]  /*1620*/  IMAD R106, R133, 0x2, R104 ;  /* 0x00000002856a7824 */ /* 0x000fc600078e0268 */
[----:B------:R3:W5:Y:S01]  /*1630*/  LDG.E.U16 R8, desc[UR28][R136.64] ;  /* 0x0000001c88087981 */ /* 0x000762000c1e1500 */
[----:B----4-:R-:W-:-:S03]  /*1640*/  IMAD R108, R133, 0x2, R106 ;  /* 0x00000002856c7824 */ /* 0x010fc600078e026a */
[----:B------:R4:W5:Y:S01]  /*1650*/  LDG.E.U16 R35, desc[UR28][R112.64] ;  /* 0x0000001c70237981 */ /* 0x000962000c1e1500 */
[----:B-1----:R-:W-:-:S03]  /*1660*/  IMAD R110, R133, 0x2, R108 ;  /* 0x00000002856e7824 */ /* 0x002fc600078e026c */
[----:B------:R1:W5:Y:S01]  /*1670*/  LDG.E.U16 R34, desc[UR28][R114.64] ;  /* 0x0000001c72227981 */ /* 0x000362000c1e1500 */
[----:B---3--:R-:W3:Y:S03]  /*1680*/  LDC.64 R136, c[0x0][0x388] ;  /* 0x0000e200ff887b82 */ /* 0x008ee60000000a00 */
[----:B------:R0:W5:Y:S01]  /*1690*/  LDG.E.U16 R36, desc[UR28][R116.64] ;  /* 0x0000001c74247981 */ /* 0x000162000c1e1500 */
[----:B----4-:R-:W-:-:S03]  /*16a0*/  IMAD R112, R133, 0x2, R110 ;  /* 0x0000000285707824 */ /* 0x010fc600078e026e */
[----:B------:R4:W5:Y:S01]  /*16b0*/  LDG.E.U16 R37, desc[UR28][R118.64] ;  /* 0x0000001c76257981 */ /* 0x000962000c1e1500 */
[----:B-1----:R-:W-:-:S03]  /*16c0*/  IMAD R114, R133, 0x2, R112 ;  /* 0x0000000285727824 */ /* 0x002fc600078e0270 */
[----:B------:R1:W5:Y:S01]  /*16d0*/  LDG.E.U16 R7, desc[UR28][R120.64] ;  /* 0x0000001c78077981 */ /* 0x000362000c1e1500 */
[----:B0-----:R-:W-:-:S03]  /*16e0*/  IMAD R116, R133, 0x2, R114 ;  /* 0x0000000285747824 */ /* 0x001fc600078e0272 */
        /* <DEDUP_REMOVED lines=9> */
[----:B-1----:R-:W-:Y:S01]  /*1780*/  LOP3.LUT R39, R142, 0x3f, RZ, 0xc0, !PT ;  /* 0x0000003f8e277812 */ /* 0x002fe200078ec0ff */
[----:B------:R-:W-:Y:S02]  /*1790*/  IMAD R132, R132, UR7, RZ ;  /* 0x0000000784847c24 */ /* 0x000fe4000f8e02ff */
[----:B------:R1:W5:Y:S01]  /*17a0*/  LDG.E.U16 R6, desc[UR28][R128.64] ;  /* 0x0000001c80067981 */ /* 0x000362000c1e1500 */
[----:B0-----:R-:W-:-:S03]  /*17b0*/  IMAD R126, R133, 0x2, R124 ;  /* 0x00000002857e7824 */ /* 0x001fc600078e027c */
[----:B------:R0:W5:Y:S01]  /*17c0*/  LDG.E.U16 R40, desc[UR28][R40.64] ;  /* 0x0000001c28287981 */ /* 0x000162000c1e1500 */
[----:B--2---:R-:W-:-:S03]  /*17d0*/  IMAD R43, R39, UR4, RZ ;  /* 0x00000004272b7c24 */ /* 0x004fc6000f8e02ff */
[----:B------:R2:W5:Y:S01]  /*17e0*/  LDG.E.U16 R44, desc[UR28][R44.64] ;  /* 0x0000001c2c2c7981 */ /* 0x000562000c1e1500 */
[----:B-1----:R-:W-:-:S03]  /*17f0*/  IMAD R128, R133, 0x2, R126 ;  /* 0x0000000285807824 */ /* 0x002fc600078e027e */
[----:B------:R1:W5:Y:S01]  /*1800*/  LDG.E.U16 R5, desc[UR28][R130.64] ;  /* 0x0000001c82057981 */ /* 0x000362000c1e1500 */
[----:B0-----:R-:W-:Y:S01]  /*1810*/  IMAD.SHL.U32 R41, R132, 0x2, RZ ;  /* 0x0000000284297824 */ /* 0x001fe200078e00ff */
[----:B------:R-:W-:Y:S02]  /*1820*/  R2UR UR16, R134 ;  /* 0x00000000861072ca */ /* 0x000fe400000e0000 */
[----:B------:R0:W5:Y:S01]  /*1830*/  LDG.E.U16 R16, desc[UR28][R138.64] ;  /* 0x0000001c8a107981 */ /* 0x000162000c1e1500 */
[C---:B--2---:R-:W-:Y:S02]  /*1840*/  IMAD.SHL.U32 R45, R43.reuse, 0x2, RZ ;  /* 0x000000022b2d7824 */ /* 0x044fe400078e00ff */
[----:B------:R-:W-:Y:S01]  /*1850*/  IMAD.HI R43, R43, 0x2, RZ ;  /* 0x000000022b2b7827 */ /* 0x000fe200078e02ff */
[----:B------:R-:W5:Y:S03]  /*1860*/  LDG.E.U16 R15, desc[UR28][R14.64] ;  /* 0x0000001c0e0f7981 */ /* 0x000f66000c1e1500 */
[----:B-1----:R-:W-:Y:S01]  /*1870*/  IMAD R130, R133, 0x2, R128 ;  /* 0x0000000285827824 */ /* 0x002fe200078e0280 */
[----:B---3--:R-:W-:Y:S01]  /*1880*/  IADD3 R41, P0, P1, R45, R136, R41 ;  /* 0x000000882d297210 */ /* 0x008fe2000791e029 */
[----:B------:R-:W-:-:S04]  /*1890*/  IMAD.HI R132, R132, 0x2, RZ ;  /* 0x0000000284847827 */ /* 0x000fc800078e02ff */
[----:B------:R-:W-:Y:S01]  /*18a0*/  IMAD R134, R133, 0x2, R130 ;  /* 0x0000000285867824 */ /* 0x000fe200078e0282 */
[----:B------:R-:W-:Y:S01]  /*18b0*/  IADD3.X R43, PT, PT, R43, R137, R132, P0, P1 ;  /* 0x000000892b2b7210 */ /* 0x000fe200007e2484 */
[----:B------:R1:W5:Y:S02]  /*18c0*/  LDG.E.U16 R14, desc[UR28][R140.64] ;  /* 0x0000001c8c0e7981 */ /* 0x000364000c1e1500 */
[C---:B------:R-:W-:Y:S01]  /*18d0*/  IMAD R132, R133.reuse, 0x2, R134 ;  /* 0x0000000285847824 */ /* 0x040fe200078e0286 */
[-C--:B------:R-:W-:Y:S02]  /*18e0*/  LEA R214, P0, R50, R41.reuse, 0x1 ;  /* 0x0000002932d67211 */ /* 0x080fe400078008ff */
[-C--:B------:R-:W-:Y:S01]  /*18f0*/  LEA R212, P1, R52, R41.reuse, 0x1 ;  /* 0x0000002934d47211 */ /* 0x080fe200078208ff */
[C---:B0-----:R-:W-:Y:S01]  /*1900*/  IMAD R138, R133.reuse, 0x2, R132 ;  /* 0x00000002858a7824 */ /* 0x041fe200078e0284 */
[----:B------:R-:W-:Y:S02]  /*1910*/  LEA R166, P2, R54, R41, 0x1 ;  /* 0x0000002936a67211 */ /* 0x000fe400078408ff */
[-C--:B------:R-:W-:Y:S01]  /*1920*/  LEA.HI.X.SX32 R215, R50, R43.reuse, 0x1, P0 ;  /* 0x0000002b32d77211 */ /* 0x080fe200000f0eff */
[----:B------:R-:W-:Y:S01]  /*1930*/  IMAD R50, R133, 0x2, R138 ;  /* 0x0000000285327824 */ /* 0x000fe200078e028a */
[----:B------:R-:W-:-:S02]  /*1940*/  LEA.HI.X.SX32 R213, R52, R43, 0x1, P1 ;  /* 0x0000002b34d57211 */ /* 0x000fc400008f0eff */
[----:B------:R-:W-:Y:S02]  /*1950*/  LEA.HI.X.SX32 R167, R54, R43, 0x1, P2 ;  /* 0x0000002b36a77211 */ /* 0x000fe400010f0eff */
[-C--:B------:R-:W-:Y:S02]  /*1960*/  LEA R144, P1, R96, R41.reuse, 0x1 ;  /* 0x0000002960907211 */ /* 0x080fe400078208ff */
[-C--:B-1----:R-:W-:Y:S01]  /*1970*/  LEA R140, P2, R98, R41.reuse, 0x1 ;  /* 0x00000029628c7211 */ /* 0x082fe200078408ff */
[----:B------:R-:W-:Y:S01]  /*1980*/  IMAD R52, R133, 0x2, R50 ;  /* 0x0000000285347824 */ /* 0x000fe200078e0232 */
[----:B------:R-:W-:Y:S02]  /*1990*/  LEA R158, P0, R56, R41, 0x1 ;  /* 0x00000029389e7211 */ /* 0x000fe400078008ff */
[-C--:B------:R-:W-:Y:S02]  /*19a0*/  LEA.HI.X.SX32 R145, R96, R43.reuse, 0x1, P1 ;  /* 0x0000002b60917211 */ /* 0x080fe400008f0eff */
[----:B------:R-:W-:-:S02]  /*19b0*/  LEA.HI.X.SX32 R141, R98, R43, 0x1, P2 ;  /* 0x0000002b628d7211 */ /* 0x000fc400010f0eff */
[----:B------:R-:W-:Y:S01]  /*19c0*/  LEA R96, P2, R104, R41, 0x1 ;  /* 0x0000002968607211 */ /* 0x000fe200078408ff */
[C---:B------:R-:W-:Y:S01]  /*19d0*/  IMAD R54, R133.reuse, 0x2, R52 ;  /* 0x0000000285367824 */ /* 0x040fe200078e0234 */
[----:B------:R-:W-:Y:S01]  /*19e0*/  LEA.HI.X.SX32 R159, R56, R43, 0x1, P0 ;  /* 0x0000002b389f7211 */ /* 0x000fe200000f0eff */
[----:B------:R-:W-:Y:S01]  /*19f0*/  STL.64 [R1+0x428], R214 ;  /* 0x000428d601007387 */ /* 0x000fe20000100a00 */
[----:B------:R-:W-:Y:S02]  /*1a00*/  LEA R164, P0, R100, R41, 0x1 ;  /* 0x0000002964a47211 */ /* 0x000fe400078008ff */
[----:B------:R-:W-:Y:S01]  /*1a10*/  LEA.HI.X.SX32 R97, R104, R43, 0x1, P2 ;  /* 0x0000002b68617211 */ /* 0x000fe200010f0eff */
[----:B------:R-:W-:Y:S01]  /*1a20*/  STL.64 [R1+0x420], R212 ;  /* 0x000420d401007387 */ /* 0x000fe20000100a00 */
[----:B------:R-:W-:Y:S01]  /*1a30*/  LEA R168, P1, R102, R41, 0x1 ;  /* 0x0000002966a87211 */ /* 0x000fe200078208ff */
[----:B------:R-:W-:Y:S02]  /*1a40*/  IMAD R56, R133, 0x2, R54 ;  /* 0x0000000285387824 */ /* 0x000fe400078e0236 */
[----:B------:R-:W-:Y:S01]  /*1a50*/  STL.64 [R1+0x418], R166 ;  /* 0x000418a601007387 */ /* 0x000fe20000100a00 */
[----:B------:R-:W-:-:S03]  /*1a60*/  LEA.HI.X.SX32 R165, R100, R43, 0x1, P0 ;  /* 0x0000002b64a57211 */ /* 0x000fc600000f0eff */
[----:B------:R-:W-:Y:S01]  /*1a70*/  STL.64 [R1+0x410], R158 ;  /* 0x0004109e01007387 */ /* 0x000fe20000100a00 */
[----:B------:R-:W-:-:S03]  /*1a80*/  LEA R100, P0, R106, R41, 0x1 ;  /* 0x000000296a647211 */ /* 0x000fc600078008ff */
[----:B------:R-:W-:Y:S01]  /*1a90*/  STL.64 [R1+0x408], R144 ;  /* 0x0004089001007387 */ /* 0x000fe20000100a00 */
[----:B------:R-:W-:-:S03]  /*1aa0*/  LEA.HI.X.SX32 R169, R102, R43, 0x1, P1 ;  /* 0x0000002b66a97211 */ /* 0x000fc600008f0eff */
[----:B------:R-:W-:Y:S01]  /*1ab0*/  STL.64 [R1+0x400], R140 ;  /* 0x0004008c01007387 */ /* 0x000fe20000100a00 */
[----:B------:R-:W-:-:S03]  /*1ac0*/  LEA R162, P1, R108, R41, 0x1 ;  /* 0x000000296ca27211 */ /* 0x000fc600078208ff */
[----:B------:R0:W-:Y:S01]  /*1ad0*/  STL.64 [R1+0x3e8], R96 ;  /* 0x0003e86001007387 */ /* 0x0001e20000100a00 */
[----:B------:R-:W-:Y:S02]  /*1ae0*/  LEA.HI.X.SX32 R101, R106, R43, 0x1, P0 ;  /* 0x0000002b6a657211 */ /* 0x000fe400000f0eff */
[----:B------:R-:W-:Y:S01]  /*1af0*/  LEA R210, P2, R110, R41, 0x1 ;  /* 0x000000296ed27211 */ /* 0x000fe200078408ff */
[----:B------:R-:W-:Y:S01]  /*1b00*/  STL.64 [R1+0x3f8], R164 ;  /* 0x0003f8a401007387 */ /* 0x000fe20000100a00 */
[----:B------:R-:W-:Y:S01]  /*1b10*/  LEA.HI.X.SX32 R163, R108, R43, 0x1, P1 ;  /* 0x0000002b6ca37211 */ /* 0x000fe200008f0eff */
[C---:B0-----:R-:W-:Y:S02]  /*1b20*/  IMAD R96, R133.reuse, 0x2, R56 ;  /* 0x0000000285607824 */ /* 0x041fe400078e0238 */
[----:B------:R-:W-:Y:S01]  /*1b30*/  STL.64 [R1+0x3f0], R168 ;  /* 0x0003f0a801007387 */ /* 0x000fe20000100a00 */
[----:B------:R-:W-:Y:S01]  /*1b40*/  LEA R104, P1, R114, R41, 0x1 ;  /* 0x0000002972687211 */ /* 0x000fe200078208ff */
[----:B------:R-:W-:-:S02]  /*1b50*/  IMAD R98, R133, 0x2, R96 ;  /* 0x0000000285627824 */ /* 0x000fc400078e0260 */
[----:B------:R0:W-:Y:S01]  /*1b60*/  STL.64 [R1+0x3e0], R100 ;  /* 0x0003e06401007387 */ /* 0x0001e20000100a00 */
[-C--:B------:R-:W-:Y:S02]  /*1b70*/  LEA.HI.X.SX32 R211, R110, R43.reuse, 0x1, P2 ;  /* 0x0000002b6ed37211 */ /* 0x080fe400010f0eff */
[----:B------:R-:W-:Y:S01]  /*1b80*/  LEA.HI.X.SX32 R105, R114, R43, 0x1, P1 ;  /* 0x0000002b72697211 */ /* 0x000fe200008f0eff */
[----:B------:R-:W-:Y:S01]  /*1b90*/  STL.64 [R1+0x3d8], R162 ;  /* 0x0003d8a201007387 */ /* 0x000fe20000100a00 */
[-C--:B------:R-:W-:Y:S02]  /*1ba0*/  LEA R140, P0, R112, R41.reuse, 0x1 ;  /* 0x00000029708c7211 */ /* 0x080fe400078008ff */
[-C--:B------:R-:W-:Y:S01]  /*1bb0*/  LEA R160, P2, R116, R41.reuse, 0x1 ;  /* 0x0000002974a07211 */ /* 0x080fe200078408ff */
[----:B0-----:R-:W-:Y:S01]  /*1bc0*/  IMAD R100, R133, 0x2, R98 ;  /* 0x0000000285647824 */ /* 0x001fe200078e0262 */
[----:B------:R-:W-:Y:S01]  /*1bd0*/  STL.64 [R1+0x3d0], R210 ;  /* 0x0003d0d201007387 */ /* 0x000fe20000100a00 */
[----:B------:R-:W-:-:S02]  /*1be0*/  LEA R108, P1, R120, R41, 0x1 ;  /* 0x00000029786c7211 */ /* 0x000fc400078208ff */
[C---:B------:R-:W-:Y:S01]  /*1bf0*/  IMAD R102, R133.reuse, 0x2, R100 ;  /* 0x0000000285667824 */ /* 0x040fe200078e0264 */
[----:B------:R0:W-:Y:S01]  /*1c00*/  STL.64 [R1+0x3c0], R104 ;  /* 0x0003c06801007387 */ /* 0x0001e20000100a00 */
[-C--:B------:R-:W-:Y:S02]  /*1c10*/  LEA.HI.X.SX32 R141, R112, R43.reuse, 0x1, P0 ;  /* 0x0000002b708d7211 */ /* 0x080fe400000f0eff */
[-C--:B------:R-:W-:Y:S02]  /*1c20*/  LEA.HI.X.SX32 R161, R116, R43.reuse, 0x1, P2 ;  /* 0x0000002b74a17211 */ /* 0x080fe400010f0eff */
[----:B------:R-:W-:Y:S01]  /*1c30*/  LEA.HI.X.SX32 R109, R120, R43, 0x1, P1 ;  /* 0x0000002b786d7211 */ /* 0x000fe200008f0eff */
[----:B------:R1:W-:Y:S01]  /*1c40*/  STL.64 [R1+0x3c8], R140 ;  /* 0x0003c88c01007387 */ /* 0x0003e20000100a00 */
[----:B0-----:R-:W-:-:S03]  /*1c50*/  IMAD R104, R133, 0x2, R102 ;  /* 0x0000000285687824 */ /* 0x001fc600078e0266 */
[----:B------:R-:W-:Y:S01]  /*1c60*/  STL.64 [R1+0x3b8], R160 ;  /* 0x0003b8a001007387 */ /* 0x000fe20000100a00 */
[----:B------:R-:W-:-:S03]  /*1c70*/  IMAD R106, R133, 0x2, R104 ;  /* 0x00000002856a7824 */ /* 0x000fc600078e0268 */
[----:B------:R0:W-:Y:S01]  /*1c80*/  STL.64 [R1+0x3a8], R108 ;  /* 0x0003a86c01007387 */ /* 0x0001e20000100a00 */
[-C--:B------:R-:W-:Y:S02]  /*1c90*/  LEA R156, P0, R118, R41.reuse, 0x1 ;  /* 0x00000029769c7211 */ /* 0x080fe400078008ff */
[----:B-1----:R-:W-:Y:S01]  /*1ca0*/  LEA R140, P2, R122, R41, 0x1 ;  /* 0x000000297a8c7211 */ /* 0x002fe200078408ff */
[----:B0-----:R-:W-:-:S04]  /*1cb0*/  IMAD R108, R133, 0x2, R106 ;  /* 0x00000002856c7824 */ /* 0x001fc800078e026a */
[----:B------:R-:W-:Y:S01]  /*1cc0*/  IMAD R110, R133, 0x2, R108 ;  /* 0x00000002856e7824 */ /* 0x000fe200078e026c */
[----:B------:R-:W-:-:S03]  /*1cd0*/  LEA R154, P1, R126, R41, 0x1 ;  /* 0x000000297e9a7211 */ /* 0x000fc600078208ff */
[C---:B------:R-:W-:Y:S01]  /*1ce0*/  IMAD R112, R133.reuse, 0x2, R110 ;  /* 0x0000000285707824 */ /* 0x040fe200078e026e */
[-C--:B------:R-:W-:Y:S02]  /*1cf0*/  LEA.HI.X.SX32 R157, R118, R43.reuse, 0x1, P0 ;  /* 0x0000002b769d7211 */ /* 0x080fe400000f0eff */
[----:B------:R-:W-:Y:S01]  /*1d00*/  LEA.HI.X.SX32 R141, R122, R43, 0x1, P2 ;  /* 0x0000002b7a8d7211 */ /* 0x000fe200010f0eff */
[C---:B------:R-:W-:Y:S01]  /*1d10*/  IMAD R114, R133.reuse, 0x2, R112 ;  /* 0x0000000285727824 */ /* 0x040fe200078e0270 */
[-C--:B------:R-:W-:Y:S02]  /*1d20*/  LEA R208, P0, R124, R41.reuse, 0x1 ;  /* 0x000000297cd07211 */ /* 0x080fe400078008ff */
[----:B------:R-:W-:Y:S02]  /*1d30*/  LEA R206, P2, R128, R41, 0x1 ;  /* 0x0000002980ce7211 */ /* 0x000fe400078408ff */
[----:B------:R-:W-:Y:S02]  /*1d40*/  LEA.HI.X.SX32 R155, R126, R43, 0x1, P1 ;  /* 0x0000002b7e9b7211 */ /* 0x000fe400008f0eff */
[----:B------:R-:W-:Y:S01]  /*1d50*/  LEA R204, P1, R134, R41, 0x1 ;  /* 0x0000002986cc7211 */ /* 0x000fe200078208ff */
[----:B------:R-:W-:Y:S01]  /*1d60*/  IMAD R116, R133, 0x2, R114 ;  /* 0x0000000285747824 */ /* 0x000fe200078e0272 */
[----:B------:R-:W-:-:S02]  /*1d70*/  LEA.HI.X.SX32 R209, R124, R43, 0x1, P0 ;  /* 0x0000002b7cd17211 */ /* 0x000fc400000f0eff */
[----:B------:R-:W-:Y:S02]  /*1d80*/  LEA.HI.X.SX32 R207, R128, R43, 0x1, P2 ;  /* 0x0000002b80cf7211 */ /* 0x000fe400010f0eff */
[-C--:B------:R-:W-:Y:S02]  /*1d90*/  LEA R152, P0, R130, R41.reuse, 0x1 ;  /* 0x0000002982987211 */ /* 0x080fe400078008ff */
[----:B------:R-:W-:Y:S02]  /*1da0*/  LEA R150, P2, R132, R41, 0x1 ;  /* 0x0000002984967211 */ /* 0x000fe400078408ff */
[----:B------:R-:W-:Y:S01]  /*1db0*/  LEA.HI.X.SX32 R205, R134, R43, 0x1, P1 ;  /* 0x0000002b86cd7211 */ /* 0x000fe200008f0eff */
[----:B------:R-:W-:Y:S01]  /*1dc0*/  IMAD R118, R133, 0x2, R116 ;  /* 0x0000000285767824 */ /* 0x000fe200078e0274 */
[----:B------:R-:W-:Y:S02]  /*1dd0*/  LEA R148, P1, R50, R41, 0x1 ;  /* 0x0000002932947211 */ /* 0x000fe400078208ff */
[----:B------:R-:W-:-:S02]  /*1de0*/  LEA.HI.X.SX32 R153, R130, R43, 0x1, P0 ;  /* 0x0000002b82997211 */ /* 0x000fc400000f0eff */
[----:B------:R-:W-:Y:S02]  /*1df0*/  LEA.HI.X.SX32 R151, R132, R43, 0x1, P2 ;  /* 0x0000002b84977211 */ /* 0x000fe400010f0eff */
[-C--:B------:R-:W-:Y:S02]  /*1e00*/  LEA R202, P0, R138, R41.reuse, 0x1 ;  /* 0x000000298aca7211 */ /* 0x080fe400078008ff */
[----:B------:R-:W-:Y:S02]  /*1e10*/  LEA R200, P2, R52, R41, 0x1 ;  /* 0x0000002934c87211 */ /* 0x000fe400078408ff */
[-C--:B------:R-:W-:Y:S01]  /*1e20*/  LEA.HI.X.SX32 R149, R50, R43.reuse, 0x1, P1 ;  /* 0x0000002b32957211 */ /* 0x080fe200008f0eff */
[C---:B------:R-:W-:Y:S01]  /*1e30*/  IMAD R50, R133.reuse, 0x2, R118 ;  /* 0x0000000285327824 */ /* 0x040fe200078e0276 */
[-C--:B------:R-:W-:Y:S02]  /*1e40*/  LEA.HI.X.SX32 R203, R138, R43.reuse, 0x1, P0 ;  /* 0x0000002b8acb7211 */ /* 0x080fe400000f0eff */
[----:B------:R-:W-:Y:S01]  /*1e50*/  LEA.HI.X.SX32 R201, R52, R43, 0x1, P2 ;  /* 0x0000002b34c97211 */ /* 0x000fe200010f0eff */
[----:B------:R-:W-:Y:S01]  /*1e60*/  IMAD R52, R133, 0x2, R50 ;  /* 0x0000000285347824 */ /* 0x000fe200078e0232 */
[----:B------:R-:W-:-:S02]  /*1e70*/  LEA R230, P0, R54, R41, 0x1 ;  /* 0x0000002936e67211 */ /* 0x000fc400078008ff */
[----:B------:R-:W-:Y:S02]  /*1e80*/  LEA R146, P1, R56, R41, 0x1 ;  /* 0x0000002938927211 */ /* 0x000fe400078208ff */
[----:B------:R-:W-:Y:S01]  /*1e90*/  LEA.HI.X.SX32 R231, R54, R43, 0x1, P0 ;  /* 0x0000002b36e77211 */ /* 0x000fe200000f0eff */
[C---:B------:R-:W-:Y:S01]  /*1ea0*/  IMAD R54, R133.reuse, 0x2, R52 ;  /* 0x0000000285367824 */ /* 0x040fe200078e0234 */
[----:B------:R-:W-:Y:S02]  /*1eb0*/  LEA R184, P2, R96, R41, 0x1 ;  /* 0x0000002960b87211 */ /* 0x000fe400078408ff */
[-C--:B------:R-:W-:Y:S01]  /*1ec0*/  LEA.HI.X.SX32 R147, R56, R43.reuse, 0x1, P1 ;  /* 0x0000002b38937211 */ /* 0x080fe200008f0eff */
[C---:B------:R-:W-:Y:S01]  /*1ed0*/  IMAD R56, R133.reuse, 0x2, R54 ;  /* 0x0000000285387824 */ /* 0x040fe200078e0236 */
[----:B------:R-:W-:Y:S02]  /*1ee0*/  LEA.HI.X.SX32 R185, R96, R43, 0x1, P2 ;  /* 0x0000002b60b97211 */ /* 0x000fe400010f0eff */
[-C--:B------:R-:W-:Y:S01]  /*1ef0*/  LEA R248, P0, R98, R41.reuse, 0x1 ;  /* 0x0000002962f87211 */ /* 0x080fe200078008ff */
[----:B------:R-:W-:Y:S01]  /*1f00*/  IMAD R96, R133, 0x2, R56 ;  /* 0x0000000285607824 */ /* 0x000fe200078e0238 */
[----:B------:R-:W-:-:S02]  /*1f10*/  LEA R228, P1, R100, R41, 0x1 ;  /* 0x0000002964e47211 */ /* 0x000fc400078208ff */
        /* <DEDUP_REMOVED lines=9> */
[----:B------:R-:W-:Y:S02]  /*1fb0*/  LEA.HI.X.SX32 R227, R108, R43, 0x1, P2 ;  /* 0x0000002b6ce37211 */ /* 0x000fe400010f0eff */
[-C--:B------:R-:W-:Y:S02]  /*1fc0*/  LEA R244, P2, R114, R41.reuse, 0x1 ;  /* 0x0000002972f47211 */ /* 0x080fe400078408ff */
[----:B------:R-:W-:Y:S02]  /*1fd0*/  LEA R246, P1, R106, R41, 0x1 ;  /* 0x000000296af67211 */ /* 0x000fe400078208ff */
[----:B------:R-:W-:Y:S01]  /*1fe0*/  LEA.HI.X.SX32 R183, R104, R43, 0x1, P0 ;  /* 0x0000002b68b77211 */ /* 0x000fe200000f0eff */
[----:B------:R-:W-:Y:S01]  /*1ff0*/  IMAD R104, R133, 0x2, R102 ;  /* 0x0000000285687824 */ /* 0x000fe200078e0266 */
[----:B------:R-:W-:Y:S02]  /*2000*/  LEA R144, P0, R110, R41, 0x1 ;  /* 0x000000296e907211 */ /* 0x000fe400078008ff */
[----:B------:R-:W-:-:S02]  /*2010*/  LEA.HI.X.SX32 R245, R114, R43, 0x1, P2 ;  /* 0x0000002b72f57211 */ /* 0x000fc400010f0eff */
[----:B------:R-:W-:Y:S01]  /*2020*/  LEA.HI.X.SX32 R247, R106, R43, 0x1, P1 ;  /* 0x0000002b6af77211 */ /* 0x000fe200008f0eff */
[C---:B------:R-:W-:Y:S01]  /*2030*/  IMAD R106, R133.reuse, 0x2, R104 ;  /* 0x00000002856a7824 */ /* 0x040fe200078e0268 */
[-C--:B------:R-:W-:Y:S02]  /*2040*/  LEA R178, P2, R50, R41.reuse, 0x1 ;  /* 0x0000002932b27211 */ /* 0x080fe400078408ff */
[----:B------:R-:W-:Y:S02]  /*2050*/  LEA R180, P1, R112, R41, 0x1 ;  /* 0x0000002970b47211 */ /* 0x000fe400078208ff */
[----:B------:R-:W-:Y:S02]  /*2060*/  LEA.HI.X.SX32 R145, R110, R43, 0x1, P0 ;  /* 0x0000002b6e917211 */ /* 0x000fe400000f0eff */
[----:B------:R-:W-:Y:S02]  /*2070*/  LEA R224, P0, R116, R41, 0x1 ;  /* 0x0000002974e07211 */ /* 0x000fe400078008ff */
[-C--:B------:R-:W-:Y:S01]  /*2080*/  LEA.HI.X.SX32 R179, R50, R43.reuse, 0x1, P2 ;  /* 0x0000002b32b37211 */ /* 0x080fe200010f0eff */
[----:B------:R-:W-:Y:S01]  /*2090*/  IMAD R50, R133, 0x2, R106 ;  /* 0x0000000285327824 */ /* 0x000fe200078e026a */
[----:B------:R-:W-:-:S02]  /*20a0*/  LEA.HI.X.SX32 R181, R112, R43, 0x1, P1 ;  /* 0x0000002b70b57211 */ /* 0x000fc400008f0eff */
[----:B------:R-:W-:Y:S02]  /*20b0*/  LEA R196, P1, R118, R41, 0x1 ;  /* 0x0000002976c47211 */ /* 0x000fe400078208ff */
[----:B------:R-:W-:Y:S01]  /*20c0*/  LEA.HI.X.SX32 R225, R116, R43, 0x1, P0 ;  /* 0x0000002b74e17211 */ /* 0x000fe200000f0eff */
[C---:B------:R-:W-:Y:S01]  /*20d0*/  IMAD R108, R133.reuse, 0x2, R50 ;  /* 0x00000002856c7824 */ /* 0x040fe200078e0232 */
[----:B------:R-:W-:Y:S02]  /*20e0*/  LEA R242, P0, R52, R41, 0x1 ;  /* 0x0000002934f27211 */ /* 0x000fe400078008ff */
[----:B------:R-:W-:Y:S02]  /*20f0*/  LEA.HI.X.SX32 R197, R118, R43, 0x1, P1 ;  /* 0x0000002b76c57211 */ /* 0x000fe400008f0eff */
[----:B------:R-:W-:Y:S02]  /*2100*/  LEA R222, P1, R54, R41, 0x1 ;  /* 0x0000002936de7211 */ /* 0x000fe400078208ff */
[----:B------:R-:W-:Y:S01]  /*2110*/  LEA.HI.X.SX32 R243, R52, R43, 0x1, P0 ;  /* 0x0000002b34f37211 */ /* 0x000fe200000f0eff */
[----:B------:R-:W-:Y:S01]  /*2120*/  IMAD R52, R133, 0x2, R108 ;  /* 0x0000000285347824 */ /* 0x000fe200078e026c */
[----:B------:R-:W-:-:S02]  /*2130*/  LEA R194, P2, R56, R41, 0x1 ;  /* 0x0000002938c27211 */ /* 0x000fc400078408ff */
[-C--:B------:R-:W-:Y:S01]  /*2140*/  LEA.HI.X.SX32 R223, R54, R43.reuse, 0x1, P1 ;  /* 0x0000002b36df7211 */ /* 0x080fe200008f0eff */
[C---:B------:R-:W-:Y:S01]  /*2150*/  IMAD R54, R133.reuse, 0x2, R52 ;  /* 0x0000000285367824 */ /* 0x040fe200078e0234 */
[----:B------:R-:W-:Y:S01]  /*2160*/  LEA.HI.X.SX32 R195, R56, R43, 0x1, P2 ;  /* 0x0000002b38c37211 */ /* 0x000fe200010f0eff */
[----:B------:R0:W-:Y:S01]  /*2170*/  STL.64 [R1+0x3b0], R156 ;  /* 0x0003b09c01007387 */ /* 0x0001e20000100a00 */
[-C--:B------:R-:W-:Y:S01]  /*2180*/  LEA R176, P0, R96, R41.reuse, 0x1 ;  /* 0x0000002960b07211 */ /* 0x080fe200078008ff */
[C---:B------:R-:W-:Y:S02]  /*2190*/  IMAD R56, R133.reuse, 0x2, R54 ;  /* 0x0000000285387824 */ /* 0x040fe400078e0236 */
[----:B------:R0:W-:Y:S01]  /*21a0*/  STL.64 [R1+0x3a0], R140 ;  /* 0x0003a08c01007387 */ /* 0x0001e20000100a00 */
[----:B------:R-:W-:Y:S02]  /*21b0*/  LEA R240, P1, R98, R41, 0x1 ;  /* 0x0000002962f07211 */ /* 0x000fe400078208ff */
[----:B------:R-:W-:Y:S01]  /*21c0*/  LEA.HI.X.SX32 R177, R96, R43, 0x1, P0 ;  /* 0x0000002b60b17211 */ /* 0x000fe200000f0eff */
[----:B------:R0:W-:Y:S01]  /*21d0*/  STL.64 [R1+0x398], R208 ;  /* 0x000398d001007387 */ /* 0x0001e20000100a00 */
[----:B------:R-:W-:Y:S01]  /*21e0*/  IMAD R96, R133, 0x2, R56 ;  /* 0x0000000285607824 */ /* 0x000fe200078e0238 */
[----:B------:R-:W-:-:S02]  /*21f0*/  LEA R220, P2, R100, R41, 0x1 ;  /* 0x0000002964dc7211 */ /* 0x000fc400078408ff */
[----:B------:R0:W-:Y:S01]  /*2200*/  STL.64 [R1+0x390], R154 ;  /* 0x0003909a01007387 */ /* 0x0001e20000100a00 */
[----:B------:R-:W-:-:S03]  /*2210*/  LEA R192, P0, R102, R41, 0x1 ;  /* 0x0000002966c07211 */ /* 0x000fc600078008ff */
[----:B------:R0:W-:Y:S01]  /*2220*/  STL.64 [R1+0x388], R206 ;  /* 0x000388ce01007387 */ /* 0x0001e20000100a00 */
[----:B------:R-:W-:-:S03]  /*2230*/  LEA.HI.X.SX32 R241, R98, R43, 0x1, P1 ;  /* 0x0000002b62f17211 */ /* 0x000fc600008f0eff */
[----:B------:R0:W-:Y:S01]  /*2240*/  STL.64 [R1+0x380], R152 ;  /* 0x0003809801007387 */ /* 0x0001e20000100a00 */
[----:B------:R-:W-:-:S03]  /*2250*/  IMAD R98, R133, 0x2, R96 ;  /* 0x0000000285627824 */ /* 0x000fc600078e0260 */
[----:B------:R0:W-:Y:S01]  /*2260*/  STL.64 [R1+0x378], R204 ;  /* 0x000378cc01007387 */ /* 0x0001e20000100a00 */
[----:B------:R-:W-:-:S03]  /*2270*/  LEA.HI.X.SX32 R221, R100, R43, 0x1, P2 ;  /* 0x0000002b64dd7211 */ /* 0x000fc600010f0eff */
[----:B------:R0:W-:Y:S01]  /*2280*/  STL.64 [R1+0x370], R150 ;  /* 0x0003709601007387 */ /* 0x0001e20000100a00 */
[----:B------:R-:W-:-:S03]  /*2290*/  LEA R238, P2, R106, R41, 0x1 ;  /* 0x000000296aee7211 */ /* 0x000fc600078408ff */
[----:B------:R0:W-:Y:S01]  /*22a0*/  STL.64 [R1+0x368], R202 ;  /* 0x000368ca01007387 */ /* 0x0001e20000100a00 */
[----:B------:R-:W-:-:S03]  /*22b0*/  LEA.HI.X.SX32 R193, R102, R43, 0x1, P0 ;  /* 0x0000002b66c17211 */ /* 0x000fc600000f0eff */
[----:B------:R0:W-:Y:S01]  /*22c0*/  STL.64 [R1+0x360], R148 ;  /* 0x0003609401007387 */ /* 0x0001e20000100a00 */
[-C--:B------:R-:W-:Y:S01]  /*22d0*/  LEA R218, P0, R50, R41.reuse, 0x1 ;  /* 0x0000002932da7211 */ /* 0x080fe200078008ff */
[----:B------:R-:W-:Y:S02]  /*22e0*/  IMAD R100, R133, 0x2, R98 ;  /* 0x0000000285647824 */ /* 0x000fe400078e0262 */
[----:B------:R0:W-:Y:S01]  /*22f0*/  STL.64 [R1+0x358], R200 ;  /* 0x000358c801007387 */ /* 0x0001e20000100a00 */
[----:B------:R-:W-:-:S03]  /*2300*/  LEA R174, P1, R104, R41, 0x1 ;  /* 0x0000002968ae7211 */ /* 0x000fc600078208ff */
[----:B------:R0:W-:Y:S01]  /*2310*/  STL.64 [R1+0x350], R230 ;  /* 0x000350e601007387 */ /* 0x0001e20000100a00 */
[----:B------:R-:W-:-:S03]  /*2320*/  LEA.HI.X.SX32 R239, R106, R43, 0x1, P2 ;  /* 0x0000002b6aef7211 */ /* 0x000fc600010f0eff */
[----:B------:R0:W-:Y:S01]  /*2330*/  STL.64 [R1+0x348], R146 ;  /* 0x0003489201007387 */ /* 0x0001e20000100a00 */
[----:B------:R-:W-:-:S03]  /*2340*/  LEA R172, P2, R52, R41, 0x1 ;  /* 0x0000002934ac7211 */ /* 0x000fc600078408ff */
[----:B------:R0:W-:Y:S01]  /*2350*/  STL.64 [R1+0x340], R184 ;  /* 0x000340b801007387 */ /* 0x0001e20000100a00 */
[-C--:B------:R-:W-:Y:S01]  /*2360*/  LEA.HI.X.SX32 R219, R50, R43.reuse, 0x1, P0 ;  /* 0x0000002b32db7211 */ /* 0x080fe200000f0eff */
[----:B------:R-:W-:Y:S02]  /*2370*/  IMAD R50, R133, 0x2, R100 ;  /* 0x0000000285327824 */ /* 0x000fe400078e0264 */
[----:B------:R0:W-:Y:S01]  /*2380*/  STL.64 [R1+0x338], R248 ;  /* 0x000338f801007387 */ /* 0x0001e20000100a00 */
[----:B------:R-:W-:-:S03]  /*2390*/  LEA.HI.X.SX32 R175, R104, R43, 0x1, P1 ;  /* 0x0000002b68af7211 */ /* 0x000fc600008f0eff */
[----:B------:R0:W-:Y:S01]  /*23a0*/  STL.64 [R1+0x328], R198 ;  /* 0x000328c601007387 */ /* 0x0001e20000100a00 */
[----:B------:R-:W-:-:S03]  /*23b0*/  LEA R190, P1, R108, R41, 0x1 ;  /* 0x000000296cbe7211 */ /* 0x000fc600078208ff */
[----:B------:R0:W-:Y:S01]  /*23c0*/  STL.64 [R1+0x330], R228 ;  /* 0x000330e401007387 */ /* 0x0001e20000100a00 */
[----:B------:R-:W-:-:S03]  /*23d0*/  LEA.HI.X.SX32 R173, R52, R43, 0x1, P2 ;  /* 0x0000002b34ad7211 */ /* 0x000fc600010f0eff */
[----:B------:R0:W-:Y:S01]  /*23e0*/  STL.64 [R1+0x320], R182 ;  /* 0x000320b601007387 */ /* 0x0001e20000100a00 */
[----:B------:R-:W-:Y:S01]  /*23f0*/  LEA R236, P0, R54, R41, 0x1 ;  /* 0x0000002936ec7211 */ /* 0x000fe200078008ff */
[----:B------:R-:W-:Y:S02]  /*2400*/  IMAD R52, R133, 0x2, R50 ;  /* 0x0000000285347824 */ /* 0x000fe400078e0232 */
[----:B------:R0:W-:Y:S01]  /*2410*/  STL.64 [R1+0x318], R246 ;  /* 0x000318f601007387 */ /* 0x0001e20000100a00 */
[----:B------:R-:W-:-:S03]  /*2420*/  LEA.HI.X.SX32 R191, R108, R43, 0x1, P1 ;  /* 0x0000002b6cbf7211 */ /* 0x000fc600008f0eff */
[----:B------:R0:W-:Y:S01]  /*2430*/  STL.64 [R1+0x310], R226 ;  /* 0x000310e201007387 */ /* 0x0001e20000100a00 */
[----:B------:R-:W-:-:S03]  /*2440*/  LEA R188, P2, R96, R41, 0x1 ;  /* 0x0000002960bc7211 */ /* 0x000fc600078408ff */
        /* <DEDUP_REMOVED lines=8> */
[----:B------:R-:W-:-:S03]  /*24d0*/  LEA.HI.X.SX32 R217, R56, R43, 0x1, P1 ;  /* 0x0000002b38d97211 */ /* 0x000fc600008f0eff */
[----:B------:R0:W-:Y:S01]  /*24e0*/  STL.64 [R1+0x2e8], R196 ;  /* 0x0002e8c401007387 */ /* 0x0001e20000100a00 */
[----:B------:R-:W-:-:S03]  /*24f0*/  LEA R214, P2, R50, R41, 0x1 ;  /* 0x0000002932d67211 */ /* 0x000fc600078408ff */
[----:B------:R0:W-:Y:S01]  /*2500*/  STL.64 [R1+0x2e0], R178 ;  /* 0x0002e0b201007387 */ /* 0x0001e20000100a00 */
[----:B------:R-:W-:-:S03]  /*2510*/  IMAD R56, R133, 0x2, R54 ;  /* 0x0000000285387824 */ /* 0x000fc600078e0236 */
[----:B------:R0:W-:Y:S01]  /*2520*/  STL.64 [R1+0x2d8], R242 ;  /* 0x0002d8f201007387 */ /* 0x0001e20000100a00 */
[----:B------:R-:W-:-:S03]  /*2530*/  LEA R170, P0, R98, R41, 0x1 ;  /* 0x0000002962aa7211 */ /* 0x000fc600078008ff */
        /* <DEDUP_REMOVED lines=9> */
[----:B------:R-:W-:-:S03]  /*25d0*/  LEA.HI.X.SX32 R235, R100, R43, 0x1, P1 ;  /* 0x0000002b64eb7211 */ /* 0x000fc600008f0eff */
[----:B------:R0:W-:Y:S01]  /*25e0*/  STL.64 [R1+0x2a8], R192 ;  /* 0x0002a8c001007387 */ /* 0x0001e20000100a00 */
[----:B------:R-:W-:-:S03]  /*25f0*/  LEA R186, P0, R52, R41, 0x1 ;  /* 0x0000002934ba7211 */ /* 0x000fc600078008ff */
[----:B------:R0:W-:Y:S01]  /*2600*/  STL.64 [R1+0x2a0], R174 ;  /* 0x0002a0ae01007387 */ /* 0x0001e20000100a00 */
[----:B------:R-:W-:-:S03]  /*2610*/  LEA R250, P1, R54, R41, 0x1 ;  /* 0x0000002936fa7211 */ /* 0x000fc600078208ff */
[----:B------:R0:W-:Y:S01]  /*2620*/  STL.64 [R1+0x298], R238 ;  /* 0x000298ee01007387 */ /* 0x0001e20000100a00 */
[----:B------:R-:W-:-:S03]  /*2630*/  LEA R212, P3, R50, R41, 0x1 ;  /* 0x0000002932d47211 */ /* 0x000fc600078608ff */
[----:B------:R0:W-:Y:S01]  /*2640*/  STL.64 [R1+0x290], R218 ;  /* 0x000290da01007387 */ /* 0x0001e20000100a00 */
[----:B------:R-:W-:-:S03]  /*2650*/  LEA R232, P2, R56, R41, 0x1 ;  /* 0x0000002938e87211 */ /* 0x000fc600078408ff */
[----:B------:R0:W-:Y:S01]  /*2660*/  STL.64 [R1+0x288], R190 ;  /* 0x000288be01007387 */ /* 0x0001e20000100a00 */
[----:B------:R-:W-:-:S03]  /*2670*/  LEA.HI.X.SX32 R187, R52, R43, 0x1, P0 ;  /* 0x0000002b34bb7211 */ /* 0x000fc600000f0eff */
[----:B------:R0:W-:Y:S01]  /*2680*/  STL.64 [R1+0x280], R172 ;  /* 0x000280ac01007387 */ /* 0x0001e20000100a00 */
[----:B------:R-:W-:-:S03]  /*2690*/  LEA.HI.X.SX32 R251, R54, R43, 0x1, P1 ;  /* 0x0000002b36fb7211 */ /* 0x000fc600008f0eff */
[----:B------:R0:W-:Y:S01]  /*26a0*/  STL.64 [R1+0x278], R236 ;  /* 0x000278ec01007387 */ /* 0x0001e20000100a00 */
[----:B------:R-:W-:-:S03]  /*26b0*/  LEA.HI.X.SX32 R213, R50, R43, 0x1, P3 ;  /* 0x0000002b32d57211 */ /* 0x000fc600018f0eff */
[----:B------:R0:W-:Y:S01]  /*26c0*/  STL.64 [R1+0x268], R188 ;  /* 0x000268bc01007387 */ /* 0x0001e20000100a00 */
[----:B------:R-:W-:-:S03]  /*26d0*/  LEA.HI.X.SX32 R233, R56, R43, 0x1, P2 ;  /* 0x0000002b38e97211 */ /* 0x000fc600010f0eff */
[----:B------:R0:W-:Y:S04]  /*26e0*/  STL.64 [R1+0x270], R216 ;  /* 0x000270d801007387 */ /* 0x0001e80000100a00 */
[----:B------:R0:W-:Y:S04]  /*26f0*/  STL.64 [R1+0x260], R170 ;  /* 0x000260aa01007387 */ /* 0x0001e80000100a00 */
[----:B------:R0:W-:Y:S04]  /*2700*/  STL.64 [R1+0x258], R234 ;  /* 0x000258ea01007387 */ /* 0x0001e80000100a00 */
[----:B------:R0:W-:Y:S04]  /*2710*/  STL.64 [R1+0x250], R214 ;  /* 0x000250d601007387 */ /* 0x0001e80000100a00 */
[----:B------:R0:W-:Y:S04]  /*2720*/  STL.64 [R1+0x248], R186 ;  /* 0x000248ba01007387 */ /* 0x0001e80000100a00 */
[----:B------:R0:W-:Y:S04]  /*2730*/  STL.64 [R1+0x240], R250 ;  /* 0x000240fa01007387 */ /* 0x0001e80000100a00 */
[----:B------:R0:W-:Y:S04]  /*2740*/  STL.64 [R1+0x230], R212 ;  /* 0x000230d401007387 */ /* 0x0001e80000100a00 */
[----:B------:R0:W-:Y:S01]  /*2750*/  STL.64 [R1+0x238], R232 ;  /* 0x000238e801007387 */ /* 0x0001e20000100a00 */
[----:B------:R-:W-:-:S04]  /*2760*/  SHF.R.U32.HI R51, RZ, 0x5, R142 ;  /* 0x00000005ff337819 */ /* 0x000fc8000001168e */
[----:B------:R-:W-:Y:S01]  /*2770*/  R2UR UR23, R51 ;  /* 0x00000000331772ca */ /* 0x000fe200000e0000 */
[----:B------:R-:W-:Y:S01]  /*2780*/  IMAD.SHL.U32 R39, R39, 0x2, RZ ;  /* 0x0000000227277824 */ /* 0x000fe200078e00ff */
[----:B------:R-:W-:-:S05]  /*2790*/  LOP3.LUT R136, R142, 0x40, RZ, 0xc0, !PT ;  /* 0x000000408e887812 */ /* 0x000fca00078ec0ff */
[----:B------:R-:W-:Y:S01]  /*27a0*/  IMAD R136, R136, 0x80, R39 ;  /* 0x0000008088887824 */ /* 0x000fe200078e0227 */
[----:B0-----:R-:W-:Y:S07]  /*27b0*/  BRA.U UP0, `(.L_x_5) ;  /* 0x0000000100187547 */ /* 0x001fee000b800000 */
[----:B------:R-:W-:Y:S01]  /*27c0*/  ELECT P0, URZ, PT ;  /* 0x0000000000ff782f */ /* 0x000fe20003800000 */
[----:B------:R-:W-:Y:S01]  /*27d0*/  IMAD.MOV.U32 R41, RZ, RZ, 0x1 ;  /* 0x00000001ff297424 */ /* 0x000fe200078e00ff */
[----:B------:R-:W-:Y:S01]  /*27e0*/  UMOV UR4, 0x40 ;  /* 0x0000004000047882 */ /* 0x000fe20000000000 */
[----:B------:R-:W-:Y:S01]  /*27f0*/  UVIRTCOUNT.DEALLOC.SMPOOL 0x80 ;  /* 0x000000800000784c */ /* 0x000fe20000000000 */
[----:B------:R-:W-:-:S09]  /*2800*/  ULEA UR4, UR6, UR4, 0x18 ;  /* 0x0000000406047291 */ /* 0x000fd2000f8ec0ff */
[----:B------:R0:W-:Y:S03]  /*2810*/  @P0 STS.U8 [UR4], R41 ;  /* 0x00000029ff000988 */ /* 0x0001e60008000004 */
.L_x_5:
[----:B------:R-:W2:Y:S04]  /*2820*/  LDL.64 R104, [R1+0x3a8] ;  /* 0x0003a80001687983 */ /* 0x000ea80000100a00 */
[----:B------:R-:W3:Y:S04]  /*2830*/  LDL.64 R106, [R1+0x3c8] ;  /* 0x0003c800016a7983 */ /* 0x000ee80000100a00 */
[----:B------:R-:W4:Y:S04]  /*2840*/  LDL.64 R112, [R1+0x428] ;  /* 0x0004280001707983 */ /* 0x000f280000100a00 */
[----:B------:R-:W2:Y:S04]  /*2850*/  LDL.64 R110, [R1+0x408] ;  /* 0x00040800016e7983 */ /* 0x000ea80000100a00 */
[----:B------:R-:W2:Y:S04]  /*2860*/  LDL.64 R108, [R1+0x3e8] ;  /* 0x0003e800016c7983 */ /* 0x000ea80000100a00 */
[----:B------:R-:W2:Y:S04]  /*2870*/  LDL.64 R102, [R1+0x420] ;  /* 0x0004200001667983 */ /* 0x000ea80000100a00 */
[----:B------:R-:W2:Y:S04]  /*2880*/  LDL.64 R100, [R1+0x400] ;  /* 0x0004000001647983 */ /* 0x000ea80000100a00 */
[----:B------:R-:W2:Y:S04]  /*2890*/  LDL.64 R98, [R1+0x3e0] ;  /* 0x0003e00001627983 */ /* 0x000ea80000100a00 */
[----:B------:R-:W2:Y:S01]  /*28a0*/  LDL.64 R96, [R1+0x3c0] ;  /* 0x0003c00001607983 */ /* 0x000ea20000100a00 */
[----:B------:R-:W-:-:S03]  /*28b0*/  LOP3.LUT R67, R136, 0x10, RZ, 0x3c, !PT ;  /* 0x0000001088437812 */ /* 0x000fc600078e3cff */
[----:B-----5:R-:W-:Y:S04]  /*28c0*/  STS.U16 [R136+UR15+0x400], R15 ;  /* 0x0004000f88007988 */ /* 0x020fe8000800040f */
[----:B------:R-:W-:Y:S04]  /*28d0*/  STS.U16 [R136+UR15+0x800], R13 ;  /* 0x0008000d88007988 */ /* 0x000fe8000800040f */
[----:B------:R-:W-:Y:S04]  /*28e0*/  STS.U16 [R136+UR15+0x1000], R11 ;  /* 0x0010000b88007988 */ /* 0x000fe8000800040f */
[----:B------:R-:W-:Y:S04]  /*28f0*/  STS.U16 [R136+UR15+0x1400], R21 ;  /* 0x0014001588007988 */ /* 0x000fe8000800040f */
[----:B------:R-:W-:Y:S04]  /*2900*/  STS.U16 [R136+UR15+0xc00], R19 ;  /* 0x000c001388007988 */ /* 0x000fe8000800040f */
[----:B------:R-:W-:Y:S04]  /*2910*/  STS.U16 [R136+UR15+0x1800], R23 ;  /* 0x0018001788007988 */ /* 0x000fe8000800040f */
[----:B------:R-:W-:Y:S04]  /*2920*/  STS.U16 [R136+UR15+0x1c00], R25 ;  /* 0x001c001988007988 */ /* 0x000fe8000800040f */
[----:B------:R-:W-:Y:S01]  /*2930*/  STS.U16 [R136+UR15], R17 ;  /* 0x0000001188007988 */ /* 0x000fe2000800040f */
[----:B------:R-:W-:-:S03]  /*2940*/  LOP3.LUT R69, R136, 0x20, RZ, 0x3c, !PT ;  /* 0x0000002088457812 */ /* 0x000fc600078e3cff */
[----:B------:R-:W-:Y:S04]  /*2950*/  STS.U16 [R67+UR15+0x80], R16 ;  /* 0x0000801043007988 */ /* 0x000fe8000800040f */
[----:B------:R-:W-:Y:S04]  /*2960*/  STS.U16 [R67+UR15+0x480], R24 ;  /* 0x0004801843007988 */ /* 0x000fe8000800040f */
[----:B------:R-:W-:Y:S04]  /*2970*/  STS.U16 [R67+UR15+0x880], R26 ;  /* 0x0008801a43007988 */ /* 0x000fe8000800040f */
[----:B------:R-:W-:Y:S04]  /*2980*/  STS.U16 [R67+UR15+0xc80], R32 ;  /* 0x000c802043007988 */ /* 0x000fe8000800040f */
[----:B------:R-:W-:Y:S04]  /*2990*/  STS.U16 [R67+UR15+0x1080], R46 ;  /* 0x0010802e43007988 */ /* 0x000fe8000800040f */
[----:B------:R-:W-:Y:S04]  /*29a0*/  STS.U16 [R67+UR15+0x1480], R64 ;  /* 0x0014804043007988 */ /* 0x000fe8000800040f */
[----:B------:R-:W-:Y:S04]  /*29b0*/  STS.U16 [R67+UR15+0x1880], R78 ;  /* 0x0018804e43007988 */ /* 0x000fe8000800040f */
[----:B------:R1:W-:Y:S04]  /*29c0*/  STS.U16 [R67+UR15+0x1c80], R92 ;  /* 0x001c805c43007988 */ /* 0x0003e8000800040f */
[----:B------:R-:W-:Y:S04]  /*29d0*/  STS.U16 [R69+UR15+0x100], R14 ;  /* 0x0001000e45007988 */ /* 0x000fe8000800040f */
[----:B------:R-:W-:Y:S01]  /*29e0*/  STS.U16 [R69+UR15+0x500], R7 ;  /* 0x0005000745007988 */ /* 0x000fe2000800040f */
[----:B-1----:R-:W-:-:S03]  /*29f0*/  LOP3.LUT R67, R136, 0x30, RZ, 0x3c, !PT ;  /* 0x0000003088437812 */ /* 0x002fc600078e3cff */
        /* <DEDUP_REMOVED lines=23> */
[----:B------:R-:W-:Y:S01]  /*2b70*/  STS.U16 [R69+UR15+0x1e00], R40 ;  /* 0x001e002845007988 */ /* 0x000fe2000800040f */
[----:B------:R-:W-:-:S03]  /*2b80*/  LOP3.LUT R68, R136, 0x60, RZ, 0x3c, !PT ;  /* 0x0000006088447812 */ /* 0x000fc600078e3cff */
[----:B------:R-:W-:Y:S04]  /*2b90*/  STS.U16 [R67+UR15+0x280], R3 ;  /* 0x0002800343007988 */ /* 0x000fe8000800040f */
[----:B------:R-:W-:Y:S04]  /*2ba0*/  STS.U16 [R67+UR15+0x680], R20 ;  /* 0x0006801443007988 */ /* 0x000fe8000800040f */
[----:B------:R-:W-:Y:S01]  /*2bb0*/  STS.U16 [R67+UR15+0xa80], R28 ;  /* 0x000a801c43007988 */ /* 0x000fe2000800040f */
[----:B------:R-:W-:-:S03]  /*2bc0*/  USHF.L.U32 UR4, UR23, 0x15, URZ ;  /* 0x0000001517047899 */ /* 0x000fc600080006ff */
[----:B------:R-:W-:Y:S04]  /*2bd0*/  STS.U16 [R67+UR15+0xe80], R34 ;  /* 0x000e802243007988 */ /* 0x000fe8000800040f */
[----:B------:R-:W-:Y:S04]  /*2be0*/  STS.U16 [R67+UR15+0x1280], R58 ;  /* 0x0012803a43007988 */ /* 0x000fe8000800040f */
[----:B------:R-:W-:Y:S04]  /*2bf0*/  STS.U16 [R67+UR15+0x1680], R72 ;  /* 0x0016804843007988 */ /* 0x000fe8000800040f */
[----:B------:R-:W-:Y:S01]  /*2c00*/  STS.U16 [R67+UR15+0x1a80], R86 ;  /* 0x001a805643007988 */ /* 0x000fe2000800040f */
[----:B------:R-:W-:-:S03]  /*2c10*/  ULOP3.LUT UR4, UR4, 0x600000, URZ, 0xc0, !UPT ;  /* 0x0060000004047892 */ /* 0x000fc6000f8ec0ff */
[----:B------:R1:W-:Y:S04]  /*2c20*/  STS.U16 [R67+UR15+0x1e80], R42 ;  /* 0x001e802a43007988 */ /* 0x0003e8000800040f */
[----:B------:R-:W-:Y:S04]  /*2c30*/  STS.U16 [R68+UR15+0x300], R0 ;  /* 0x0003000044007988 */ /* 0x000fe8000800040f */
[----:B------:R-:W-:Y:S01]  /*2c40*/  STS.U16 [R68+UR15+0x700], R4 ;  /* 0x0007000444007988 */ /* 0x000fe2000800040f */
[----:B-1----:R-:W-:-:S03]  /*2c50*/  LOP3.LUT R67, R136, 0x70, RZ, 0x3c, !PT ;  /* 0x0000007088437812 */ /* 0x002fc600078e3cff */
[----:B------:R-:W-:Y:S01]  /*2c60*/  STS.U16 [R68+UR15+0xb00], R30 ;  /* 0x000b001e44007988 */ /* 0x000fe2000800040f */
[----:B------:R-:W-:-:S03]  /*2c70*/  UIADD3 UR17, UPT, UPT, UR16, UR4, URZ ;  /* 0x0000000410117290 */ /* 0x000fc6000fffe0ff */
[----:B------:R-:W-:Y:S04]  /*2c80*/  STS.U16 [R68+UR15+0xf00], R36 ;  /* 0x000f002444007988 */ /* 0x000fe8000800040f */
[----:B------:R-:W-:Y:S04]  /*2c90*/  STS.U16 [R68+UR15+0x1300], R60 ;  /* 0x0013003c44007988 */ /* 0x000fe8000800040f */
[----:B------:R-:W-:Y:S04]  /*2ca0*/  STS.U16 [R68+UR15+0x1700], R74 ;  /* 0x0017004a44007988 */ /* 0x000fe8000800040f */
[----:B------:R-:W-:Y:S04]  /*2cb0*/  STS.U16 [R68+UR15+0x1b00], R88 ;  /* 0x001b005844007988 */ /* 0x000fe8000800040f */
[----:B------:R-:W-:Y:S01]  /*2cc0*/  STS.U16 [R68+UR15+0x1f00], R44 ;  /* 0x001f002c44007988 */ /* 0x000fe2000800040f */
[----:B------:R-:W-:-:S03]  /*2cd0*/  LOP3.LUT P2, RZ, R142, 0x7f, RZ, 0xc0, !PT ;  /* 0x0000007f8eff7812 */ /* 0x000fc6000784c0ff */
[----:B------:R-:W-:Y:S04]  /*2ce0*/  STS.U16 [R67+UR15+0x380], R5 ;  /* 0x0003800543007988 */ /* 0x000fe8000800040f */
[----:B------:R1:W-:Y:S04]  /*2cf0*/  STS.U16 [R67+UR15+0x780], R18 ;  /* 0x0007801243007988 */ /* 0x0003e8000800040f */
[----:B------:R-:W-:Y:S04]  /*2d00*/  STS.U16 [R67+UR15+0xb80], R31 ;  /* 0x000b801f43007988 */ /* 0x000fe8000800040f */
[----:B------:R-:W-:Y:S04]  /*2d10*/  STS.U16 [R67+UR15+0xf80], R37 ;  /* 0x000f802543007988 */ /* 0x000fe8000800040f */
[----:B------:R-:W-:Y:S04]  /*2d20*/  STS.U16 [R67+UR15+0x1380], R62 ;  /* 0x0013803e43007988 */ /* 0x000fe8000800040f */
[----:B------:R-:W-:Y:S04]  /*2d30*/  STS.U16 [R67+UR15+0x1780], R76 ;  /* 0x0017804c43007988 */ /* 0x000fe8000800040f */
[----:B------:R-:W-:Y:S04]  /*2d40*/  STS.U16 [R67+UR15+0x1b80], R90 ;  /* 0x001b805a43007988 */ /* 0x000fe8000800040f */
[----:B------:R0:W-:Y:S01]  /*2d50*/  STS.U16 [R67+UR15+0x1f80], R10 ;  /* 0x001f800a43007988 */ /* 0x0001e2000800040f */
[----:B------:R-:W-:Y:S01]  /*2d60*/  STTM.x64 tmem[UR17], RZ ;  /* 0x000000ff000079ed */ /* 0x000fe20008340011 */
[----:B------:R-:W0:Y:S02]  /*2d70*/  FENCE.VIEW.ASYNC.T ;  /* 0x00000000000073c6 */ /* 0x000e240000000200 */
[----:B0-----:R-:W-:Y:S01]  /*2d80*/  VOTEU.ALL UP1, P2 ;  /* 0x0000000000ff7886 */ /* 0x001fe20001020000 */
[----:B------:R-:W-:Y:S01]  /*2d90*/  UMOV UR5, 0x1 ;  /* 0x0000000100057882 */ /* 0x000fe20000000000 */
[----:B------:R-:W-:-:S03]  /*2da0*/  UIADD3 UR18, UPT, UPT, UR15, 0x10000, URZ ;  /* 0x000100000f127890 */ /* 0x000fc6000fffe0ff */
[----:B------:R-:W-:-:S04]  /*2db0*/  @!UP1 UIADD3 UR8, UPT, UPT, -UR5, 0x100000, URZ ;  /* 0x0010000005089890 */ /* 0x000fc8000fffe1ff */
[----:B------:R-:W-:Y:S02]  /*2dc0*/  @!UP1 USHF.L.U32 UR9, UR8, 0xb, URZ ;  /* 0x0000000b08099899 */ /* 0x000fe400080006ff */
[----:B------:R-:W-:Y:S01]  /*2dd0*/  @!UP1 USHF.L.U32 UR8, UR8, 0x1, URZ ;  /* 0x0000000108089899 */ /* 0x000fe200080006ff */
[----:B------:R-:W-:Y:S01]  /*2de0*/  VOTEU.ALL UP2, P2 ;  /* 0x0000000000ff7886 */ /* 0x000fe20001040000 */
[----:B------:R-:W-:Y:S01]  /*2df0*/  BAR.SYNC.DEFER_BLOCKING 0x0 ;  /* 0x0000000000007b1d */ /* 0x000fe20000010000 */
[----:B------:R-:W-:-:S06]  /*2e00*/  UIADD3 UR25, UPT, UPT, UR14, 0x80, URZ ;  /* 0x000000800e197890 */ /* 0x000fcc000fffe0ff */
[----:B------:R-:W-:Y:S01]  /*2e10*/  ISETP.LT.AND P0, PT, RZ, UR25, PT ;  /* 0x00000019ff007c0c */ /* 0x000fe2000bf01270 */
[----:B------:R-:W0:Y:S02]  /*2e20*/  FENCE.VIEW.ASYNC.S ;  /* 0x00000000000073c6 */ /* 0x000e240000000000 */
[----:B0-----:R0:W0:Y:S01]  /*2e30*/  @!UP2 SYNCS.EXCH.64 URZ, [UR18], UR8 ;  /* 0x0000000812ffa5b2 */ /* 0x0010220008000100 */
[----:B------:R-:W-:Y:S01]  /*2e40*/  PRMT R2, RZ, 0x7610, R2 ;  /* 0x00007610ff027816 */ /* 0x000fe20000000002 */
[----:B0-----:R-:W-:Y:S01]  /*2e50*/  BAR.SYNC.DEFER_BLOCKING 0x0 ;  /* 0x0000000000007b1d */ /* 0x001fe20000010000 */
[----:B------:R-:W-:Y:S02]  /*2e60*/  PRMT R6, RZ, 0x7610, R6 ;  /* 0x00007610ff067816 */ /* 0x000fe40000000006 */
[----:B------:R-:W-:Y:S02]  /*2e70*/  PRMT R11, RZ, 0x7610, R11 ;  /* 0x00007610ff0b7816 */ /* 0x000fe4000000000b */
[----:B------:R-:W-:-:S02]  /*2e80*/  PRMT R14, RZ, 0x7610, R14 ;  /* 0x00007610ff0e7816 */ /* 0x000fc4000000000e */
[----:B-1----:R-:W-:Y:S02]  /*2e90*/  PRMT R18, RZ, 0x7610, R18 ;  /* 0x00007610ff127816 */ /* 0x002fe40000000012 */
[----:B------:R-:W-:Y:S02]  /*2ea0*/  PRMT R22, RZ, 0x7610, R22 ;  /* 0x00007610ff167816 */ /* 0x000fe40000000016 */
[----:B------:R-:W-:Y:S02]  /*2eb0*/  PRMT R26, RZ, 0x7610, R26 ;  /* 0x00007610ff1a7816 */ /* 0x000fe4000000001a */
[----:B------:R-:W-:Y:S02]  /*2ec0*/  PRMT R30, RZ, 0x7610, R30 ;  /* 0x00007610ff1e7816 */ /* 0x000fe4000000001e */
[----:B------:R-:W-:Y:S02]  /*2ed0*/  PRMT R34, RZ, 0x7610, R34 ;  /* 0x00007610ff227816 */ /* 0x000fe40000000022 */
[----:B------:R-:W-:-:S02]  /*2ee0*/  PRMT R38, RZ, 0x7610, R38 ;  /* 0x00007610ff267816 */ /* 0x000fc40000000026 */
[----:B------:R-:W-:Y:S02]  /*2ef0*/  PRMT R43, RZ, 0x7610, R43 ;  /* 0x00007610ff2b7816 */ /* 0x000fe4000000002b */
[----:B------:R-:W-:Y:S02]  /*2f00*/  PRMT R47, RZ, 0x7610, R47 ;  /* 0x00007610ff2f7816 */ /* 0x000fe4000000002f */
[----:B------:R-:W-:Y:S01]  /*2f10*/  PRMT R51, RZ, 0x7610, R51 ;  /* 0x00007610ff337816 */ /* 0x000fe20000000033 */
[----:B----4-:R-:W4:Y:S01]  /*2f20*/  @P0 LDG.E.U16 R2, desc[UR28][R112.64] ;  /* 0x0000001c70020981 */ /* 0x010f22000c1e1500 */
[----:B------:R-:W-:Y:S02]  /*2f30*/  PRMT R55, RZ, 0x7610, R55 ;  /* 0x00007610ff377816 */ /* 0x000fe40000000037 */
[----:B------:R-:W-:Y:S01]  /*2f40*/  PRMT R59, RZ, 0x7610, R59 ;  /* 0x00007610ff3b7816 */ /* 0x000fe2000000003b */
[----:B--2---:R-:W2:Y:S01]  /*2f50*/  @P0 LDG.E.U16 R6, desc[UR28][R110.64] ;  /* 0x0000001c6e060981 */ /* 0x004ea2000c1e1500 */
[----:B------:R-:W-:-:S02]  /*2f60*/  PRMT R63, RZ, 0x7610, R63 ;  /* 0x00007610ff3f7816 */ /* 0x000fc4000000003f */
[----:B------:R-:W-:Y:S01]  /*2f70*/  PRMT R3, RZ, 0x7610, R3 ;  /* 0x00007610ff037816 */ /* 0x000fe20000000003 */
[----:B------:R-:W2:Y:S01]  /*2f80*/  @P0 LDG.E.U16 R11, desc[UR28][R108.64] ;  /* 0x0000001c6c0b0981 */ /* 0x000ea2000c1e1500 */
[----:B------:R-:W-:Y:S02]  /*2f90*/  PRMT R7, RZ, 0x7610, R7 ;  /* 0x00007610ff077816 */ /* 0x000fe40000000007 */
[----:B------:R-:W-:Y:S01]  /*2fa0*/  PRMT R10, RZ, 0x7610, R10 ;  /* 0x00007610ff0a7816 */ /* 0x000fe2000000000a */
[----:B---3--:R-:W3:Y:S01]  /*2fb0*/  @P0 LDG.E.U16 R14, desc[UR28][R106.64] ;  /* 0x0000001c6a0e0981 */ /* 0x008ee2000c1e1500 */
[----:B------:R-:W-:Y:S02]  /*2fc0*/  PRMT R15, RZ, 0x7610, R15 ;  /* 0x00007610ff0f7816 */ /* 0x000fe4000000000f */
[----:B------:R-:W-:Y:S01]  /*2fd0*/  PRMT R19, RZ, 0x7610, R19 ;  /* 0x00007610ff137816 */ /* 0x000fe20000000013 */
[----:B------:R-:W3:Y:S01]  /*2fe0*/  @P0 LDG.E.U16 R18, desc[UR28][R104.64] ;  /* 0x0000001c68120981 */ /* 0x000ee2000c1e1500 */
[----:B------:R-:W-:-:S02]  /*2ff0*/  PRMT R23, RZ, 0x7610, R23 ;  /* 0x00007610ff177816 */ /* 0x000fc40000000017 */
[----:B------:R-:W-:Y:S01]  /*3000*/  PRMT R27, RZ, 0x7610, R27 ;  /* 0x00007610ff1b7816 */ /* 0x000fe2000000001b */
[----:B------:R-:W3:Y:S01]  /*3010*/  @P0 LDG.E.U16 R22, desc[UR28][R206.64] ;  /* 0x0000001cce160981 */ /* 0x000ee2000c1e1500 */
[----:B------:R-:W-:Y:S02]  /*3020*/  PRMT R31, RZ, 0x7610, R31 ;  /* 0x00007610ff1f7816 */ /* 0x000fe4000000001f */
[----:B------:R-:W-:Y:S01]  /*3030*/  PRMT R35, RZ, 0x7610, R35 ;  /* 0x00007610ff237816 */ /* 0x000fe20000000023 */
[----:B------:R-:W3:Y:S01]  /*3040*/  @P0 LDG.E.U16 R26, desc[UR28][R202.64] ;  /* 0x0000001cca1a0981 */ /* 0x000ee2000c1e1500 */
        /* <DEDUP_REMOVED lines=57> */
[----:B------:R-:W-:-:S03]  /*33e0*/  PRMT R66, RZ, 0x7610, R66 ;  /* 0x00007610ff427816 */ /* 0x000fc60000000042 */
[----:B------:R-:W3:Y:S04]  /*33f0*/  @P0 LDG.E.U16 R44, desc[UR28][R178.64] ;  /* 0x0000001cb22c0981 */ /* 0x000ee8000c1e1500 */
        /* <DEDUP_REMOVED lines=36> */
[----:B------:R-:W3:Y:S01]  /*3640*/  @P0 LDG.E.U16 R66, desc[UR28][R212.64] ;  /* 0x0000001cd4420981 */ /* 0x000ee2000c1e1500 */
[----:B------:R-:W-:Y:S01]  /*3650*/  SHF.R.S32.HI R0, RZ, 0x6, R142 ;  /* 0x00000006ff007819 */ /* 0x000fe2000001148e */
[----:B------:R-:W-:-:S04]  /*3660*/  @!UP1 UIADD3 UR8, UPT, UPT, -UR5, 0x100000, URZ ;  /* 0x0010000005089890 */ /* 0x000fc8000fffe1ff */
[----:B------:R-:W-:Y:S02]  /*3670*/  @!UP1 USHF.L.U32 UR9, UR8, 0xb, URZ ;  /* 0x0000000b08099899 */ /* 0x000fe400080006ff */
[----:B------:R-:W-:Y:S01]  /*3680*/  @!UP1 USHF.L.U32 UR8, UR8, 0x1, URZ ;  /* 0x0000000108089899 */ /* 0x000fe200080006ff */
[----:B------:R-:W-:Y:S01]  /*3690*/  SGXT R0, R0, 0x1 ;  /* 0x000000010000781a */ /* 0x000fe20000000200 */
[----:B------:R-:W-:-:S03]  /*36a0*/  VOTEU.ALL UP2, P2 ;  /* 0x0000000000ff7886 */ /* 0x000fc60001040000 */
[----:B------:R-:W-:Y:S01]  /*36b0*/  LOP3.LUT R39, R39, 0x90, R0, 0x78, !PT ;  /* 0x0000009027277812 */ /* 0x000fe200078e7800 */
[----:B------:R-:W-:-:S04]  /*36c0*/  @!UP1 UIADD3 UR4, UPT, UPT, -UR5, 0x100000, URZ ;  /* 0x0010000005049890 */ /* 0x000fc8000fffe1ff */
[----:B------:R-:W-:Y:S02]  /*36d0*/  @!UP1 USHF.L.U32 UR5, UR4, 0xb, URZ ;  /* 0x0000000b04059899 */ /* 0x000fe400080006ff */
[----:B------:R-:W-:Y:S01]  /*36e0*/  @!UP1 USHF.L.U32 UR4, UR4, 0x1, URZ ;  /* 0x0000000104049899 */ /* 0x000fe200080006ff */
[C---:B------:R-:W-:Y:S01]  /*36f0*/  LOP3.LUT R0, R39.reuse, 0x20, RZ, 0x3c, !PT ;  /* 0x0000002027007812 */ /* 0x040fe200078e3cff */
[----:B------:R0:W1:Y:S01]  /*3700*/  @!UP2 SYNCS.EXCH.64 URZ, [UR15+0x10008], UR8 ;  /* 0x010008080fffa5b2 */ /* 0x0000620008000100 */
[----:B------:R-:W-:Y:S01]  /*3710*/  ISETP.EQ.U32.AND P1, PT, RZ, UR23, P0 ;  /* 0x00000017ff007c0c */ /* 0x000fe20008722070 */
[----:B------:R-:W-:Y:S01]  /*3720*/  VOTEU.ALL UP2, P2 ;  /* 0x0000000000ff7886 */ /* 0x000fe20001040000 */
[----:B------:R-:W-:Y:S01]  /*3730*/  LOP3.LUT R132, R132, 0xf7ffffff, RZ, 0xc0, !PT ;  /* 0xf7ffffff84847812 */ /* 0x000fe200078ec0ff */
[----:B------:R-:W-:Y:S02]  /*3740*/  UIADD3 UR10, UPT, UPT, UR15, 0x8000, URZ ;  /* 0x000080000f0a7890 */ /* 0x000fe4000fffe0ff */
[----:B------:R-:W-:Y:S01]  /*3750*/  UIADD3 UR19, UPT, UPT, UR16, 0x40, URZ ;  /* 0x0000004010137890 */ /* 0x000fe2000fffe0ff */
[----:B------:R-:W-:Y:S01]  /*3760*/  @P2 LOP3.LUT R132, R132, 0x8000000, RZ, 0xfc, !PT ;  /* 0x0800000084842812 */ /* 0x000fe200078efcff */
[----:B----4-:R-:W-:Y:S04]  /*3770*/  STS.U16 [R39+UR15+0x4000], R2 ;  /* 0x0040000227007988 */ /* 0x010fe8000800040f */
[----:B--2---:R-:W-:Y:S04]  /*3780*/  STS.U16 [R39+UR15+0x4400], R6 ;  /* 0x0044000627007988 */ /* 0x004fe8000800040f */
[----:B------:R-:W-:Y:S04]  /*3790*/  STS.U16 [R39+UR15+0x4800], R11 ;  /* 0x0048000b27007988 */ /* 0x000fe8000800040f */
[----:B---3--:R-:W-:Y:S04]  /*37a0*/  STS.U16 [R39+UR15+0x4c00], R14 ;  /* 0x004c000e27007988 */ /* 0x008fe8000800040f */
[----:B------:R-:W-:Y:S04]  /*37b0*/  STS.U16 [R39+UR15+0x5000], R18 ;  /* 0x0050001227007988 */ /* 0x000fe8000800040f */
        /* <DEDUP_REMOVED lines=14> */
[----:B--2---:R-:W-:-:S03]  /*38a0*/  LOP3.LUT R3, R39, 0x40, RZ, 0x3c, !PT ;  /* 0x0000004027037812 */ /* 0x004fc600078e3cff */
        /* <DEDUP_REMOVED lines=13> */
[----:B------:R0:W-:Y:S01]  /*3980*/  STS.U16 [R3+UR15+0x4200], R4 ;  /* 0x0042000403007988 */ /* 0x0001e2000800040f */
[----:B--2---:R-:W-:-:S03]  /*3990*/  LOP3.LUT R0, R39, 0x60, RZ, 0x3c, !PT ;  /* 0x0000006027007812 */ /* 0x004fc600078e3cff */
[----:B------:R0:W-:Y:S04]  /*39a0*/  STS.U16 [R3+UR15+0x4600], R8 ;  /* 0x0046000803007988 */ /* 0x0001e8000800040f */
        /* <DEDUP_REMOVED lines=29> */
[----:B------:R0:W-:Y:S01]  /*3b80*/  STS.U16 [R0+UR15+0x7f00], R66 ;  /* 0x007f004200007988 */ /* 0x0001e2000800040f */
[----:B-1----:R1:W-:Y:S06]  /*3b90*/  MEMBAR.ALL.CTA ;  /* 0x0000000000007992 */ /* 0x0023ec0000008000 */
[----:B-1----:R-:W-:Y:S04]  /*3ba0*/  FENCE.VIEW.ASYNC.S ;  /* 0x00000000000073c6 */ /* 0x002fe80000000000 */
[----:B------:R-:W1:Y:S02]  /*3bb0*/  FENCE.VIEW.ASYNC.S ;  /* 0x00000000000073c6 */ /* 0x000e640000000000 */
[----:B-1----:R0:W1:Y:S02]  /*3bc0*/  @!UP2 SYNCS.EXCH.64 URZ, [UR15+0x8000], UR4 ;  /* 0x008000040fffa5b2 */ /* 0x0020640008000100 */
[----:B-1----:R-:W-:Y:S06]  /*3bd0*/  BAR.SYNC.DEFER_BLOCKING 0x0 ;  /* 0x0000000000007b1d */ /* 0x002fec0000010000 */
[----:B0-----:R-:W-:Y:S05]  /*3be0*/  @!P1 BRA `(.L_x_6) ;  /* 0x0000000000889947 */ /* 0x001fea0003800000 */
[----:B------:R-:W-:Y:S02]  /*3bf0*/  UIADD3 UR4, UPT, UPT, UR15, 0x4000, URZ ;  /* 0x000040000f047890 */ /* 0x000fe4000fffe0ff */
[----:B------:R-:W-:Y:S02]  /*3c00*/  USHF.R.U32.HI UR8, URZ, 0x4, UR15 ;  /* 0x00000004ff087899 */ /* 0x000fe4000801160f */
[----:B------:R-:W-:Y:S02]  /*3c10*/  USHF.R.U32.HI UR4, URZ, 0x4, UR4 ;  /* 0x00000004ff047899 */ /* 0x000fe40008011604 */
[----:B------:R-:W-:Y:S02]  /*3c20*/  USGXT.U32 UR8, UR8, 0xe ;  /* 0x0000000e0808789a */ /* 0x000fe40008000000 */
[----:B------:R-:W-:Y:S02]  /*3c30*/  USGXT.U32 UR12, UR4, 0xe ;  /* 0x0000000e040c789a */ /* 0x000fe40008000000 */
[----:B------:R-:W-:-:S02]  /*3c40*/  UIADD3 UR34, UP2, UPT, UR8, 0x2000080, URZ ;  /* 0x0200008008227890 */ /* 0x000fc4000ff5e0ff */
[----:B------:R-:W-:Y:S01]  /*3c50*/  UIADD3 UR36, UP3, UPT, UR12, 0x2, URZ ;  /* 0x000000020c247890 */ /* 0x000fe2000ff7e0ff */
[----:B------:R-:W-:Y:S01]  /*3c60*/  UMOV UR4, URZ ;  /* 0x000000ff00047c82 */ /* 0x000fe20008000000 */
[----:B------:R-:W-:Y:S01]  /*3c70*/  UMOV UR5, URZ ;  /* 0x000000ff00057c82 */ /* 0x000fe20008000000 */
[----:B------:R-:W-:Y:S02]  /*3c80*/  UIADD3.X UR35, UPT, UPT, UR4, 0x40004040, URZ, UP2, !UPT ;  /* 0x4000404004237890 */ /* 0x000fe400097fe4ff */
[----:B------:R-:W-:Y:S02]  /*3c90*/  UIADD3.X UR37, UPT, UPT, UR5, 0x40004040, URZ, UP3, !UPT ;  /* 0x4000404005257890 */ /* 0x000fe40009ffe4ff */
[----:B------:R-:W-:Y:S02]  /*3ca0*/  ULOP3.LUT UR8, UR8, 0x2000000, URZ, 0xfc, !UPT ;  /* 0x0200000008087892 */ /* 0x000fe4000f8efcff */
[----:B------:R-:W-:Y:S02]  /*3cb0*/  UIADD3.64 UR20, UPT, UPT, UR34, 0x80, URZ ;  /* 0x0000008022147897 */ /* 0x000fe4000fffe0ff */
[----:B------:R-:W-:-:S02]  /*3cc0*/  UIADD3.64 UR26, UPT, UPT, UR36, 0x2, URZ ;  /* 0x00000002241a7897 */ /* 0x000fc4000fffe0ff */
[----:B------:R-:W-:Y:S02]  /*3cd0*/  UIADD3.64 UR30, UPT, UPT, UR34, 0x100, URZ ;  /* 0x00000100221e7897 */ /* 0x000fe4000fffe0ff */
[----:B------:R-:W-:Y:S01]  /*3ce0*/  UIADD3.64 UR32, UPT, UPT, UR36, 0x4, URZ ;  /* 0x0000000424207897 */ /* 0x000fe2000fffe0ff */
[----:B------:R-:W-:Y:S01]  /*3cf0*/  UMOV UR38, 0x0 ;  /* 0x0000000000267882 */ /* 0x000fe20000000000 */
[----:B------:R-:W-:Y:S01]  /*3d00*/  UMOV UR39, 0x8208490 ;  /* 0x0820849000277882 */ /* 0x000fe20000000000 */
[----:B------:R-:W-:Y:S01]  /*3d10*/  UMOV UR9, 0x40004040 ;  /* 0x4000404000097882 */ /* 0x000fe20000000000 */
[----:B------:R-:W-:Y:S01]  /*3d20*/  UMOV UR13, 0x40004040 ;  /* 0x40004040000d7882 */ /* 0x000fe20000000000 */
[----:B------:R-:W-:Y:S01]  /*3d30*/  UMOV UR40, 0x0 ;  /* 0x0000000000287882 */ /* 0x000fe20000000000 */
[----:B------:R-:W-:Y:S01]  /*3d40*/  UMOV UR41, 0x8208490 ;  /* 0x0820849000297882 */ /* 0x000fe20000000000 */
[----:B------:R-:W-:Y:S01]  /*3d50*/  UMOV UR42, 0x0 ;  /* 0x00000000002a7882 */ /* 0x000fe20000000000 */
[----:B------:R-:W-:Y:S01]  /*3d60*/  UMOV UR43, 0x8208490 ;  /* 0x08208490002b7882 */ /* 0x000fe20000000000 */
[----:B------:R-:W-:Y:S01]  /*3d70*/  UMOV UR4, UR10 ;  /* 0x0000000a00047c82 */ /* 0x000fe20008000000 */
[----:B------:R0:W-:Y:S01]  /*3d80*/  UTCHMMA gdesc[UR8], gdesc[UR12], tmem[UR19], tmem[UR38], idesc[UR39], !UPT ;  /* 0x00ff260c080075ea */ /* 0x0001e2000f800013 */
[----:B------:R-:W-:Y:S01]  /*3d90*/  UMOV UR44, 0x0 ;  /* 0x00000000002c7882 */ /* 0x000fe20000000000 */
[----:B------:R-:W-:Y:S01]  /*3da0*/  UMOV UR45, 0x8208490 ;  /* 0x08208490002d7882 */ /* 0x000fe20000000000 */
[----:B------:R0:W-:Y:S01]  /*3db0*/  UTCHMMA gdesc[UR34], gdesc[UR36], tmem[UR19], tmem[UR40], idesc[UR41], UPT ;  /* 0x00ff2824220075ea */ /* 0x0001e2000b800013 */
[----:B------:R-:W-:Y:S01]  /*3dc0*/  UMOV UR4, UR4 ;  /* 0x0000000400047c82 */ /* 0x000fe20008000000 */
[----:B------:R0:W-:Y:S01]  /*3dd0*/  UTCHMMA gdesc[UR20], gdesc[UR26], tmem[UR19], tmem[UR42], idesc[UR43], UPT ;  /* 0x00ff2a1a140075ea */ /* 0x0001e2000b800013 */
[----:B------:R0:W-:Y:S01]  /*3de0*/  UTCHMMA gdesc[UR30], gdesc[UR32], tmem[UR19], tmem[UR44], idesc[UR45], UPT ;  /* 0x00ff2c201e0075ea */ /* 0x0001e2000b800013 */
[----:B------:R0:W-:Y:S01]  /*3df0*/  UTCBAR [UR4], URZ ;  /* 0x000000ff040073e9 */ /* 0x0001e200080000ff */
[----:B------:R-:W-:Y:S01]  /*3e00*/  NOP ;  /* 0x0000000000007918 */ /* 0x000fe20000000000 */
.L_x_6:
[----:B------:R-:W-:Y:S05]  /*3e10*/  @!P0 BRA `(.L_x_7) ;  /* 0x0000000000088947 */ /* 0x000fea0003800000 */
[----:B------:R-:W1:Y:S02]  /*3e20*/  SYNCS.PHASECHK.TRANS64.TRYWAIT P2, [UR15+0x8000], RZ ;  /* 0x008000ffff0075a7 */ /* 0x000e64000804110f */
[----:B-1----:R-:W-:Y:S05]  /*3e30*/  @!P2 BRA `(.L_x_8) ;  /* 0x0000012c001ca947 */ /* 0x002fea0003800000 */
.L_x_7:
[----:B------:R-:W-:Y:S01]  /*3e40*/  BAR.SYNC.DEFER_BLOCKING 0x0 ;  /* 0x0000000000007b1d */ /* 0x000fe20000010000 */
[C---:B------:R-:W-:Y:S01]  /*3e50*/  ISETP.GT.AND P4, PT, R135.reuse, 0x1, PT ;  /* 0x000000018700780c */ /* 0x040fe20003f84270 */
[----:B------:R-:W-:Y:S01]  /*3e60*/  UISETP.GT.AND UP2, UPT, UR14, -0x1, UPT ;  /* 0xffffffff0e00788c */ /* 0x000fe2000bf44270 */
[C---:B------:R-:W-:Y:S02]  /*3e70*/  ISETP.GT.AND P5, PT, R135.reuse, RZ, PT ;  /* 0x000000ff8700720c */ /* 0x040fe40003fa4270 */
[----:B------:R-:W-:Y:S01]  /*3e80*/  ISETP.GT.AND P3, PT, R135, 0x2, PT ;  /* 0x000000028700780c */ /* 0x000fe20003f64270 */
[----:B0-----:R-:W0:Y:S01]  /*3e90*/  LDCU UR4, c[0x0][0x3a8] ;  /* 0x00007500ff0477ac */ /* 0x001e220008000800 */
[----:B------:R-:W0:Y:S01]  /*3ea0*/  LDTM.x128 R4, tmem[UR17+0x40] ;  /* 0x00004011000479ee */ /* 0x000e2200083c0000 */
[----:B------:R-:W-:Y:S01]  /*3eb0*/  PLOP3.LUT P2, PT, PT, PT, UP2, 0x80, 0x8 ;  /* 0x000000000008781c */ /* 0x000fe20003f4f028 */
[----:B------:R-:W1:Y:S01]  /*3ec0*/  S2R R184, SR_TID.X ;  /* 0x0000000000b87919 */ /* 0x000e620000002100 */
[----:B------:R-:W2:Y:S01]  /*3ed0*/  LDCU.64 UR8, c[0x0][0x3d0] ;  /* 0x00007a00ff0877ac */ /* 0x000ea20008000a00 */
[----:B------:R3:W-:Y:S01]  /*3ee0*/  STL.64 [R1+0x460], R132 ;  /* 0x0004608401007387 */ /* 0x0007e20000100a00 */
[----:B--2---:R-:W-:Y:S01]  /*3ef0*/  UIMAD UR8, UR7, UR8, URZ ;  /* 0x00000008070872a4 */ /* 0x004fe2000f8e02ff */
[----:B0-----:R-:W-:Y:S01]  /*3f00*/  FMUL R141, R6, UR4 ;  /* 0x00000004068d7c20 */ /* 0x001fe20008400000 */
[----:B------:R-:W-:Y:S01]  /*3f10*/  FMUL R157, R54, UR4 ;  /* 0x00000004369d7c20 */ /* 0x000fe20008400000 */
[----:B------:R-:W-:Y:S01]  /*3f20*/  FMUL R54, R100, UR4 ;  /* 0x0000000464367c20 */ /* 0x000fe20008400000 */
[----:B------:R-:W-:Y:S01]  /*3f30*/  FMUL R138, R9, UR4 ;  /* 0x00000004098a7c20 */ /* 0x000fe20008400000 */
[----:B------:R-:W-:Y:S01]  /*3f40*/  FMUL R152, R64, UR4 ;  /* 0x0000000440987c20 */ /* 0x000fe20008400000 */
[----:B------:R-:W-:Y:S01]  /*3f50*/  FSEL R100, R141, -INF , P4 ;  /* 0xff8000008d647808 */ /* 0x000fe20002000000 */
[----:B------:R-:W-:Y:S01]  /*3f60*/  FMUL R137, R12, UR4 ;  /* 0x000000040c897c20 */ /* 0x000fe20008400000 */
[----:B------:R-:W-:Y:S01]  /*3f70*/  ISETP.GT.AND P4, PT, R135, 0x4, PT ;  /* 0x000000048700780c */ /* 0x000fe20003f84270 */
        /* <DEDUP_REMOVED lines=17> */
[----:B------:R-:W-:Y:S01]  /*4090*/  FSEL R101, R171, -INF , P5 ;  /* 0xff800000ab657808 */ /* 0x000fe20002800000 */
[----:B------:R-:W-:Y:S01]  /*40a0*/  FMUL R15, R27, UR4 ;  /* 0x000000041b0f7c20 */ /* 0x000fe20008400000 */
[----:B------:R-:W-:Y:S01]  /*40b0*/  ISETP.GT.AND P4, PT, R135, 0xd, PT ;  /* 0x0000000d8700780c */ /* 0x000fe20003f84270 */
[----:B------:R-:W-:Y:S01]  /*40c0*/  FMUL R161, R49, UR4 ;  /* 0x0000000431a17c20 */ /* 0x000fe20008400000 */
[----:B------:R-:W-:Y:S01]  /*40d0*/  ISETP.GT.AND P5, PT, R135, 0x3, PT ;  /* 0x000000038700780c */ /* 0x000fe20003fa4270 */
[----:B------:R-:W-:Y:S01]  /*40e0*/  FMUL R27, R51, UR4 ;  /* 0x00000004331b7c20 */ /* 0x000fe20008400000 */
[----:B------:R-:W-:Y:S01]  /*40f0*/  FSEL R102, R173, -INF , P2 ;  /* 0xff800000ad667808 */ /* 0x000fe20001000000 */
[----:B------:R-:W-:Y:S01]  /*4100*/  FMUL R150, R66, UR4 ;  /* 0x0000000442967c20 */ /* 0x000fe20008400000 */
[----:B------:R-:W-:Y:S01]  /*4110*/  FMUL R49, R95, UR4 ;  /* 0x000000045f317c20 */ /* 0x000fe20008400000 */
        /* <DEDUP_REMOVED lines=9> */
[----:B------:R-:W-:Y:S01]  /*41b0*/  FSEL R98, R139, -INF , P5 ;  /* 0xff8000008b627808 */ /* 0x000fe20002800000 */
[----:B------:R-:W-:Y:S01]  /*41c0*/  FMUL R11, R19, UR4 ;  /* 0x00000004130b7c20 */ /* 0x000fe20008400000 */
[----:B------:R-:W-:Y:S01]  /*41d0*/  FMNMX3 R2, R102, R101, R100, !PT ;  /* 0x0000006566027276 */ /* 0x000fe20007800064 */
        /* <DEDUP_REMOVED lines=11> */
[----:B------:R-:W-:Y:S01]  /*4290*/  ISETP.GT.AND P5, PT, R135, 0x9, PT ;  /* 0x000000098700780c */ /* 0x000fe20003fa4270 */
[----:B------:R-:W-:Y:S01]  /*42a0*/  FMUL R31, R56, UR4 ;  /* 0x00000004381f7c20 */ /* 0x000fe20008400000 */
[----:B------:R-:W-:Y:S01]  /*42b0*/  FMNMX3 R2, R2, R64, R6, !PT ;  /* 0x0000004002027276 */ /* 0x000fe20007800006 */
[----:B------:R-:W-:Y:S01]  /*42c0*/  FMUL R20, R20, UR4 ;  /* 0x0000000414147c20 */ /* 0x000fe20008400000 */
[----:B------:R-:W-:Y:S01]  /*42d0*/  FSEL R8, R8, -INF , P3 ;  /* 0xff80000008087808 */ /* 0x000fe20001800000 */
[----:B------:R-:W-:Y:S01]  /*42e0*/  FMUL R12, R21, UR4 ;  /* 0x00000004150c7c20 */ /* 0x000fe20008400000 */
[C---:B------:R-:W-:Y:S01]  /*42f0*/  ISETP.GT.AND P3, PT, R135.reuse, 0xb, PT ;  /* 0x0000000b8700780c */ /* 0x040fe20003f64270 */
        /* <DEDUP_REMOVED lines=15> */
[C---:B------:R-:W-:Y:S01]  /*43f0*/  ISETP.GT.AND P5, PT, R135.reuse, 0xf, PT ;  /* 0x0000000f8700780c */ /* 0x040fe20003fa4270 */
        /* <DEDUP_REMOVED lines=53> */
[C---:B------:R-:W-:Y:S01]  /*4750*/  ISETP.GT.AND P3, PT, R135.reuse, 0x1a, PT ;  /* 0x0000001a8700780c */ /* 0x040fe20003f64270 */
        /* <DEDUP_REMOVED lines=51> */
[----:B------:R-:W-:Y:S01]  /*4a90*/  ISETP.GT.AND P5, PT, R135, 0x25, PT ;  /* 0x000000258700780c */ /* 0x000fe20003fa4270 */
[----:B------:R-:W-:Y:S01]  /*4aa0*/  FMUL R76, R78, UR4 ;  /* 0x000000044e4c7c20 */ /* 0x000fe20008400000 */
[----:B------:R-:W-:Y:S01]  /*4ab0*/  FSEL R21, R21, -INF , P4 ;  /* 0xff80000015157808 */ /* 0x000fe20002000000 */
        /* <DEDUP_REMOVED lines=15> */
[----:B------:R-:W-:Y:S01]  /*4bb0*/  ISETP.GT.AND P2, PT, R135, 0x28, PT ;  /* 0x000000288700780c */ /* 0x000fe20003f44270 */
        /* <DEDUP_REMOVED lines=38> */
[----:B------:R-:W0:Y:S01]  /*4e20*/  LDC.64 R138, c[0x0][0x390] ;  /* 0x0000e400ff8a7b82 */ /* 0x000e220000000a00 */
[C---:B------:R-:W-:Y:S01]  /*4e30*/  ISETP.GT.AND P2, PT, R135.reuse, 0x30, PT ;  /* 0x000000308700780c */ /* 0x040fe20003f44270 */
[----:B------:R-:W-:Y:S01]  /*4e40*/  USHF.L.U32 UR6, UR8, 0x1, URZ ;  /* 0x0000000108067899 */ /* 0x000fe200080006ff */
[----:B------:R-:W-:Y:S01]  /*4e50*/  ISETP.GT.AND P5, PT, R135, 0x31, PT ;  /* 0x000000318700780c */ /* 0x000fe20003fa4270 */
[----:B------:R-:W-:Y:S01]  /*4e60*/  UIMAD.WIDE UR4, UR8, 0x2, URZ ;  /* 0x00000002080478a5 */ /* 0x000fe2000f8e02ff */
[----:B------:R-:W-:-:S02]  /*4e70*/  FSEL R27, R27, -INF , P4 ;  /* 0xff8000001b1b7808 */ /* 0x000fc40002000000 */
[----:B------:R-:W-:Y:S02]  /*4e80*/  FSEL R59, R159, -INF , P3 ;  /* 0xff8000009f3b7808 */ /* 0x000fe40001800000 */
[----:B------:R-:W-:Y:S02]  /*4e90*/  FMNMX3 R77, R77, R26, R83, !PT ;  /* 0x0000001a4d4d7276 */ /* 0x000fe40007800053 */
[C---:B------:R-:W-:Y:S02]  /*4ea0*/  ISETP.GT.AND P4, PT, R135.reuse, 0x32, PT ;  /* 0x000000328700780c */ /* 0x040fe40003f84270 */
[----:B------:R-:W-:Y:S02]  /*4eb0*/  ISETP.GT.AND P3, PT, R135, 0x33, PT ;  /* 0x000000338700780c */ /* 0x000fe40003f64270 */
[----:B------:R-:W-:Y:S02]  /*4ec0*/  FSEL R28, R158, -INF , P2 ;  /* 0xff8000009e1c7808 */ /* 0x000fe40001000000 */
[----:B------:R-:W-:-:S02]  /*4ed0*/  FSEL R65, R157, -INF , P5 ;  /* 0xff8000009d417808 */ /* 0x000fc40002800000 */
[----:B------:R-:W-:Y:S02]  /*4ee0*/  FMNMX3 R77, R77, R27, R59, !PT ;  /* 0x0000001b4d4d7276 */ /* 0x000fe4000780003b */
[C---:B------:R-:W-:Y:S02]  /*4ef0*/  ISETP.GT.AND P2, PT, R135.reuse, 0x34, PT ;  /* 0x000000348700780c */ /* 0x040fe40003f44270 */
[----:B------:R-:W-:Y:S02]  /*4f00*/  ISETP.GT.AND P5, PT, R135, 0x35, PT ;  /* 0x000000358700780c */ /* 0x000fe40003fa4270 */
[----:B------:R-:W-:Y:S02]  /*4f10*/  FSEL R29, R29, -INF , P4 ;  /* 0xff8000001d1d7808 */ /* 0x000fe40002000000 */
[----:B------:R-:W-:Y:S02]  /*4f20*/  FSEL R31, R31, -INF , P3 ;  /* 0xff8000001f1f7808 */ /* 0x000fe40001800000 */
[----:B------:R-:W-:-:S02]  /*4f30*/  FMNMX3 R77, R77, R28, R65, !PT ;  /* 0x0000001c4d4d7276 */ /* 0x000fc40007800041 */
[C---:B------:R-:W-:Y:S02]  /*4f40*/  ISETP.GT.AND P4, PT, R135.reuse, 0x36, PT ;  /* 0x000000368700780c */ /* 0x040fe40003f84270 */
[----:B------:R-:W-:Y:S02]  /*4f50*/  ISETP.GT.AND P3, PT, R135, 0x37, PT ;  /* 0x000000378700780c */ /* 0x000fe40003f64270 */
[----:B------:R-:W-:Y:S02]  /*4f60*/  FSEL R30, R156, -INF , P2 ;  /* 0xff8000009c1e7808 */ /* 0x000fe40001000000 */
[----:B------:R-:W-:Y:S02]  /*4f70*/  FSEL R3, R155, -INF , P5 ;  /* 0xff8000009b037808 */ /* 0x000fe40002800000 */
[----:B------:R-:W-:Y:S02]  /*4f80*/  FMNMX3 R109, R77, R29, R31, !PT ;  /* 0x0000001d4d6d7276 */ /* 0x000fe4000780001f */
[----:B------:R-:W-:-:S02]  /*4f90*/  ISETP.GT.AND P2, PT, R135, 0x38, PT ;  /* 0x000000388700780c */ /* 0x000fc40003f44270 */
[----:B------:R-:W-:Y:S02]  /*4fa0*/  ISETP.GT.AND P5, PT, R135, 0x39, PT ;  /* 0x000000398700780c */ /* 0x000fe40003fa4270 */
[----:B------:R-:W-:Y:S02]  /*4fb0*/  FSEL R2, R154, -INF , P4 ;  /* 0xff8000009a027808 */ /* 0x000fe40002000000 */
[----:B------:R-:W-:Y:S02]  /*4fc0*/  FSEL R60, R60, -INF , P3 ;  /* 0xff8000003c3c7808 */ /* 0x000fe40001800000 */
[----:B------:R-:W-:Y:S02]  /*4fd0*/  FMNMX3 R109, R109, R30, R3, !PT ;  /* 0x0000001e6d6d7276 */ /* 0x000fe40007800003 */
[C---:B------:R-:W-:Y:S02]  /*4fe0*/  ISETP.GT.AND P4, PT, R135.reuse, 0x3a, PT ;  /* 0x0000003a8700780c */ /* 0x040fe40003f84270 */
[----:B------:R-:W-:-:S02]  /*4ff0*/  ISETP.GT.AND P3, PT, R135, 0x3b, PT ;  /* 0x0000003b8700780c */ /* 0x000fc40003f64270 */
[----:B------:R-:W-:Y:S02]  /*5000*/  FSEL R32, R153, -INF , P2 ;  /* 0xff80000099207808 */ /* 0x000fe40001000000 */
[----:B------:R-:W-:Y:S02]  /*5010*/  FSEL R55, R55, -INF , P5 ;  /* 0xff80000037377808 */ /* 0x000fe40002800000 */
[----:B------:R-:W-:Y:S02]  /*5020*/  FMNMX3 R109, R109, R2, R60, !PT ;  /* 0x000000026d6d7276 */ /* 0x000fe4000780003c */
[C---:B------:R-:W-:Y:S02]  /*5030*/  ISETP.GT.AND P2, PT, R135.reuse, 0x3c, PT ;  /* 0x0000003c8700780c */ /* 0x040fe40003f44270 */
[----:B------:R-:W-:Y:S02]  /*5040*/  ISETP.GT.AND P5, PT, R135, 0x3d, PT ;  /* 0x0000003d8700780c */ /* 0x000fe40003fa4270 */
        /* <DEDUP_REMOVED lines=53> */
[----:B------:R-:W-:Y:S02]  /*53a0*/  FSEL R44, R44, -INF , P2 ;  /* 0xff8000002c2c7808 */ /* 0x000fe40001000000 */
[----:B------:R-:W-:-:S02]  /*53b0*/  ISETP.GT.AND P2, PT, R135, 0x54, PT ;  /* 0x000000548700780c */ /* 0x000fc40003f44270 */
[C---:B------:R-:W-:Y:S02]  /*53c0*/  ISETP.GT.AND P4, PT, R135.reuse, 0x52, PT ;  /* 0x000000528700780c */ /* 0x040fe40003f84270 */
[----:B------:R-:W-:Y:S02]  /*53d0*/  ISETP.GT.AND P3, PT, R135, 0x53, PT ;  /* 0x000000538700780c */ /* 0x000fe40003f64270 */
[----:B------:R-:W-:Y:S02]  /*53e0*/  FSEL R72, R72, -INF , P5 ;  /* 0xff80000048487808 */ /* 0x000fe40002800000 */
[----:B------:R-:W-:Y:S02]  /*53f0*/  FMNMX3 R109, R109, R43, R73, !PT ;  /* 0x0000002b6d6d7276 */ /* 0x000fe40007800049 */
[----:B------:R-:W-:Y:S02]  /*5400*/  FSEL R46, R46, -INF , P2 ;  /* 0xff8000002e2e7808 */ /* 0x000fe40001000000 */
[----:B------:R-:W-:-:S02]  /*5410*/  ISETP.GT.AND P5, PT, R135, 0x55, PT ;  /* 0x000000558700780c */ /* 0x000fc40003fa4270 */
[----:B------:R-:W-:Y:S02]  /*5420*/  FSEL R45, R45, -INF , P4 ;  /* 0xff8000002d2d7808 */ /* 0x000fe40002000000 */
[----:B------:R-:W-:Y:S02]  /*5430*/  FSEL R71, R71, -INF , P3 ;  /* 0xff80000047477808 */ /* 0x000fe40001800000 */
[----:B------:R-:W-:Y:S02]  /*5440*/  ISETP.GT.AND P2, PT, R135, 0x58, PT ;  /* 0x000000588700780c */ /* 0x000fe40003f44270 */
        /* <DEDUP_REMOVED lines=11> */
[----:B------:R-:W-:Y:S02]  /*5500*/  FSEL R50, R50, -INF , P2 ;  /* 0xff80000032327808 */ /* 0x000fe40001000000 */
[C---:B------:R-:W-:Y:S02]  /*5510*/  ISETP.GT.AND P2, PT, R135.reuse, 0x60, PT ;  /* 0x000000608700780c */ /* 0x040fe40003f44270 */
[C---:B------:R-:W-:Y:S02]  /*5520*/  ISETP.GT.AND P4, PT, R135.reuse, 0x5a, PT ;  /* 0x0000005a8700780c */ /* 0x040fe40003f84270 */
[----:B------:R-:W-:-:S02]  /*5530*/  ISETP.GT.AND P3, PT, R135, 0x5b, PT ;  /* 0x0000005b8700780c */ /* 0x000fc40003f64270 */
[----:B------:R-:W-:Y:S02]  /*5540*/  FSEL R68, R68, -INF , P5 ;  /* 0xff80000044447808 */ /* 0x000fe40002800000 */
[----:B------:R-:W-:Y:S02]  /*5550*/  FMNMX3 R114, R109, R47, R69, !PT ;  /* 0x0000002f6d727276 */ /* 0x000fe40007800045 */
[----:B------:R-:W-:Y:S02]  /*5560*/  FSEL R52, R52, -INF , P2 ;  /* 0xff80000034347808 */ /* 0x000fe40001000000 */
[C---:B------:R-:W-:Y:S02]  /*5570*/  ISETP.GT.AND P2, PT, R135.reuse, 0x64, PT ;  /* 0x000000648700780c */ /* 0x040fe40003f44270 */
[----:B------:R-:W-:Y:S02]  /*5580*/  ISETP.GT.AND P5, PT, R135, 0x5d, PT ;  /* 0x0000005d8700780c */ /* 0x000fe40003fa4270 */
[----:B------:R-:W-:-:S02]  /*5590*/  FSEL R49, R49, -INF , P4 ;  /* 0xff80000031317808 */ /* 0x000fc40002000000 */
[----:B------:R-:W-:Y:S02]  /*55a0*/  FSEL R67, R67, -INF , P3 ;  /* 0xff80000043437808 */ /* 0x000fe40001800000 */
[----:B------:R-:W-:Y:S02]  /*55b0*/  FMNMX3 R114, R114, R48, R68, !PT ;  /* 0x0000003072727276 */ /* 0x000fe40007800044 */
[----:B------:R-:W-:Y:S02]  /*55c0*/  FSEL R113, R105, -INF , P2 ;  /* 0xff80000069717808 */ /* 0x000fe40001000000 */
[C---:B------:R-:W-:Y:S02]  /*55d0*/  ISETP.GT.AND P4, PT, R135.reuse, 0x5e, PT ;  /* 0x0000005e8700780c */ /* 0x040fe40003f84270 */
[----:B------:R-:W-:Y:S02]  /*55e0*/  ISETP.GT.AND P3, PT, R135, 0x5f, PT ;  /* 0x0000005f8700780c */ /* 0x000fe40003f64270 */
[----:B------:R-:W-:-:S02]  /*55f0*/  FSEL R66, R66, -INF , P5 ;  /* 0xff80000042427808 */ /* 0x000fc40002800000 */
[----:B------:R-:W-:Y:S02]  /*5600*/  FMNMX3 R105, R114, R49, R67, !PT ;  /* 0x0000003172697276 */ /* 0x000fe40007800043 */
[----:B------:R-:W-:Y:S02]  /*5610*/  ISETP.GT.AND P5, PT, R135, 0x61, PT ;  /* 0x000000618700780c */ /* 0x000fe40003fa4270 */
[----:B------:R-:W-:Y:S02]  /*5620*/  FSEL R51, R51, -INF , P4 ;  /* 0xff80000033337808 */ /* 0x000fe40002000000 */
[----:B------:R-:W-:Y:S02]  /*5630*/  FSEL R54, R54, -INF , P3 ;  /* 0xff80000036367808 */ /* 0x000fe40001800000 */
[----:B------:R-:W-:Y:S02]  /*5640*/  FMNMX3 R105, R105, R50, R66, !PT ;  /* 0x0000003269697276 */ /* 0x000fe40007800042 */
[----:B------:R-:W-:-:S02]  /*5650*/  FSEL R53, R53, -INF , P5 ;  /* 0xff80000035357808 */ /* 0x000fc40002800000 */
[C---:B------:R-:W-:Y:S02]  /*5660*/  ISETP.GT.AND P5, PT, R135.reuse, 0x65, PT ;  /* 0x000000658700780c */ /* 0x040fe40003fa4270 */
[C---:B------:R-:W-:Y:S02]  /*5670*/  ISETP.GT.AND P2, PT, R135.reuse, 0x68, PT ;  /* 0x000000688700780c */ /* 0x040fe40003f44270 */
[C---:B------:R-:W-:Y:S02]  /*5680*/  ISETP.GT.AND P4, PT, R135.reuse, 0x62, PT ;  /* 0x000000628700780c */ /* 0x040fe40003f84270 */
[----:B------:R-:W-:Y:S02]  /*5690*/  ISETP.GT.AND P3, PT, R135, 0x63, PT ;  /* 0x000000638700780c */ /* 0x000fe40003f64270 */
[----:B------:R-:W-:Y:S02]  /*56a0*/  FMNMX3 R105, R105, R51, R54, !PT ;  /* 0x0000003369697276 */ /* 0x000fe40007800036 */
[----:B------:R-:W-:-:S02]  /*56b0*/  FSEL R114, R106, -INF , P5 ;  /* 0xff8000006a727808 */ /* 0x000fc40002800000 */
[----:B------:R-:W-:Y:S02]  /*56c0*/  ISETP.GT.AND P5, PT, R135, 0x69, PT ;  /* 0x000000698700780c */ /* 0x000fe40003fa4270 */
[----:B------:R-:W-:Y:S02]  /*56d0*/  FSEL R118, R104, -INF , P2 ;  /* 0xff80000068767808 */ /* 0x000fe40001000000 */
[----:B------:R-:W-:Y:S02]  /*56e0*/  FSEL R109, R143, -INF , P4 ;  /* 0xff8000008f6d7808 */ /* 0x000fe40002000000 */
[----:B------:R-:W-:Y:S02]  /*56f0*/  FSEL R110, R142, -INF , P3 ;  /* 0xff8000008e6e7808 */ /* 0x000fe40001800000 */
[----:B------:R-:W-:Y:S02]  /*5700*/  FMNMX3 R104, R105, R52, R53, !PT ;  /* 0x0000003469687276 */ /* 0x000fe40007800035 */
[----:B------:R-:W-:-:S02]  /*5710*/  FSEL R119, R103, -INF , P5 ;  /* 0xff80000067777808 */ /* 0x000fc40002800000 */
[C---:B------:R-:W-:Y:S02]  /*5720*/  ISETP.GT.AND P4, PT, R135.reuse, 0x66, PT ;  /* 0x000000668700780c */ /* 0x040fe40003f84270 */
[C---:B------:R-:W-:Y:S02]  /*5730*/  ISETP.GT.AND P3, PT, R135.reuse, 0x67, PT ;  /* 0x000000678700780c */ /* 0x040fe40003f64270 */
[----:B------:R-:W-:Y:S02]  /*5740*/  FMNMX3 R103, R104, R109, R110, !PT ;  /* 0x0000006d68677276 */ /* 0x000fe4000780006e */
[----:B------:R-:W-:Y:S02]  /*5750*/  ISETP.GT.AND P2, PT, R135, 0x6c, PT ;  /* 0x0000006c8700780c */ /* 0x000fe40003f44270 */
[----:B------:R-:W-:Y:S02]  /*5760*/  FSEL R115, R107, -INF , P4 ;  /* 0xff8000006b737808 */ /* 0x000fe40002000000 */
[----:B------:R-:W-:-:S02]  /*5770*/  FSEL R116, R108, -INF , P3 ;  /* 0xff8000006c747808 */ /* 0x000fc40001800000 */
[----:B------:R-:W-:Y:S02]  /*5780*/  FMNMX3 R103, R103, R113, R114, !PT ;  /* 0x0000007167677276 */ /* 0x000fe40007800072 */
[----:B------:R-:W-:Y:S02]  /*5790*/  FSEL R122, R0, -INF , P2 ;  /* 0xff800000007a7808 */ /* 0x000fe40001000000 */
[C---:B------:R-:W-:Y:S02]  /*57a0*/  ISETP.GT.AND P4, PT, R135.reuse, 0x6a, PT ;  /* 0x0000006a8700780c */ /* 0x040fe40003f84270 */
[----:B------:R-:W-:Y:S02]  /*57b0*/  ISETP.GT.AND P3, PT, R135, 0x6b, PT ;  /* 0x0000006b8700780c */ /* 0x000fe40003f64270 */
[----:B------:R-:W-:Y:S02]  /*57c0*/  FMNMX3 R0, R103, R115, R116, !PT ;  /* 0x0000007367007276 */ /* 0x000fe40007800074 */
[----:B------:R-:W-:-:S02]  /*57d0*/  ISETP.GT.AND P5, PT, R135, 0x6d, PT ;  /* 0x0000006d8700780c */ /* 0x000fc40003fa4270 */
[----:B------:R-:W-:Y:S02]  /*57e0*/  FSEL R120, R111, -INF , P4 ;  /* 0xff8000006f787808 */ /* 0x000fe40002000000 */
[----:B------:R-:W-:Y:S02]  /*57f0*/  FSEL R121, R112, -INF , P3 ;  /* 0xff80000070797808 */ /* 0x000fe40001800000 */
[----:B------:R-:W-:Y:S02]  /*5800*/  FMNMX3 R0, R0, R118, R119, !PT ;  /* 0x0000007600007276 */ /* 0x000fe40007800077 */
[C---:B------:R-:W-:Y:S02]  /*5810*/  ISETP.GT.AND P4, PT, R135.reuse, 0x6e, PT ;  /* 0x0000006e8700780c */ /* 0x040fe40003f84270 */
[----:B------:R-:W-:Y:S02]  /*5820*/  ISETP.GT.AND P3, PT, R135, 0x6f, PT ;  /* 0x0000006f8700780c */ /* 0x000fe40003f64270 */
        /* <DEDUP_REMOVED lines=27> */
[C---:B------:R-:W-:Y:S01]  /*59e0*/  ISETP.GT.AND P4, PT, R135.reuse, 0x7a, PT ;  /* 0x0000007a8700780c */ /* 0x040fe20003f84270 */
[----:B------:R-:W-:Y:S01]  /*59f0*/  STL.64 [R1+0x468], R180 ;  /* 0x000468b401007387 */ /* 0x000fe20000100a00 */
        /* <DEDUP_REMOVED lines=9> */
[----:B------:R-:W-:Y:S02]  /*5a90*/  ISETP.GT.AND P3, PT, R135, 0x7e, PT ;  /* 0x0000007e8700780c */ /* 0x000fe40003f64270 */
[----:B------:R-:W-:Y:S02]  /*5aa0*/  FSEL R129, R129, -INF , P2 ;  /* 0xff80000081817808 */ /* 0x000fe40001000000 */
[----:B------:R-:W-:Y:S02]  /*5ab0*/  FSEL R130, R130, -INF , P5 ;  /* 0xff80000082827808 */ /* 0x000fe40002800000 */
[----:B------:R-:W-:Y:S02]  /*5ac0*/  FMNMX3 R0, R0, R175, R140, !PT ;  /* 0x000000af00007276 */ /* 0x000fe4000780008c */
[----:B------:R-:W-:Y:S02]  /*5ad0*/  FSEL R131, R131, -INF , P3 ;  /* 0xff80000083837808 */ /* 0x000fe40001800000 */
[----:B------:R-:W-:-:S02]  /*5ae0*/  FMNMX3 R0, R0, R129, R130, !PT ;  /* 0x0000008100007276 */ /* 0x000fc40007800082 */
[----:B-1----:R-:W-:Y:S01]  /*5af0*/  LOP3.LUT P6, RZ, R184, 0x7f, RZ, 0xc0, !PT ;  /* 0x0000007fb8ff7812 */ /* 0x002fe200078cc0ff */
[----:B------:R1:W-:Y:S01]  /*5b00*/  STL.64 [R1+0x470], R130 ;  /* 0x0004708201007387 */ /* 0x0003e20000100a00 */
[----:B------:R-:W-:Y:S02]  /*5b10*/  FMNMX3 R0, R0, -INF , R131, !PT ;  /* 0xff80000000007876 */ /* 0x000fe40007800083 */
[----:B------:R-:W-:Y:S02]  /*5b20*/  PRMT R107, RZ, 0x7610, R107 ;  /* 0x00007610ff6b7816 */ /* 0x000fe4000000006b */
[----:B------:R-:W-:Y:S01]  /*5b30*/  PRMT R105, RZ, 0x7610, R105 ;  /* 0x00007610ff697816 */ /* 0x000fe20000000069 */
[--C-:B------:R-:W-:Y:S01]  /*5b40*/  FADD R98, R98, -R0.reuse ;  /* 0x8000000062627221 */ /* 0x100fe20000000000 */
[--C-:B------:R-:W-:Y:S01]  /*5b50*/  FADD R99, R99, -R0.reuse ;  /* 0x8000000063637221 */ /* 0x100fe20000000000 */
[--C-:B------:R-:W-:Y:S01]  /*5b60*/  FADD R97, R97, -R0.reuse ;  /* 0x8000000061617221 */ /* 0x100fe20000000000 */
[--C-:B------:R-:W-:Y:S01]  /*5b70*/  FADD R96, R96, -R0.reuse ;  /* 0x8000000060607221 */ /* 0x100fe20000000000 */
[----:B------:R-:W-:Y:S01]  /*5b80*/  FMUL R98, R98, 1.4426950216293334961 ;  /* 0x3fb8aa3b62627820 */ /* 0x000fe20000400000 */
[----:B------:R-:W-:Y:S01]  /*5b90*/  FMUL R5, R99, 1.4426950216293334961 ;  /* 0x3fb8aa3b63057820 */ /* 0x000fe20000400000 */
[--C-:B------:R-:W-:Y:S01]  /*5ba0*/  FADD R99, R64, -R0.reuse ;  /* 0x8000000040637221 */ /* 0x100fe20000000000 */
[----:B------:R-:W-:Y:S01]  /*5bb0*/  FMUL R97, R97, 1.4426950216293334961 ;  /* 0x3fb8aa3b61617820 */ /* 0x000fe20000400000 */
[----:B------:R2:W-:Y:S01]  /*5bc0*/  MUFU.EX2 R64, R98 ;  /* 0x0000006200407308 */ /* 0x0005e20000000800 */
[----:B------:R-:W-:Y:S01]  /*5bd0*/  FMUL R96, R96, 1.4426950216293334961 ;  /* 0x3fb8aa3b60607820 */ /* 0x000fe20000400000 */
[----:B------:R-:W-:Y:S01]  /*5be0*/  FMUL R99, R99, 1.4426950216293334961 ;  /* 0x3fb8aa3b63637820 */ /* 0x000fe20000400000 */
[--C-:B------:R-:W-:Y:S01]  /*5bf0*/  FADD R95, R95, -R0.reuse ;  /* 0x800000005f5f7221 */ /* 0x100fe20000000000 */
[--C-:B------:R-:W-:Y:S01]  /*5c00*/  FADD R94, R94, -R0.reuse ;  /* 0x800000005e5e7221 */ /* 0x100fe20000000000 */
[--C-:B------:R-:W-:Y:S01]  /*5c10*/  FADD R93, R93, -R0.reuse ;  /* 0x800000005d5d7221 */ /* 0x100fe20000000000 */
[--C-:B------:R-:W-:Y:S01]  /*5c20*/  FADD R92, R92, -R0.reuse ;  /* 0x800000005c5c7221 */ /* 0x100fe20000000000 */
[----:B------:R-:W-:Y:S01]  /*5c30*/  FMUL R95, R95, 1.4426950216293334961 ;  /* 0x3fb8aa3b5f5f7820 */ /* 0x000fe20000400000 */
[----:B------:R-:W-:Y:S01]  /*5c40*/  FMUL R94, R94, 1.4426950216293334961 ;  /* 0x3fb8aa3b5e5e7820 */ /* 0x000fe20000400000 */
[--C-:B--2---:R-:W-:Y:S01]  /*5c50*/  FADD R98, R6, -R0.reuse ;  /* 0x8000000006627221 */ /* 0x104fe20000000000 */
        /* <DEDUP_REMOVED lines=14> */
[--C-:B------:R-:W-:Y:S01]  /*5d40*/  FADD R87, R87, -R0.reuse ;  /* 0x8000000057577221 */ /* 0x100fe20000000000 */
[--C-:B------:R-:W-:Y:S01]  /*5d50*/  FADD R86, R86, -R0.reuse ;  /* 0x8000000056567221 */ /* 0x100fe20000000000 */
[--C-:B------:R-:W-:Y:S01]  /*5d60*/  FADD R84, R84, -R0.reuse ;  /* 0x8000000054547221 */ /* 0x100fe20000000000 */
[--C-:B------:R-:W-:Y:S01]  /*5d70*/  FADD R83, R83, -R0.reuse ;  /* 0x8000000053537221 */ /* 0x100fe20000000000 */
[----:B------:R-:W-:Y:S01]  /*5d80*/  FMUL R87, R87, 1.4426950216293334961 ;  /* 0x3fb8aa3b57577820 */ /* 0x000fe20000400000 */
[----:B------:R-:W-:Y:S01]  /*5d90*/  FMUL R86, R86, 1.4426950216293334961 ;  /* 0x3fb8aa3b56567820 */ /* 0x000fe20000400000 */
[----:B------:R-:W-:Y:S01]  /*5da0*/  FMUL R84, R84, 1.4426950216293334961 ;  /* 0x3fb8aa3b54547820 */ /* 0x000fe20000400000 */
[--C-:B--2---:R-:W-:Y:S01]  /*5db0*/  FADD R98, R8, -R0.reuse ;  /* 0x8000000008627221 */ /* 0x104fe20000000000 */
[--C-:B------:R-:W-:Y:S01]  /*5dc0*/  FADD R100, R100, -R0.reuse ;  /* 0x8000000064647221 */ /* 0x100fe20000000000 */
[----:B------:R2:W-:Y:S01]  /*5dd0*/  MUFU.EX2 R8, R97 ;  /* 0x0000006100087308 */ /* 0x0005e20000000800 */
[----:B------:R-:W-:Y:S01]  /*5de0*/  FMUL R83, R83, 1.4426950216293334961 ;  /* 0x3fb8aa3b53537820 */ /* 0x000fe20000400000 */
[----:B------:R-:W-:Y:S01]  /*5df0*/  FMUL R99, R99, 1.4426950216293334961 ;  /* 0x3fb8aa3b63637820 */ /* 0x000fe20000400000 */
[----:B------:R-:W-:Y:S01]  /*5e00*/  FMUL R100, R100, 1.4426950216293334961 ;  /* 0x3fb8aa3b64647820 */ /* 0x000fe20000400000 */
[--C-:B------:R-:W-:Y:S01]  /*5e10*/  FADD R65, R65, -R0.reuse ;  /* 0x8000000041417221 */ /* 0x100fe20000000000 */
[--C-:B------:R-:W-:Y:S01]  /*5e20*/  FADD R2, R2, -R0.reuse ;  /* 0x8000000002027221 */ /* 0x100fe20000000000 */
[--C-:B------:R-:W-:Y:S01]  /*5e30*/  FADD R31, R31, -R0.reuse ;  /* 0x800000001f1f7221 */ /* 0x100fe20000000000 */
[----:B------:R-:W-:Y:S01]  /*5e40*/  FMUL R98, R98, 1.4426950216293334961 ;  /* 0x3fb8aa3b62627820 */ /* 0x000fe20000400000 */
[----:B------:R-:W-:Y:S01]  /*5e50*/  MUFU.EX2 R103, R99 ;  /* 0x0000006300677308 */ /* 0x000fe20000000800 */
[--C-:B--2---:R-:W-:Y:S01]  /*5e60*/  FADD R97, R9, -R0.reuse ;  /* 0x8000000009617221 */ /* 0x104fe20000000000 */
[----:B------:R-:W-:Y:S01]  /*5e70*/  FMUL R65, R65, 1.4426950216293334961 ;  /* 0x3fb8aa3b41417820 */ /* 0x000fe20000400000 */
[----:B------:R-:W-:Y:S01]  /*5e80*/  FMUL R31, R31, 1.4426950216293334961 ;  /* 0x3fb8aa3b1f1f7820 */ /* 0x000fe20000400000 */
[--C-:B------:R-:W-:Y:S01]  /*5e90*/  FADD R112, R102, -R0.reuse ;  /* 0x8000000066707221 */ /* 0x100fe20000000000 */
[----:B------:R-:W-:Y:S01]  /*5ea0*/  FMUL R97, R97, 1.4426950216293334961 ;  /* 0x3fb8aa3b61617820 */ /* 0x000fe20000400000 */
[--C-:B------:R-:W-:Y:S01]  /*5eb0*/  FADD R101, R101, -R0.reuse ;  /* 0x8000000065657221 */ /* 0x100fe20000000000 */
[--C-:B------:R-:W-:Y:S01]  /*5ec0*/  FADD R60, R60, -R0.reuse ;  /* 0x800000003c3c7221 */ /* 0x100fe20000000000 */
[----:B------:R2:W-:Y:S01]  /*5ed0*/  MUFU.EX2 R9, R96 ;  /* 0x0000006000097308 */ /* 0x0005e20000000800 */
[----:B------:R-:W-:Y:S01]  /*5ee0*/  FMUL R112, R112, 1.4426950216293334961 ;  /* 0x3fb8aa3b70707820 */ /* 0x000fe20000400000 */
[----:B------:R-:W-:Y:S01]  /*5ef0*/  FMUL R4, R101, 1.4426950216293334961 ;  /* 0x3fb8aa3b65047820 */ /* 0x000fe20000400000 */
[----:B------:R-:W-:Y:S01]  /*5f00*/  FMUL R60, R60, 1.4426950216293334961 ;  /* 0x3fb8aa3b3c3c7820 */ /* 0x000fe20000400000 */
[----:B------:R-:W4:Y:S01]  /*5f10*/  @!P6 SYNCS.CCTL.IV [UR15+0x8000] ;  /* 0x00800000ff00e9b1 */ /* 0x000f22000800000f */
[--C-:B------:R-:W-:Y:S01]  /*5f20*/  FADD R81, R81, -R0.reuse ;  /* 0x8000000051517221 */ /* 0x100fe20000000000 */
[--C-:B------:R-:W-:Y:S01]  /*5f30*/  FADD R80, R80, -R0.reuse ;  /* 0x8000000050507221 */ /* 0x100fe20000000000 */
[--C-:B------:R-:W-:Y:S01]  /*5f40*/  FADD R79, R79, -R0.reuse ;  /* 0x800000004f4f7221 */ /* 0x100fe20000000000 */
[----:B------:R-:W-:Y:S01]  /*5f50*/  MUFU.EX2 R104, R100 ;  /* 0x0000006400687308 */ /* 0x000fe20000000800 */
[--C-:B--2---:R-:W-:Y:S01]  /*5f60*/  FADD R96, R56, -R0.reuse ;  /* 0x8000000038607221 */ /* 0x104fe20000000000 */
[----:B------:R-:W-:Y:S01]  /*5f70*/  FADD R78, R78, -R0 ;  /* 0x800000004e4e7221 */ /* 0x000fe20000000000 */
[----:B------:R-:W-:Y:S01]  /*5f80*/  NOP ;  /* 0x0000000000007918 */ /* 0x000fe20000000000 */
[----:B------:R-:W-:Y:S01]  /*5f90*/  PRMT R108, RZ, 0x7610, R108 ;  /* 0x00007610ff6c7816 */ /* 0x000fe2000000006c */
[----:B------:R-:W-:-:S03]  /*5fa0*/  FMUL R96, R96, 1.4426950216293334961 ;  /* 0x3fb8aa3b60607820 */ /* 0x000fc60000400000 */
[----:B------:R2:W-:Y:S08]  /*5fb0*/  MUFU.EX2 R56, R97 ;  /* 0x0000006100387308 */ /* 0x0005f00000000800 */
[----:B------:R-:W-:Y:S01]  /*5fc0*/  MUFU.EX2 R102, R98 ;  /* 0x0000006200667308 */ /* 0x000fe20000000800 */
[----:B--2---:R-:W-:-:S04]  /*5fd0*/  FADD R97, R10, -R0 ;  /* 0x800000000a617221 */ /* 0x004fc80000000000 */
        /* <DEDUP_REMOVED lines=10> */
[----:B------:R-:W0:Y:S01]  /*6080*/  MUFU.EX2 R4, R4 ;  /* 0x0000000400047308 */ /* 0x000e220000000800 */
[----:B--2---:R-:W-:-:S04]  /*6090*/  FADD R94, R63, -R0 ;  /* 0x800000003f5e7221 */ /* 0x004fc80000000000 */
[----:B------:R-:W-:-:S03]  /*60a0*/  FMUL R94, R94, 1.4426950216293334961 ;  /* 0x3fb8aa3b5e5e7820 */ /* 0x000fc60000400000 */
[----:B------:R2:W-:Y:S08]  /*60b0*/  MUFU.EX2 R63, R95 ;  /* 0x0000005f003f7308 */ /* 0x0005f00000000800 */
[----:B------:R-:W0:Y:S01]  /*60c0*/  MUFU.EX2 R5, R5 ;  /* 0x0000000500057308 */ /* 0x000e220000000800 */
        /* <DEDUP_REMOVED lines=14> */
[----:B------:R2:W0:Y:S02]  /*61b0*/  MUFU.EX2 R57, R93 ;  /* 0x0000005d00397308 */ /* 0x0004240000000800 */
[----:B--2---:R-:W-:-:S06]  /*61c0*/  FADD R93, R16, -R0 ;  /* 0x80000000105d7221 */ /* 0x004fcc0000000000 */
[----:B------:R2:W0:Y:S01]  /*61d0*/  MUFU.EX2 R16, R92 ;  /* 0x0000005c00107308 */ /* 0x0004220000000800 */
[----:B------:R-:W-:-:S07]  /*61e0*/  FMUL R93, R93, 1.4426950216293334961 ;  /* 0x3fb8aa3b5d5d7820 */ /* 0x000fce0000400000 */
[----:B------:R-:W0:Y:S01]  /*61f0*/  MUFU.EX2 R97, R93 ;  /* 0x0000005d00617308 */ /* 0x000e220000000800 */
[----:B--2---:R-:W-:-:S04]  /*6200*/  FADD R92, R17, -R0 ;  /* 0x80000000115c7221 */ /* 0x004fc80000000000 */
[----:B------:R-:W-:-:S03]  /*6210*/  FMUL R92, R92, 1.4426950216293334961 ;  /* 0x3fb8aa3b5c5c7820 */ /* 0x000fc60000400000 */
[----:B------:R2:W0:Y:S08]  /*6220*/  MUFU.EX2 R17, R91 ;  /* 0x0000005b00117308 */ /* 0x0004300000000800 */
[----:B------:R-:W0:Y:S01]  /*6230*/  MUFU.EX2 R96, R92 ;  /* 0x0000005c00607308 */ /* 0x000e220000000800 */
[----:B--2---:R-:W-:-:S04]  /*6240*/  FADD R91, R18, -R0 ;  /* 0x80000000125b7221 */ /* 0x004fc80000000000 */
[----:B------:R-:W-:-:S03]  /*6250*/  FMUL R91, R91, 1.4426950216293334961 ;  /* 0x3fb8aa3b5b5b7820 */ /* 0x000fc60000400000 */
[----:B------:R2:W0:Y:S02]  /*6260*/  MUFU.EX2 R18, R90 ;  /* 0x0000005a00127308 */ /* 0x0004240000000800 */
[----:B--2---:R-:W-:-:S06]  /*6270*/  FADD R90, R62, -R0 ;  /* 0x800000003e5a7221 */ /* 0x004fcc0000000000 */
[----:B------:R2:W0:Y:S01]  /*6280*/  MUFU.EX2 R62, R91 ;  /* 0x0000005b003e7308 */ /* 0x0004220000000800 */
[----:B------:R-:W-:Y:S01]  /*6290*/  FMUL R90, R90, 1.4426950216293334961 ;  /* 0x3fb8aa3b5a5a7820 */ /* 0x000fe20000400000 */
        /* <DEDUP_REMOVED lines=21> */
[----:B------:R0:W1:Y:S01]  /*63f0*/  MUFU.EX2 R92, R88 ;  /* 0x00000058005c7308 */ /* 0x0000620000000800 */
[----:B--2---:R-:W-:-:S04]  /*6400*/  FADD R87, R24, -R0 ;  /* 0x8000000018577221 */ /* 0x004fc80000000000 */
[----:B------:R-:W-:-:S03]  /*6410*/  FMUL R87, R87, 1.4426950216293334961 ;  /* 0x3fb8aa3b57577820 */ /* 0x000fc60000400000 */
[----:B------:R2:W1:Y:S01]  /*6420*/  MUFU.EX2 R24, R86 ;  /* 0x0000005600187308 */ /* 0x0004620000000800 */
[--C-:B0-----:R-:W-:Y:S01]  /*6430*/  FADD R88, R29, -R0.reuse ;  /* 0x800000001d587221 */ /* 0x101fe20000000000 */
[--C-:B------:R-:W-:Y:S01]  /*6440*/  FADD R77, R77, -R0.reuse ;  /* 0x800000004d4d7221 */ /* 0x100fe20000000000 */
[--C-:B------:R-:W-:Y:S01]  /*6450*/  FADD R76, R76, -R0.reuse ;  /* 0x800000004c4c7221 */ /* 0x100fe20000000000 */
[--C-:B------:R-:W-:Y:S01]  /*6460*/  FADD R75, R75, -R0.reuse ;  /* 0x800000004b4b7221 */ /* 0x100fe20000000000 */
[--C-:B------:R-:W-:Y:S01]  /*6470*/  FADD R74, R74, -R0.reuse ;  /* 0x800000004a4a7221 */ /* 0x100fe20000000000 */
[--C-:B------:R-:W-:Y:S01]  /*6480*/  FADD R73, R73, -R0.reuse ;  /* 0x8000000049497221 */ /* 0x100fe20000000000 */
[--C-:B------:R-:W-:Y:S01]  /*6490*/  FADD R72, R72, -R0.reuse ;  /* 0x8000000048487221 */ /* 0x100fe20000000000 */
[----:B------:R0:W-:Y:S01]  /*64a0*/  MUFU.EX2 R29, R65 ;  /* 0x00000041001d7308 */ /* 0x0001e20000000800 */
[--C-:B--2---:R-:W-:Y:S01]  /*64b0*/  FADD R86, R61, -R0.reuse ;  /* 0x800000003d567221 */ /* 0x104fe20000000000 */
[----:B------:R-:W-:Y:S01]  /*64c0*/  FADD R71, R71, -R0 ;  /* 0x8000000047477221 */ /* 0x000fe20000000000 */
[----:B------:R-:W-:-:S02]  /*64d0*/  FMUL R88, R88, 1.4426950216293334961 ;  /* 0x3fb8aa3b58587820 */ /* 0x000fc40000400000 */
[----:B------:R-:W-:-:S03]  /*64e0*/  FMUL R86, R86, 1.4426950216293334961 ;  /* 0x3fb8aa3b56567820 */ /* 0x000fc60000400000 */
[----:B------:R2:W1:Y:S01]  /*64f0*/  MUFU.EX2 R61, R87 ;  /* 0x00000057003d7308 */ /* 0x0004620000000800 */
[----:B0-----:R-:W-:-:S07]  /*6500*/  FADD R65, R30, -R0 ;  /* 0x800000001e417221 */ /* 0x001fce0000000000 */
[----:B------:R0:W-:Y:S01]  /*6510*/  MUFU.EX2 R30, R31 ;  /* 0x0000001f001e7308 */ /* 0x0001e20000000800 */
[----:B--2---:R-:W-:-:S04]  /*6520*/  FADD R87, R25, -R0 ;  /* 0x8000000019577221 */ /* 0x004fc80000000000 */
[----:B------:R-:W-:-:S03]  /*6530*/  FMUL R87, R87, 1.4426950216293334961 ;  /* 0x3fb8aa3b57577820 */ /* 0x000fc60000400000 */
[----:B------:R2:W1:Y:S01]  /*6540*/  MUFU.EX2 R25, R86 ;  /* 0x0000005600197308 */ /* 0x0004620000000800 */
[----:B0-----:R-:W-:-:S07]  /*6550*/  FMUL R31, R65, 1.4426950216293334961 ;  /* 0x3fb8aa3b411f7820 */ /* 0x001fce0000400000 */
[----:B------:R0:W1:Y:S01]  /*6560*/  MUFU.EX2 R91, R87 ;  /* 0x00000057005b7308 */ /* 0x0000620000000800 */
[----:B--2---:R-:W-:-:S04]  /*6570*/  FADD R86, R26, -R0 ;  /* 0x800000001a567221 */ /* 0x004fc80000000000 */
[----:B------:R-:W-:-:S03]  /*6580*/  FMUL R86, R86, 1.4426950216293334961 ;  /* 0x3fb8aa3b56567820 */ /* 0x000fc60000400000 */
[----:B------:R2:W1:Y:S01]  /*6590*/  MUFU.EX2 R26, R84 ;  /* 0x00000054001a7308 */ /* 0x0004620000000800 */
[----:B0-----:R-:W-:Y:S02]  /*65a0*/  FMUL R87, R2, 1.4426950216293334961 ;  /* 0x3fb8aa3b02577820 */ /* 0x001fe40000400000 */
[----:B------:R-:W0:Y:S05]  /*65b0*/  LDC R2, c[0x0][0x3d8] ;  /* 0x0000f600ff027b82 */ /* 0x000e2a0000000800 */
[----:B------:R1:W0:Y:S01]  /*65c0*/  MUFU.EX2 R90, R86 ;  /* 0x00000056005a7308 */ /* 0x0002220000000800 */
[----:B--2---:R-:W-:-:S04]  /*65d0*/  FADD R84, R27, -R0 ;  /* 0x800000001b547221 */ /* 0x004fc80000000000 */
[----:B------:R-:W-:-:S03]  /*65e0*/  FMUL R84, R84, 1.4426950216293334961 ;  /* 0x3fb8aa3b54547820 */ /* 0x000fc60000400000 */
[----:B------:R2:W0:Y:S01]  /*65f0*/  MUFU.EX2 R27, R83 ;  /* 0x00000053001b7308 */ /* 0x0004220000000800 */
[----:B-1----:R-:W-:-:S07]  /*6600*/  FADD R86, R32, -R0 ;  /* 0x8000000020567221 */ /* 0x002fce0000000000 */
[----:B------:R-:W-:Y:S01]  /*6610*/  MUFU.EX2 R32, R60 ;  /* 0x0000003c00207308 */ /* 0x000fe20000000800 */
[----:B--2---:R-:W-:-:S04]  /*6620*/  FADD R83, R59, -R0 ;  /* 0x800000003b537221 */ /* 0x004fc80000000000 */
[----:B------:R-:W-:-:S03]  /*6630*/  FMUL R83, R83, 1.4426950216293334961 ;  /* 0x3fb8aa3b53537820 */ /* 0x000fc60000400000 */
[----:B------:R1:W2:Y:S08]  /*6640*/  MUFU.EX2 R59, R84 ;  /* 0x00000054003b7308 */ /* 0x0002b00000000800 */
[----:B------:R-:W-:Y:S01]  /*6650*/  MUFU.EX2 R88, R88 ;  /* 0x0000005800587308 */ /* 0x000fe20000000800 */
[--C-:B-1----:R-:W-:Y:S01]  /*6660*/  FADD R84, R28, -R0.reuse ;  /* 0x800000001c547221 */ /* 0x102fe20000000000 */
[----:B------:R-:W-:-:S03]  /*6670*/  FADD R60, R55, -R0 ;  /* 0x80000000373c7221 */ /* 0x000fc60000000000 */
[----:B------:R-:W-:-:S03]  /*6680*/  FMUL R84, R84, 1.4426950216293334961 ;  /* 0x3fb8aa3b54547820 */ /* 0x000fc60000400000 */
[----:B------:R1:W0:Y:S01]  /*6690*/  MUFU.EX2 R28, R83 ;  /* 0x00000053001c7308 */ /* 0x0002220000000800 */
[----:B------:R-:W-:-:S07]  /*66a0*/  FMUL R60, R60, 1.4426950216293334961 ;  /* 0x3fb8aa3b3c3c7820 */ /* 0x000fce0000400000 */
[----:B------:R-:W0:Y:S01]  /*66b0*/  MUFU.EX2 R89, R84 ;  /* 0x0000005400597308 */ /* 0x000e220000000800 */
[----:B-1----:R-:W-:-:S05]  /*66c0*/  LOP3.LUT R83, R184, 0x7f, RZ, 0xc0, !PT ;  /* 0x0000007fb8537812 */ /* 0x002fca00078ec0ff */
[----:B------:R-:W-:Y:S02]  /*66d0*/  IMAD R65, R83, UR9, RZ ;  /* 0x0000000953417c24 */ /* 0x000fe4000f8e02ff */
[--C-:B------:R-:W-:Y:S01]  /*66e0*/  FADD R83, R3, -R0.reuse ;  /* 0x8000000003537221 */ /* 0x100fe20000000000 */
[----:B------:R-:W-:Y:S01]  /*66f0*/  FADD R70, R70, -R0 ;  /* 0x8000000046467221 */ /* 0x000fe20000000000 */
[----:B------:R1:W0:Y:S08]  /*6700*/  MUFU.EX2 R3, R31 ;  /* 0x0000001f00037308 */ /* 0x0002300000000800 */
[----:B------:R-:W-:Y:S01]  /*6710*/  MUFU.EX2 R87, R87 ;  /* 0x0000005700577308 */ /* 0x000fe20000000800 */
[----:B-1----:R-:W-:Y:S01]  /*6720*/  FMUL R31, R83, 1.4426950216293334961 ;  /* 0x3fb8aa3b531f7820 */ /* 0x002fe20000400000 */
[----:B------:R-:W-:-:S02]  /*6730*/  IMAD.SHL.U32 R83, R65, 0x2, RZ ;  /* 0x0000000241537824 */ /* 0x000fc400078e00ff */
[----:B------:R-:W-:-:S03]  /*6740*/  IMAD.HI R65, R65, 0x2, RZ ;  /* 0x0000000241417827 */ /* 0x000fc600078e02ff */
[----:B------:R-:W-:Y:S01]  /*6750*/  IADD3 R138, P2, P3, R83, UR6, R138 ;  /* 0x00000006538a7c10 */ /* 0x000fe2000fb5e08a */
[----:B------:R-:W-:Y:S01]  /*6760*/  FADD R83, R33, -R0 ;  /* 0x8000000021537221 */ /* 0x000fe20000000000 */
[C---:B0-----:R-:W-:Y:S01]  /*6770*/  IMAD R84, R2.reuse, 0x50, RZ ;  /* 0x0000005002547824 */ /* 0x041fe200078e02ff */
[----:B------:R0:W-:Y:S01]  /*6780*/  MUFU.EX2 R33, R60 ;  /* 0x0000003c00217308 */ /* 0x0001e20000000800 */
[----:B------:R-:W-:Y:S02]  /*6790*/  IADD3.X R139, PT, PT, R65, UR5, R139, P2, P3 ;  /* 0x00000005418b7c10 */ /* 0x000fe400097e648b */
[C---:B---3--:R-:W-:Y:S01]  /*67a0*/  LEA R132, P3, R2.reuse, R138, 0x6 ;  /* 0x0000008a02847211 */ /* 0x048fe200078630ff */
[C---:B------:R-:W-:Y:S02]  /*67b0*/  IMAD.SHL.U32 R111, R2.reuse, 0x8, RZ ;  /* 0x00000008026f7824 */ /* 0x040fe400078e00ff */
[C---:B------:R-:W-:Y:S02]  /*67c0*/  IMAD R171, R2.reuse, 0x30, RZ ;  /* 0x0000003002ab7824 */ /* 0x040fe400078e02ff */
[----:B------:R-:W-:-:S02]  /*67d0*/  IMAD R145, R2, 0x18, RZ ;  /* 0x0000001802917824 */ /* 0x000fc400078e02ff */
[----:B0-----:R-:W-:Y:S01]  /*67e0*/  FMUL R60, R83, 1.4426950216293334961 ;  /* 0x3fb8aa3b533c7820 */ /* 0x001fe20000400000 */
[----:B------:R-:W-:Y:S01]  /*67f0*/  IMAD.SHL.U32 R83, R2, 0x20, RZ ;  /* 0x0000002002537824 */ /* 0x000fe200078e00ff */
[-C--:B------:R-:W-:Y:S01]  /*6800*/  IADD3 R130, P2, PT, R84, R138.reuse, RZ ;  /* 0x0000008a54827210 */ /* 0x080fe20007f5e0ff */
[C---:B------:R-:W-:Y:S01]  /*6810*/  IMAD.SHL.U32 R128, R2.reuse, 0x10, RZ ;  /* 0x0000001002807824 */ /* 0x040fe200078e00ff */
[-C--:B------:R-:W-:Y:S01]  /*6820*/  LEA R150, P5, R2, R138.reuse, 0x4 ;  /* 0x0000008a02967211 */ /* 0x080fe200078a20ff */
[----:B------:R-:W0:Y:S01]  /*6830*/  MUFU.EX2 R31, R31 ;  /* 0x0000001f001f7308 */ /* 0x000e220000000800 */
[-C--:B------:R-:W-:Y:S01]  /*6840*/  LEA.HI.X.SX32 R133, R83, R139.reuse, 0x1, P3 ;  /* 0x0000008b53857211 */ /* 0x080fe200018f0eff */
[----:B------:R-:W-:Y:S01]  /*6850*/  FADD R83, R82, -R0 ;  /* 0x8000000052537221 */ /* 0x000fe20000000000 */
[----:B------:R-:W-:Y:S01]  /*6860*/  FADD R82, R112, R4 ;  /* 0x0000000470527221 */ /* 0x000fe20000000000 */
[----:B------:R-:W-:Y:S01]  /*6870*/  FADD R84, R35, -R0 ;  /* 0x8000000023547221 */ /* 0x000fe20000000000 */
[-C--:B------:R-:W-:Y:S01]  /*6880*/  LEA.HI.X.SX32 R151, R111, R139.reuse, 0x1, P5 ;  /* 0x0000008b6f977211 */ /* 0x080fe200028f0eff */
[----:B------:R-:W3:Y:S01]  /*6890*/  @P0 LDG.E.U16 R105, desc[UR28][R132.64] ;  /* 0x0000001c84690981 */ /* 0x000ee2000c1e1500 */
[----:B------:R-:W-:Y:S01]  /*68a0*/  FADD R82, R104, R82 ;  /* 0x0000005268527221 */ /* 0x000fe20000000000 */
[----:B------:R-:W-:Y:S01]  /*68b0*/  FMUL R83, R83, 1.4426950216293334961 ;  /* 0x3fb8aa3b53537820 */ /* 0x000fe20000400000 */
[-C--:B------:R-:W-:Y:S01]  /*68c0*/  IADD3 R142, P5, PT, R171, R138.reuse, RZ ;  /* 0x0000008aab8e7210 */ /* 0x080fe20007fbe0ff */
[----:B------:R-:W4:Y:S01]  /*68d0*/  @P0 LDG.E.U16 R107, desc[UR28][R150.64] ;  /* 0x0000001c966b0981 */ /* 0x000f22000c1e1500 */
[----:B------:R-:W-:Y:S01]  /*68e0*/  FADD R82, R5, R82 ;  /* 0x0000005205527221 */ /* 0x000fe20000000000 */
[----:B------:R1:W-:Y:S01]  /*68f0*/  MUFU.EX2 R35, R83 ;  /* 0x0000005300237308 */ /* 0x0003e20000000800 */
[----:B------:R-:W-:Y:S01]  /*6900*/  LEA R146, P4, R2, R138, 0x5 ;  /* 0x0000008a02927211 */ /* 0x000fe200078828ff */
[----:B------:R-:W-:Y:S01]  /*6910*/  FMUL R86, R86, 1.4426950216293334961 ;  /* 0x3fb8aa3b56567820 */ /* 0x000fe20000400000 */
[----:B------:R-:W-:Y:S01]  /*6920*/  FADD R82, R64, R82 ;  /* 0x0000005240527221 */ /* 0x000fe20000000000 */
[----:B------:R-:W-:Y:S01]  /*6930*/  PRMT R55, RZ, 0x7610, R55 ;  /* 0x00007610ff377816 */ /* 0x000fe20000000037 */
[--C-:B------:R-:W-:Y:S01]  /*6940*/  FADD R69, R69, -R0.reuse ;  /* 0x8000000045457221 */ /* 0x100fe20000000000 */
[----:B------:R-:W-:Y:S01]  /*6950*/  PRMT R65, RZ, 0x7610, R65 ;  /* 0x00007610ff417816 */ /* 0x000fe20000000041 */
[--C-:B------:R-:W-:Y:S01]  /*6960*/  FADD R34, R34, -R0.reuse ;  /* 0x8000000022227221 */ /* 0x100fe20000000000 */
[----:B------:R-:W-:Y:S01]  /*6970*/  FADD R85, R85, -R0 ;  /* 0x8000000055557221 */ /* 0x000fe20000000000 */
[----:B-1----:R-:W-:Y:S01]  /*6980*/  FADD R83, R6, R82 ;  /* 0x0000005206537221 */ /* 0x002fe20000000000 */
[----:B------:R-:W-:Y:S01]  /*6990*/  FMUL R82, R81, 1.4426950216293334961 ;  /* 0x3fb8aa3b51527820 */ /* 0x000fe20000400000 */
[--C-:B------:R-:W-:Y:S01]  /*69a0*/  FADD R68, R68, -R0.reuse ;  /* 0x8000000044447221 */ /* 0x100fe20000000000 */
[----:B------:R-:W3:Y:S01]  /*69b0*/  @P0 LDG.E.U16 R108, desc[UR28][R138.64] ;  /* 0x0000001c8a6c0981 */ /* 0x000ee2000c1e1500 */
[----:B------:R-:W-:Y:S01]  /*69c0*/  FADD R81, R7, R83 ;  /* 0x0000005307517221 */ /* 0x000fe20000000000 */
[-C--:B------:R-:W-:Y:S01]  /*69d0*/  LEA.HI.X.SX32 R143, R145, R139.reuse, 0x1, P5 ;  /* 0x0000008b918f7211 */ /* 0x080fe200028f0eff */
[----:B------:R-:W1:Y:S01]  /*69e0*/  MUFU.EX2 R86, R86 ;  /* 0x0000005600567308 */ /* 0x000e620000000800 */
[-C--:B------:R-:W-:Y:S01]  /*69f0*/  LEA.HI.X.SX32 R147, R128, R139.reuse, 0x1, P4 ;  /* 0x0000008b80937211 */ /* 0x080fe200020f0eff */
[----:B------:R-:W-:Y:S01]  /*6a00*/  FADD R81, R103, R81 ;  /* 0x0000005167517221 */ /* 0x000fe20000000000 */
[--C-:B------:R-:W-:Y:S01]  /*6a10*/  FADD R83, R36, -R0.reuse ;  /* 0x8000000024537221 */ /* 0x100fe20000000000 */
[----:B------:R-:W3:Y:S01]  /*6a20*/  @P0 LDG.E.U16 R55, desc[UR28][R142.64] ;  /* 0x0000001c8e370981 */ /* 0x000ee2000c1e1500 */
[----:B------:R-:W-:Y:S01]  /*6a30*/  FMUL R34, R34, 1.4426950216293334961 ;  /* 0x3fb8aa3b22227820 */ /* 0x000fe20000400000 */
[----:B------:R-:W-:Y:S01]  /*6a40*/  FADD R81, R8, R81 ;  /* 0x0000005108517221 */ /* 0x000fe20000000000 */
[----:B------:R-:W-:Y:S01]  /*6a50*/  FMUL R85, R85, 1.4426950216293334961 ;  /* 0x3fb8aa3b55557820 */ /* 0x000fe20000400000 */
[----:B------:R0:W-:Y:S01]  /*6a60*/  MUFU.EX2 R36, R82 ;  /* 0x0000005200247308 */ /* 0x0001e20000000800 */
[----:B------:R-:W3:Y:S01]  /*6a70*/  @P0 LDG.E.U16 R65, desc[UR28][R146.64] ;  /* 0x0000001c92410981 */ /* 0x000ee2000c1e1500 */
[----:B------:R-:W-:Y:S01]  /*6a80*/  FMUL R84, R84, 1.4426950216293334961 ;  /* 0x3fb8aa3b54547820 */ /* 0x000fe20000400000 */
[--C-:B------:R-:W-:Y:S01]  /*6a90*/  FADD R67, R67, -R0.reuse ;  /* 0x8000000043437221 */ /* 0x100fe20000000000 */
[--C-:B------:R-:W-:Y:S01]  /*6aa0*/  FADD R66, R66, -R0.reuse ;  /* 0x8000000042427221 */ /* 0x100fe20000000000 */
[----:B------:R-:W-:Y:S01]  /*6ab0*/  FADD R54, R54, -R0 ;  /* 0x8000000036367221 */ /* 0x000fe20000000000 */
[----:B------:R-:W-:Y:S01]  /*6ac0*/  IMAD R149, R2, 0x28, RZ ;  /* 0x0000002802957824 */ /* 0x000fe200078e02ff */
[----:B------:R-:W-:Y:S01]  /*6ad0*/  PRMT R106, RZ, 0x7610, R106 ;  /* 0x00007610ff6a7816 */ /* 0x000fe2000000006a */
[----:B------:R-:W1:Y:S01]  /*6ae0*/  MUFU.EX2 R60, R60 ;  /* 0x0000003c003c7308 */ /* 0x000e620000000800 */
[----:B0-----:R-:W-:Y:S01]  /*6af0*/  FADD R82, R102, R81 ;  /* 0x0000005166527221 */ /* 0x001fe20000000000 */
[----:B------:R-:W-:Y:S01]  /*6b00*/  FMUL R81, R80, 1.4426950216293334961 ;  /* 0x3fb8aa3b50517820 */ /* 0x000fe20000400000 */
[----:B------:R-:W-:Y:S01]  /*6b10*/  FMUL R83, R83, 1.4426950216293334961 ;  /* 0x3fb8aa3b53537820 */ /* 0x000fe20000400000 */
[----:B------:R-:W-:Y:S01]  /*6b20*/  LEA.HI.X.SX32 R131, R149, R139, 0x1, P2 ;  /* 0x0000008b95837211 */ /* 0x000fe200010f0eff */
[----:B------:R-:W-:Y:S01]  /*6b30*/  FADD R80, R9, R82 ;  /* 0x0000005209507221 */ /* 0x000fe20000000000 */
[--C-:B------:R-:W-:Y:S01]  /*6b40*/  FADD R53, R53, -R0.reuse ;  /* 0x8000000035357221 */ /* 0x100fe20000000000 */
[----:B------:R-:W-:Y:S01]  /*6b50*/  FADD R116, R116, -R0 ;  /* 0x8000000074747221 */ /* 0x000fe20000000000 */
[----:B------:R-:W0:Y:S01]  /*6b60*/  MUFU.EX2 R34, R34 ;  /* 0x0000002200227308 */ /* 0x000e220000000800 */
[----:B------:R-:W-:Y:S01]  /*6b70*/  FADD R80, R56, R80 ;  /* 0x0000005038507221 */ /* 0x000fe20000000000 */
[----:B------:R-:W-:Y:S01]  /*6b80*/  FADD R82, R37, -R0 ;  /* 0x8000000025527221 */ /* 0x000fe20000000000 */
[----:B------:R0:W3:Y:S02]  /*6b90*/  @P0 LDG.E.U16 R106, desc[UR28][R130.64] ;  /* 0x0000001c826a0981 */ /* 0x0000e4000c1e1500 */
[----:B------:R-:W-:Y:S01]  /*6ba0*/  FADD R80, R10, R80 ;  /* 0x000000500a507221 */ /* 0x000fe20000000000 */
[--C-:B------:R-:W-:Y:S01]  /*6bb0*/  FADD R118, R118, -R0.reuse ;  /* 0x8000000076767221 */ /* 0x100fe20000000000 */
[--C-:B------:R-:W-:Y:S01]  /*6bc0*/  FADD R119, R119, -R0.reuse ;  /* 0x8000000077777221 */ /* 0x100fe20000000000 */
[----:B------:R0:W-:Y:S01]  /*6bd0*/  MUFU.EX2 R37, R81 ;  /* 0x0000005100257308 */ /* 0x0001e20000000800 */
[--C-:B------:R-:W-:Y:S01]  /*6be0*/  FADD R120, R120, -R0.reuse ;  /* 0x8000000078787221 */ /* 0x100fe20000000000 */
[--C-:B------:R-:W-:Y:S01]  /*6bf0*/  FADD R121, R121, -R0.reuse ;  /* 0x8000000079797221 */ /* 0x100fe20000000000 */
[--C-:B------:R-:W-:Y:S01]  /*6c00*/  FADD R122, R122, -R0.reuse ;  /* 0x800000007a7a7221 */ /* 0x100fe20000000000 */
[--C-:B------:R-:W-:Y:S01]  /*6c10*/  FADD R123, R123, -R0.reuse ;  /* 0x800000007b7b7221 */ /* 0x100fe20000000000 */
[--C-:B------:R-:W-:Y:S01]  /*6c20*/  FADD R124, R124, -R0.reuse ;  /* 0x800000007c7c7221 */ /* 0x100fe20000000000 */
[--C-:B------:R-:W-:Y:S01]  /*6c30*/  FADD R125, R125, -R0.reuse ;  /* 0x800000007d7d7221 */ /* 0x100fe20000000000 */
[----:B------:R-:W-:Y:S01]  /*6c40*/  FADD R117, R117, -R0 ;  /* 0x8000000075757221 */ /* 0x000fe20000000000 */
[----:B------:R-:W1:Y:S01]  /*6c50*/  MUFU.EX2 R85, R85 ;  /* 0x0000005500557308 */ /* 0x000e620000000800 */
[----:B0-----:R-:W-:Y:S01]  /*6c60*/  FADD R81, R101, R80 ;  /* 0x0000005065517221 */ /* 0x001fe20000000000 */
[----:B------:R-:W-:Y:S01]  /*6c70*/  FMUL R80, R79, 1.4426950216293334961 ;  /* 0x3fb8aa3b4f507820 */ /* 0x000fe20000400000 */
[--C-:B------:R-:W-:Y:S01]  /*6c80*/  FADD R126, R126, -R0.reuse ;  /* 0x800000007e7e7221 */ /* 0x100fe20000000000 */
[--C-:B------:R-:W-:Y:S01]  /*6c90*/  FADD R127, R127, -R0.reuse ;  /* 0x800000007f7f7221 */ /* 0x100fe20000000000 */
[----:B------:R-:W-:Y:S01]  /*6ca0*/  FADD R79, R11, R81 ;  /* 0x000000510b4f7221 */ /* 0x000fe20000000000 */
[--C-:B------:R-:W-:Y:S01]  /*6cb0*/  FADD R134, R134, -R0.reuse ;  /* 0x8000000086867221 */ /* 0x100fe20000000000 */
[----:B------:R-:W-:Y:S02]  /*6cc0*/  STL.64 [R1+0x438], R150 ;  /* 0x0004389601007387 */ /* 0x000fe40000100a00 */
[----:B------:R-:W-:Y:S01]  /*6cd0*/  FADD R79, R100, R79 ;  /* 0x0000004f644f7221 */ /* 0x000fe20000000000 */
[----:B------:R-:W-:Y:S01]  /*6ce0*/  FADD R81, R38, -R0 ;  /* 0x8000000026517221 */ /* 0x000fe20000000000 */
[----:B------:R-:W0:Y:S01]  /*6cf0*/  MUFU.EX2 R84, R84 ;  /* 0x0000005400547308 */ /* 0x000e220000000800 */
[----:B------:R-:W-:Y:S01]  /*6d00*/  FMUL R82, R82, 1.4426950216293334961 ;  /* 0x3fb8aa3b52527820 */ /* 0x000fe20000400000 */
[----:B------:R-:W-:-:S06]  /*6d10*/  FADD R79, R12, R79 ;  /* 0x0000004f0c4f7221 */ /* 0x000fcc0000000000 */
[----:B------:R-:W0:Y:S01]  /*6d20*/  MUFU.EX2 R83, R83 ;  /* 0x0000005300537308 */ /* 0x000e220000000800 */
[----:B------:R-:W-:Y:S01]  /*6d30*/  FMUL R53, R53, 1.4426950216293334961 ;  /* 0x3fb8aa3b35357820 */ /* 0x000fe20000400000 */
[----:B------:R-:W-:Y:S01]  /*6d40*/  F2FP.BF16.F32.PACK_AB R6, R6, R64 ;  /* 0x000000400606723e */ /* 0x000fe200000010ff */
[----:B------:R-:W-:Y:S01]  /*6d50*/  FMUL R116, R116, 1.4426950216293334961 ;  /* 0x3fb8aa3b74747820 */ /* 0x000fe20000400000 */
[----:B------:R-:W-:Y:S01]  /*6d60*/  F2FP.BF16.F32.PACK_AB R9, R56, R9 ;  /* 0x000000093809723e */ /* 0x000fe200000010ff */
[----:B------:R-:W-:Y:S01]  /*6d70*/  FMUL R118, R118, 1.4426950216293334961 ;  /* 0x3fb8aa3b76767820 */ /* 0x000fe20000400000 */
[----:B------:R-:W-:Y:S01]  /*6d80*/  FMUL R119, R119, 1.4426950216293334961 ;  /* 0x3fb8aa3b77777820 */ /* 0x000fe20000400000 */
[----:B------:R-:W-:Y:S01]  /*6d90*/  FMUL R120, R120, 1.4426950216293334961 ;  /* 0x3fb8aa3b78787820 */ /* 0x000fe20000400000 */
[----:B------:R0:W-:Y:S01]  /*6da0*/  MUFU.EX2 R38, R80 ;  /* 0x0000005000267308 */ /* 0x0001e20000000800 */
[----:B------:R-:W-:Y:S01]  /*6db0*/  FMUL R121, R121, 1.4426950216293334961 ;  /* 0x3fb8aa3b79797820 */ /* 0x000fe20000400000 */
[----:B------:R-:W-:Y:S01]  /*6dc0*/  FMUL R122, R122, 1.4426950216293334961 ;  /* 0x3fb8aa3b7a7a7820 */ /* 0x000fe20000400000 */
[----:B------:R-:W-:Y:S01]  /*6dd0*/  FMUL R123, R123, 1.4426950216293334961 ;  /* 0x3fb8aa3b7b7b7820 */ /* 0x000fe20000400000 */
[----:B------:R-:W-:Y:S01]  /*6de0*/  FMUL R124, R124, 1.4426950216293334961 ;  /* 0x3fb8aa3b7c7c7820 */ /* 0x000fe20000400000 */
[----:B------:R-:W-:Y:S01]  /*6df0*/  FMUL R125, R125, 1.4426950216293334961 ;  /* 0x3fb8aa3b7d7d7820 */ /* 0x000fe20000400000 */
[----:B------:R-:W-:Y:S01]  /*6e00*/  FMUL R117, R117, 1.4426950216293334961 ;  /* 0x3fb8aa3b75757820 */ /* 0x000fe20000400000 */
[----:B------:R-:W-:Y:S01]  /*6e10*/  FMUL R126, R126, 1.4426950216293334961 ;  /* 0x3fb8aa3b7e7e7820 */ /* 0x000fe20000400000 */
[----:B------:R-:W-:Y:S01]  /*6e20*/  FMUL R127, R127, 1.4426950216293334961 ;  /* 0x3fb8aa3b7f7f7820 */ /* 0x000fe20000400000 */
[----:B0-----:R-:W-:Y:S01]  /*6e30*/  FADD R80, R63, R79 ;  /* 0x0000004f3f507221 */ /* 0x001fe20000000000 */
[----:B------:R-:W-:Y:S01]  /*6e40*/  FMUL R79, R78, 1.4426950216293334961 ;  /* 0x3fb8aa3b4e4f7820 */ /* 0x000fe20000400000 */
[----:B------:R-:W-:Y:S01]  /*6e50*/  F2FP.BF16.F32.PACK_AB R4, R4, R112 ;  /* 0x000000700404723e */ /* 0x000fe200000010ff */
[----:B------:R-:W-:Y:S01]  /*6e60*/  STL.64 [R1+0x430], R146 ;  /* 0x0004309201007387 */ /* 0x000fe20000100a00 */
[----:B------:R-:W-:Y:S01]  /*6e70*/  FADD R78, R13, R80 ;  /* 0x000000500d4e7221 */ /* 0x000fe20000000000 */
[----:B------:R-:W0:Y:S01]  /*6e80*/  MUFU.EX2 R82, R82 ;  /* 0x0000005200527308 */ /* 0x000e220000000800 */
[----:B------:R-:W-:Y:S01]  /*6e90*/  FMUL R81, R81, 1.4426950216293334961 ;  /* 0x3fb8aa3b51517820 */ /* 0x000fe20000400000 */
[----:B------:R-:W-:Y:S01]  /*6ea0*/  F2FP.BF16.F32.PACK_AB R12, R63, R12 ;  /* 0x0000000c3f0c723e */ /* 0x000fe200000010ff */
[----:B------:R-:W-:Y:S01]  /*6eb0*/  FADD R78, R99, R78 ;  /* 0x0000004e634e7221 */ /* 0x000fe20000000000 */
[----:B------:R-:W-:Y:S01]  /*6ec0*/  FADD R80, R39, -R0 ;  /* 0x8000000027507221 */ /* 0x000fe20000000000 */
[----:B------:R-:W-:Y:S01]  /*6ed0*/  F2FP.BF16.F32.PACK_AB R5, R5, R104 ;  /* 0x000000680505723e */ /* 0x000fe200000010ff */
[----:B------:R-:W-:Y:S01]  /*6ee0*/  STL.64 [R1+0x140], R132 ;  /* 0x0001408401007387 */ /* 0x000fe20000100a00 */
[----:B------:R-:W-:Y:S01]  /*6ef0*/  FADD R78, R14, R78 ;  /* 0x0000004e0e4e7221 */ /* 0x000fe20000000000 */
[----:B------:R0:W-:Y:S01]  /*6f00*/  MUFU.EX2 R39, R79 ;  /* 0x0000004f00277308 */ /* 0x0001e20000000800 */
[----:B------:R-:W-:Y:S01]  /*6f10*/  FMUL R80, R80, 1.4426950216293334961 ;  /* 0x3fb8aa3b50507820 */ /* 0x000fe20000400000 */
[----:B------:R-:W-:Y:S01]  /*6f20*/  F2FP.BF16.F32.PACK_AB R7, R103, R7 ;  /* 0x000000076707723e */ /* 0x000fe200000010ff */
[----:B------:R-:W-:Y:S01]  /*6f30*/  FMUL R134, R134, 1.4426950216293334961 ;  /* 0x3fb8aa3b86867820 */ /* 0x000fe20000400000 */
[----:B------:R-:W-:Y:S01]  /*6f40*/  F2FP.BF16.F32.PACK_AB R8, R102, R8 ;  /* 0x000000086608723e */ /* 0x000fe200000010ff */
[----:B------:R-:W-:Y:S01]  /*6f50*/  STL.64 [R1+0x180], R142 ;  /* 0x0001808e01007387 */ /* 0x000fe20000100a00 */
[----:B0-----:R-:W-:Y:S01]  /*6f60*/  FADD R79, R98, R78 ;  /* 0x0000004e624f7221 */ /* 0x001fe20000000000 */
[----:B------:R-:W-:Y:S01]  /*6f70*/  FMUL R78, R77, 1.4426950216293334961 ;  /* 0x3fb8aa3b4d4e7820 */ /* 0x000fe20000400000 */
[----:B------:R-:W0:Y:S01]  /*6f80*/  MUFU.EX2 R81, R81 ;  /* 0x0000005100517308 */ /* 0x000e220000000800 */
[----:B------:R-:W-:Y:S01]  /*6f90*/  F2FP.BF16.F32.PACK_AB R10, R101, R10 ;  /* 0x0000000a650a723e */ /* 0x000fe200000010ff */
[----:B------:R-:W-:Y:S01]  /*6fa0*/  FADD R77, R15, R79 ;  /* 0x0000004f0f4d7221 */ /* 0x000fe20000000000 */
[----:B------:R-:W-:Y:S01]  /*6fb0*/  F2FP.BF16.F32.PACK_AB R11, R100, R11 ;  /* 0x0000000b640b723e */ /* 0x000fe200000010ff */
[----:B------:R-:W-:Y:S02]  /*6fc0*/  STL.64 [R1+0x100], R130 ;  /* 0x0001008201007387 */ /* 0x000fe40000100a00 */
[----:B------:R-:W-:Y:S01]  /*6fd0*/  FADD R77, R57, R77 ;  /* 0x0000004d394d7221 */ /* 0x000fe20000000000 */
[----:B------:R-:W-:-:S03]  /*6fe0*/  FADD R79, R40, -R0 ;  /* 0x80000000284f7221 */ /* 0x000fc60000000000 */
[----:B------:R-:W-:Y:S01]  /*6ff0*/  FADD R77, R16, R77 ;  /* 0x0000004d104d7221 */ /* 0x000fe20000000000 */
[----:B------:R0:W-:Y:S03]  /*7000*/  MUFU.EX2 R40, R78 ;  /* 0x0000004e00287308 */ /* 0x0001e60000000800 */
[----:B0-----:R-:W-:Y:S01]  /*7010*/  FADD R78, R97, R77 ;  /* 0x0000004d614e7221 */ /* 0x001fe20000000000 */
[----:B------:R-:W-:-:S03]  /*7020*/  FMUL R77, R76, 1.4426950216293334961 ;  /* 0x3fb8aa3b4c4d7820 */ /* 0x000fc60000400000 */
[----:B------:R-:W-:-:S04]  /*7030*/  FADD R76, R17, R78 ;  /* 0x0000004e114c7221 */ /* 0x000fc80000000000 */
        /* <DEDUP_REMOVED lines=35> */
[----:B--2---:R-:W-:Y:S01]  /*7270*/  FADD R71, R59, R71 ;  /* 0x000000473b477221 */ /* 0x004fe20000000000 */
        /* <DEDUP_REMOVED lines=17> */
[----:B-1----:R-:W-:Y:S01]  /*7390*/  FADD R70, R86, R69 ;  /* 0x0000004556467221 */ /* 0x002fe20000000000 */
        /* <DEDUP_REMOVED lines=15> */
[----:B------:R-:W-:Y:S01]  /*7490*/  FADD R66, R37, R68 ;  /* 0x0000004425427221 */ /* 0x000fe20000000000 */
[----:B------:R-:W0:Y:S01]  /*74a0*/  MUFU.EX2 R80, R80 ;  /* 0x0000005000507308 */ /* 0x000e220000000800 */
[----:B------:R-:W-:Y:S02]  /*74b0*/  FMUL R79, R79, 1.4426950216293334961 ;  /* 0x3fb8aa3b4f4f7820 */ /* 0x000fe40000400000 */
[----:B------:R-:W-:Y:S01]  /*74c0*/  FADD R66, R82, R66 ;  /* 0x0000004252427221 */ /* 0x000fe20000000000 */
[----:B------:R-:W-:-:S03]  /*74d0*/  FADD R68, R51, -R0 ;  /* 0x8000000033447221 */ /* 0x000fc60000000000 */
[----:B------:R-:W-:Y:S01]  /*74e0*/  FADD R66, R38, R66 ;  /* 0x0000004226427221 */ /* 0x000fe20000000000 */
[----:B------:R-:W1:Y:S01]  /*74f0*/  MUFU.EX2 R79, R79 ;  /* 0x0000004f004f7308 */ /* 0x000e620000000800 */
[----:B------:R-:W-:-:S07]  /*7500*/  FMUL R78, R78, 1.4426950216293334961 ;  /* 0x3fb8aa3b4e4e7820 */ /* 0x000fce0000400000 */
[----:B------:R2:W-:Y:S02]  /*7510*/  MUFU.EX2 R51, R67 ;  /* 0x0000004300337308 */ /* 0x0005e40000000800 */
[----:B--2---:R-:W-:Y:S01]  /*7520*/  FADD R67, R81, R66 ;  /* 0x0000004251437221 */ /* 0x004fe20000000000 */
[----:B------:R-:W-:-:S03]  /*7530*/  FMUL R66, R54, 1.4426950216293334961 ;  /* 0x3fb8aa3b36427820 */ /* 0x000fc60000400000 */
[----:B------:R-:W-:Y:S02]  /*7540*/  FADD R54, R39, R67 ;  /* 0x0000004327367221 */ /* 0x000fe40000000000 */
[----:B------:R-:W2:Y:S01]  /*7550*/  MUFU.EX2 R78, R78 ;  /* 0x0000004e004e7308 */ /* 0x000ea20000000800 */
[----:B------:R-:W-:Y:S01]  /*7560*/  FMUL R77, R77, 1.4426950216293334961 ;  /* 0x3fb8aa3b4d4d7820 */ /* 0x000fe20000400000 */
[----:B0-----:R-:W-:-:S04]  /*7570*/  FADD R54, R80, R54 ;  /* 0x0000003650367221 */ /* 0x001fc80000000000 */
[----:B------:R-:W-:Y:S02]  /*7580*/  FADD R54, R40, R54 ;  /* 0x0000003628367221 */ /* 0x000fe40000000000 */
[----:B------:R-:W0:Y:S01]  /*7590*/  MUFU.EX2 R77, R77 ;  /* 0x0000004d004d7308 */ /* 0x000e220000000800 */
[----:B------:R-:W-:Y:S01]  /*75a0*/  FMUL R76, R76, 1.4426950216293334961 ;  /* 0x3fb8aa3b4c4c7820 */ /* 0x000fe20000400000 */
[----:B-1----:R-:W-:-:S04]  /*75b0*/  FADD R54, R79, R54 ;  /* 0x000000364f367221 */ /* 0x002fc80000000000 */
[----:B------:R-:W-:Y:S02]  /*75c0*/  FADD R54, R41, R54 ;  /* 0x0000003629367221 */ /* 0x000fe40000000000 */
[----:B------:R-:W1:Y:S01]  /*75d0*/  MUFU.EX2 R76, R76 ;  /* 0x0000004c004c7308 */ /* 0x000e620000000800 */
[----:B------:R-:W-:Y:S01]  /*75e0*/  FMUL R75, R75, 1.4426950216293334961 ;  /* 0x3fb8aa3b4b4b7820 */ /* 0x000fe20000400000 */
[----:B--2---:R-:W-:Y:S01]  /*75f0*/  FADD R54, R78, R54 ;  /* 0x000000364e367221 */ /* 0x004fe20000000000 */
[----:B------:R-:W-:-:S03]  /*7600*/  FADD R67, R52, -R0 ;  /* 0x8000000034437221 */ /* 0x000fc60000000000 */
[----:B------:R-:W-:Y:S02]  /*7610*/  FADD R54, R42, R54 ;  /* 0x000000362a367221 */ /* 0x000fe40000000000 */
[----:B------:R2:W-:Y:S01]  /*7620*/  MUFU.EX2 R52, R66 ;  /* 0x0000004200347308 */ /* 0x0005e20000000800 */
[----:B------:R-:W-:Y:S01]  /*7630*/  FMUL R74, R74, 1.4426950216293334961 ;  /* 0x3fb8aa3b4a4a7820 */ /* 0x000fe20000400000 */
[----:B0-----:R-:W-:-:S06]  /*7640*/  FADD R54, R77, R54 ;  /* 0x000000364d367221 */ /* 0x001fcc0000000000 */
[----:B------:R-:W0:Y:S01]  /*7650*/  MUFU.EX2 R75, R75 ;  /* 0x0000004b004b7308 */ /* 0x000e220000000800 */
[--C-:B--2---:R-:W-:Y:S01]  /*7660*/  FADD R66, R109, -R0.reuse ;  /* 0x800000006d427221 */ /* 0x104fe20000000000 */
[----:B------:R-:W-:-:S04]  /*7670*/  FADD R109, R110, -R0 ;  /* 0x800000006e6d7221 */ /* 0x000fc80000000000 */
[----:B------:R-:W-:Y:S01]  /*7680*/  FMUL R111, R109, 1.4426950216293334961 ;  /* 0x3fb8aa3b6d6f7820 */ /* 0x000fe20000400000 */
[----:B------:R-:W-:Y:S01]  /*7690*/  FADD R109, R43, R54 ;  /* 0x000000362b6d7221 */ /* 0x000fe20000000000 */
[----:B------:R-:W2:Y:S01]  /*76a0*/  MUFU.EX2 R74, R74 ;  /* 0x0000004a004a7308 */ /* 0x000ea20000000800 */
[----:B------:R-:W-:Y:S02]  /*76b0*/  FMUL R73, R73, 1.4426950216293334961 ;  /* 0x3fb8aa3b49497820 */ /* 0x000fe40000400000 */
[----:B-1----:R-:W-:-:S04]  /*76c0*/  FADD R109, R76, R109 ;  /* 0x0000006d4c6d7221 */ /* 0x002fc80000000000 */
[----:B------:R-:W-:Y:S01]  /*76d0*/  FADD R109, R44, R109 ;  /* 0x0000006d2c6d7221 */ /* 0x000fe20000000000 */
[----:B------:R-:W1:Y:S01]  /*76e0*/  MUFU.EX2 R73, R73 ;  /* 0x0000004900497308 */ /* 0x000e620000000800 */
[----:B------:R-:W-:Y:S02]  /*76f0*/  FMUL R72, R72, 1.4426950216293334961 ;  /* 0x3fb8aa3b48487820 */ /* 0x000fe40000400000 */
[----:B0-----:R-:W-:-:S04]  /*7700*/  FADD R109, R75, R109 ;  /* 0x0000006d4b6d7221 */ /* 0x001fc80000000000 */
[----:B------:R-:W-:Y:S01]  /*7710*/  FADD R109, R45, R109 ;  /* 0x0000006d2d6d7221 */ /* 0x000fe20000000000 */
[----:B------:R-:W0:Y:S01]  /*7720*/  MUFU.EX2 R72, R72 ;  /* 0x0000004800487308 */ /* 0x000e220000000800 */
[----:B------:R-:W-:Y:S02]  /*7730*/  FMUL R71, R71, 1.4426950216293334961 ;  /* 0x3fb8aa3b47477820 */ /* 0x000fe40000400000 */
[----:B--2---:R-:W-:-:S04]  /*7740*/  FADD R109, R74, R109 ;  /* 0x0000006d4a6d7221 */ /* 0x004fc80000000000 */
        /* <DEDUP_REMOVED lines=19> */
[----:B0-----:R-:W-:Y:S01]  /*7880*/  FADD R109, R69, R109 ;  /* 0x0000006d456d7221 */ /* 0x001fe20000000000 */
[----:B------:R-:W-:-:S03]  /*7890*/  FADD R110, R113, -R0 ;  /* 0x80000000716e7221 */ /* 0x000fc60000000000 */
[----:B------:R-:W-:Y:S01]  /*78a0*/  FADD R109, R51, R109 ;  /* 0x0000006d336d7221 */ /* 0x000fe20000000000 */
[----:B------:R-:W0:Y:S01]  /*78b0*/  MUFU.EX2 R53, R53 ;  /* 0x0000003500357308 */ /* 0x000e220000000800 */
[----:B----4-:R4:W-:Y:S02]  /*78c0*/  STS.U16 [R136+UR15+0x4400], R107 ;  /* 0x0044006b88007988 */ /* 0x0109e4000800040f */
[----:B--2---:R-:W-:Y:S01]  /*78d0*/  FADD R109, R68, R109 ;  /* 0x0000006d446d7221 */ /* 0x004fe20000000000 */
[----:B------:R-:W-:-:S04]  /*78e0*/  FMUL R110, R110, 1.4426950216293334961 ;  /* 0x3fb8aa3b6e6e7820 */ /* 0x000fc80000400000 */
[----:B------:R-:W2:Y:S01]  /*78f0*/  MUFU.EX2 R66, R66 ;  /* 0x0000004200427308 */ /* 0x000ea20000000800 */
[----:B----4-:R-:W-:Y:S01]  /*7900*/  FADD R107, R114, -R0 ;  /* 0x80000000726b7221 */ /* 0x010fe20000000000 */
[----:B---3--:R3:W-:Y:S01]  /*7910*/  STS.U16 [R136+UR15+0x4c00], R55 ;  /* 0x004c003788007988 */ /* 0x0087e2000800040f */
[----:B------:R-:W-:-:S05]  /*7920*/  FADD R109, R52, R109 ;  /* 0x0000006d346d7221 */ /* 0x000fca0000000000 */
[----:B------:R-:W4:Y:S01]  /*7930*/  MUFU.EX2 R54, R111 ;  /* 0x0000006f00367308 */ /* 0x000f220000000800 */
[----:B------:R0:W-:Y:S01]  /*7940*/  STS.U16 [R136+UR15+0x4800], R65 ;  /* 0x0048004188007988 */ /* 0x0001e2000800040f */
[----:B-1----:R-:W-:-:S03]  /*7950*/  FADD R109, R67, R109 ;  /* 0x0000006d436d7221 */ /* 0x002fc60000000000 */
[----:B------:R1:W-:Y:S01]  /*7960*/  STS.U16 [R136+UR15+0x5000], R105 ;  /* 0x0050006988007988 */ /* 0x0003e2000800040f */
[----:B---3--:R-:W-:Y:S02]  /*7970*/  FMUL R55, R107, 1.4426950216293334961 ;  /* 0x3fb8aa3b6b377820 */ /* 0x008fe40000400000 */
[----:B0-----:R-:W0:Y:S01]  /*7980*/  MUFU.EX2 R65, R110 ;  /* 0x0000006e00417308 */ /* 0x001e220000000800 */
[----:B-1----:R-:W-:Y:S01]  /*7990*/  FADD R105, R115, -R0 ;  /* 0x8000000073697221 */ /* 0x002fe20000000000 */
[----:B------:R-:W-:-:S06]  /*79a0*/  FADD R109, R53, R109 ;  /* 0x0000006d356d7221 */ /* 0x000fcc0000000000 */
[----:B------:R-:W1:Y:S01]  /*79b0*/  MUFU.EX2 R55, R55 ;  /* 0x0000003700377308 */ /* 0x000e620000000800 */
[----:B------:R-:W-:Y:S01]  /*79c0*/  FMUL R105, R105, 1.4426950216293334961 ;  /* 0x3fb8aa3b69697820 */ /* 0x000fe20000400000 */
[----:B--2---:R-:W-:-:S06]  /*79d0*/  FADD R109, R66, R109 ;  /* 0x0000006d426d7221 */ /* 0x004fcc0000000000 */
[----:B------:R-:W2:Y:S01]  /*79e0*/  MUFU.EX2 R64, R105 ;  /* 0x0000006900407308 */ /* 0x000ea20000000800 */
[----:B----4-:R-:W-:-:S07]  /*79f0*/  FADD R109, R54, R109 ;  /* 0x0000006d366d7221 */ /* 0x010fce0000000000 */
[----:B------:R-:W3:Y:S01]  /*7a00*/  MUFU.EX2 R56, R116 ;  /* 0x0000007400387308 */ /* 0x000ee20000000800 */
[----:B0-----:R-:W-:Y:S01]  /*7a10*/  FADD R109, R65, R109 ;  /* 0x0000006d416d7221 */ /* 0x001fe20000000000 */
[----:B------:R-:W-:-:S06]  /*7a20*/  F2FP.BF16.F32.PACK_AB R15, R57, R15 ;  /* 0x0000000f390f723e */ /* 0x000fcc00000010ff */
[----:B------:R-:W0:Y:S01]  /*7a30*/  MUFU.EX2 R63, R118 ;  /* 0x00000076003f7308 */ /* 0x000e220000000800 */
[----:B-1----:R-:W-:Y:S01]  /*7a40*/  FADD R109, R55, R109 ;  /* 0x0000006d376d7221 */ /* 0x002fe20000000000 */
[----:B------:R-:W-:-:S06]  /*7a50*/  F2FP.BF16.F32.PACK_AB R18, R62, R18 ;  /* 0x000000123e12723e */ /* 0x000fcc00000010ff */
[----:B------:R-:W1:Y:S01]  /*7a60*/  MUFU.EX2 R57, R119 ;  /* 0x0000007700397308 */ /* 0x000e620000000800 */
[----:B--2---:R-:W-:Y:S01]  /*7a70*/  FADD R109, R64, R109 ;  /* 0x0000006d406d7221 */ /* 0x004fe20000000000 */
[----:B------:R-:W-:-:S06]  /*7a80*/  F2FP.BF16.F32.PACK_AB R21, R58, R21 ;  /* 0x000000153a15723e */ /* 0x000fcc00000010ff */
[----:B------:R-:W2:Y:S01]  /*7a90*/  MUFU.EX2 R62, R120 ;  /* 0x00000078003e7308 */ /* 0x000ea20000000800 */
[----:B---3--:R-:W-:Y:S01]  /*7aa0*/  FADD R109, R56, R109 ;  /* 0x0000006d386d7221 */ /* 0x008fe20000000000 */
[----:B------:R-:W-:-:S06]  /*7ab0*/  F2FP.BF16.F32.PACK_AB R24, R61, R24 ;  /* 0x000000183d18723e */ /* 0x000fcc00000010ff */
        /* <DEDUP_REMOVED lines=8> */
[----:B------:R-:W-:Y:S02]  /*7b40*/  F2FP.BF16.F32.PACK_AB R33, R60, R33 ;  /* 0x000000213c21723e */ /* 0x000fe400000010ff */
[----:B------:R-:W-:-:S04]  /*7b50*/  F2FP.BF16.F32.PACK_AB R41, R78, R41 ;  /* 0x000000294e29723e */ /* 0x000fc800000010ff */
        /* <DEDUP_REMOVED lines=8> */
[----:B------:R-:W-:Y:S02]  /*7be0*/  F2FP.BF16.F32.PACK_AB R42, R77, R42 ;  /* 0x0000002a4d2a723e */ /* 0x000fe400000010ff */
[----:B------:R-:W-:-:S04]  /*7bf0*/  F2FP.BF16.F32.PACK_AB R44, R75, R44 ;  /* 0x0000002c4b2c723e */ /* 0x000fc800000010ff */
[----:B------:R-:W1:Y:S01]  /*7c00*/  MUFU.EX2 R80, R126 ;  /* 0x0000007e00507308 */ /* 0x000e620000000800 */
[----:B--2---:R-:W-:Y:S01]  /*7c10*/  FADD R75, R3, R78 ;  /* 0x0000004e034b7221 */ /* 0x004fe20000000000 */
[----:B------:R-:W-:Y:S01]  /*7c20*/  F2FP.BF16.F32.PACK_AB R13, R99, R13 ;  /* 0x0000000d630d723e */ /* 0x000fe200000010ff */
[----:B------:R-:W-:Y:S01]  /*7c30*/  STL.64 [R1+0x478], R4 ;  /* 0x0004780401007387 */ /* 0x000fe20000100a00 */
[----:B------:R-:W-:-:S04]  /*7c40*/  F2FP.BF16.F32.PACK_AB R14, R98, R14 ;  /* 0x0000000e620e723e */ /* 0x000fc800000010ff */
[----:B------:R-:W2:Y:S01]  /*7c50*/  MUFU.EX2 R77, R127 ;  /* 0x0000007f004d7308 */ /* 0x000ea20000000800 */
[----:B------:R-:W-:Y:S01]  /*7c60*/  F2FP.BF16.F32.PACK_AB R45, R74, R45 ;  /* 0x0000002d4a2d723e */ /* 0x000fe200000010ff */
[----:B------:R-:W-:Y:S01]  /*7c70*/  STL.64 [R1+0x480], R6 ;  /* 0x0004800601007387 */ /* 0x000fe20000100a00 */
[----:B------:R-:W-:Y:S02]  /*7c80*/  F2FP.BF16.F32.PACK_AB R16, R97, R16 ;  /* 0x000000106110723e */ /* 0x000fe400000010ff */
[----:B------:R-:W-:Y:S01]  /*7c90*/  F2FP.BF16.F32.PACK_AB R17, R96, R17 ;  /* 0x000000116011723e */ /* 0x000fe200000010ff */
[----:B------:R-:W-:Y:S01]  /*7ca0*/  STL.64 [R1+0x488], R8 ;  /* 0x0004880801007387 */ /* 0x000fe20000100a00 */
[----:B------:R-:W-:Y:S01]  /*7cb0*/  F2FP.BF16.F32.PACK_AB R47, R72, R47 ;  /* 0x0000002f482f723e */ /* 0x000fe200000010ff */
[----:B------:R-:W4:Y:S01]  /*7cc0*/  MUFU.EX2 R74, R134 ;  /* 0x00000086004a7308 */ /* 0x000f220000000800 */
[----:B------:R-:W-:Y:S01]  /*7cd0*/  F2FP.BF16.F32.PACK_AB R19, R95, R19 ;  /* 0x000000135f13723e */ /* 0x000fe200000010ff */
[----:B---3--:R-:W-:Y:S01]  /*7ce0*/  FADD R72, R60, R75 ;  /* 0x0000004b3c487221 */ /* 0x008fe20000000000 */
[----:B------:R-:W-:Y:S01]  /*7cf0*/  STL.64 [R1+0x490], R10 ;  /* 0x0004900a01007387 */ /* 0x000fe20000100a00 */
[----:B------:R-:W-:Y:S01]  /*7d00*/  F2FP.BF16.F32.PACK_AB R20, R94, R20 ;  /* 0x000000145e14723e */ /* 0x000fe200000010ff */
[----:B------:R-:W-:Y:S01]  /*7d10*/  FADD R137, R137, -R0 ;  /* 0x8000000089897221 */ /* 0x000fe20000000000 */
[----:B------:R-:W-:Y:S01]  /*7d20*/  F2FP.BF16.F32.PACK_AB R22, R93, R22 ;  /* 0x000000165d16723e */ /* 0x000fe200000010ff */
[----:B------:R-:W-:Y:S01]  /*7d30*/  STL.64 [R1+0x498], R12 ;  /* 0x0004980c01007387 */ /* 0x000fe20000100a00 */
[----:B------:R-:W-:Y:S01]  /*7d40*/  F2FP.BF16.F32.PACK_AB R23, R92, R23 ;  /* 0x000000175c17723e */ /* 0x000fe200000010ff */
[----:B------:R-:W-:Y:S01]  /*7d50*/  IMAD.SHL.U32 R112, R2, 0x4, RZ ;  /* 0x0000000402707824 */ /* 0x000fe200078e00ff */
[----:B------:R-:W-:Y:S01]  /*7d60*/  F2FP.BF16.F32.PACK_AB R25, R91, R25 ;  /* 0x000000195b19723e */ /* 0x000fe200000010ff */
[----:B------:R-:W-:Y:S01]  /*7d70*/  STL.64 [R1+0x4a0], R14 ;  /* 0x0004a00e01007387 */ /* 0x000fe20000100a00 */
[----:B------:R-:W-:Y:S01]  /*7d80*/  F2FP.BF16.F32.PACK_AB R46, R73, R46 ;  /* 0x0000002e492e723e */ /* 0x000fe200000010ff */
[----:B0-----:R-:W-:Y:S01]  /*7d90*/  FADD R73, R83, R72 ;  /* 0x0000004853497221 */ /* 0x001fe20000000000 */
[----:B------:R-:W-:Y:S01]  /*7da0*/  F2FP.BF16.F32.PACK_AB R26, R90, R26 ;  /* 0x0000001a5a1a723e */ /* 0x000fe200000010ff */
[----:B------:R-:W-:Y:S01]  /*7db0*/  STL.64 [R1+0x4a8], R16 ;  /* 0x0004a81001007387 */ /* 0x000fe20000100a00 */
[----:B------:R-:W-:Y:S01]  /*7dc0*/  F2FP.BF16.F32.PACK_AB R53, R66, R53 ;  /* 0x000000354235723e */ /* 0x000fe200000010ff */
[----:B------:R-:W-:Y:S01]  /*7dd0*/  IMAD R66, R2, 0xe, RZ ;  /* 0x0000000e02427824 */ /* 0x000fe200078e02ff */
[----:B------:R-:W-:Y:S01]  /*7de0*/  F2FP.BF16.F32.PACK_AB R28, R89, R28 ;  /* 0x0000001c591c723e */ /* 0x000fe200000010ff */
[----:B------:R-:W-:Y:S01]  /*7df0*/  STL.64 [R1+0x4b0], R18 ;  /* 0x0004b01201007387 */ /* 0x000fe20000100a00 */
[----:B------:R-:W-:-:S02]  /*7e00*/  F2FP.BF16.F32.PACK_AB R29, R88, R29 ;  /* 0x0000001d581d723e */ /* 0x000fc400000010ff */
[----:B------:R-:W-:Y:S01]  /*7e10*/  LEA R130, P3, R2, R138, 0x3 ;  /* 0x0000008a02827211 */ /* 0x000fe200078618ff */
[----:B------:R0:W-:Y:S01]  /*7e20*/  STL.64 [R1+0x4b8], R20 ;  /* 0x0004b81401007387 */ /* 0x0001e20000100a00 */
[----:B------:R-:W-:Y:S01]  /*7e30*/  F2FP.BF16.F32.PACK_AB R31, R87, R31 ;  /* 0x0000001f571f723e */ /* 0x000fe200000010ff */
[----:B------:R-:W-:Y:S01]  /*7e40*/  FMUL R137, R137, 1.4426950216293334961 ;  /* 0x3fb8aa3b89897820 */ /* 0x000fe20000400000 */
[----:B------:R-:W-:Y:S01]  /*7e50*/  F2FP.BF16.F32.PACK_AB R32, R86, R32 ;  /* 0x000000205620723e */ /* 0x000fe200000010ff */
[----:B------:R-:W-:Y:S01]  /*7e60*/  STL.64 [R1+0x4c0], R22 ;  /* 0x0004c01601007387 */ /* 0x000fe20000100a00 */
[----:B------:R-:W-:Y:S01]  /*7e70*/  F2FP.BF16.F32.PACK_AB R51, R68, R51 ;  /* 0x000000334433723e */ /* 0x000fe200000010ff */
[----:B-1----:R-:W-:Y:S01]  /*7e80*/  FADD R68, R80, R73 ;  /* 0x0000004950447221 */ /* 0x002fe20000000000 */
[----:B------:R-:W-:Y:S01]  /*7e90*/  F2FP.BF16.F32.PACK_AB R59, R3, R59 ;  /* 0x0000003b033b723e */ /* 0x000fe200000010ff */
[----:B------:R-:W-:Y:S01]  /*7ea0*/  STL.64 [R1+0x4c8], R24 ;  /* 0x0004c81801007387 */ /* 0x000fe20000100a00 */
[C---:B------:R-:W-:Y:S01]  /*7eb0*/  IMAD.SHL.U32 R3, R2.reuse, 0x2, RZ ;  /* 0x0000000202037824 */ /* 0x040fe200078e00ff */
[----:B------:R-:W-:Y:S01]  /*7ec0*/  F2FP.BF16.F32.PACK_AB R50, R69, R50 ;  /* 0x000000324532723e */ /* 0x000fe200000010ff */
[----:B------:R-:W-:Y:S01]  /*7ed0*/  IMAD R117, R2, 0x7, RZ ;  /* 0x0000000702757824 */ /* 0x000fe200078e02ff */
[----:B------:R-:W-:Y:S01]  /*7ee0*/  STL.64 [R1+0x4d0], R26 ;  /* 0x0004d01a01007387 */ /* 0x000fe20000100a00 */
[----:B------:R-:W-:Y:S01]  /*7ef0*/  LEA.HI.X.SX32 R131, R112, R139, 0x1, P3 ;  /* 0x0000008b70837211 */ /* 0x000fe200018f0eff */
[----:B------:R-:W-:Y:S01]  /*7f00*/  IMAD R69, R2, 0x16, RZ ;  /* 0x0000001602457824 */ /* 0x000fe200078e02ff */
[----:B------:R-:W-:Y:S01]  /*7f10*/  F2FP.BF16.F32.PACK_AB R48, R71, R48 ;  /* 0x000000304730723e */ /* 0x000fe200000010ff */
[----:B------:R-:W-:Y:S01]  /*7f20*/  STL.64 [R1+0x4d8], R28 ;  /* 0x0004d81c01007387 */ /* 0x000fe20000100a00 */
[----:B------:R-:W-:Y:S01]  /*7f30*/  IADD3 R216, P3, PT, R66, R138, RZ ;  /* 0x0000008a42d87210 */ /* 0x000fe20007f7e0ff */
[----:B------:R1:W3:Y:S01]  /*7f40*/  MUFU.EX2 R71, R137 ;  /* 0x0000008900477308 */ /* 0x0002e20000000800 */
[----:B------:R-:W-:Y:S01]  /*7f50*/  F2FP.BF16.F32.PACK_AB R54, R65, R54 ;  /* 0x000000364136723e */ /* 0x000fe200000010ff */
[----:B------:R-:W-:Y:S01]  /*7f60*/  STL.64 [R1+0x4e0], R30 ;  /* 0x0004e01e01007387 */ /* 0x000fe20000100a00 */
[----:B--2---:R-:W-:Y:S01]  /*7f70*/  FADD R65, R77, R68 ;  /* 0x000000444d417221 */ /* 0x004fe20000000000 */
[----:B------:R-:W-:-:S02]  /*7f80*/  F2FP.BF16.F32.PACK_AB R55, R64, R55 ;  /* 0x000000374037723e */ /* 0x000fc400000010ff */
[----:B------:R2:W-:Y:S01]  /*7f90*/  STL.64 [R1+0x4e8], R32 ;  /* 0x0004e82001007387 */ /* 0x0005e20000100a00 */
[----:B------:R-:W-:Y:S01]  /*7fa0*/  F2FP.BF16.F32.PACK_AB R56, R63, R56 ;  /* 0x000000383f38723e */ /* 0x000fe200000010ff */
[C---:B------:R-:W-:Y:S01]  /*7fb0*/  IMAD R63, R2.reuse, 0x6, RZ ;  /* 0x00000006023f7824 */ /* 0x040fe200078e02ff */
[CC--:B0-----:R-:W-:Y:S01]  /*7fc0*/  LEA R20, P5, R2.reuse, R138.reuse, 0x2 ;  /* 0x0000008a02147211 */ /* 0x0c1fe200078a10ff */
[C---:B------:R-:W-:Y:S01]  /*7fd0*/  IMAD R64, R2.reuse, 0xa, RZ ;  /* 0x0000000a02407824 */ /* 0x040fe200078e02ff */
[----:B------:R-:W-:Y:S01]  /*7fe0*/  LEA.HI.X.SX32 R217, R117, R139, 0x1, P3 ;  /* 0x0000008b75d97211 */ /* 0x000fe200018f0eff */
[C---:B------:R-:W-:Y:S01]  /*7ff0*/  IMAD R124, R2.reuse, 0xb, RZ ;  /* 0x0000000b027c7824 */ /* 0x040fe200078e02ff */
[-C--:B------:R-:W-:Y:S01]  /*8000*/  IADD3 R8, P3, PT, R69, R138.reuse, RZ ;  /* 0x0000008a45087210 */ /* 0x080fe20007f7e0ff */
[----:B------:R-:W-:Y:S02]  /*8010*/  IMAD R75, R2, 0x1c, RZ ;  /* 0x0000001c024b7824 */ /* 0x000fe400078e02ff */
[----:B----4-:R-:W-:Y:S01]  /*8020*/  FADD R128, R74, R65 ;  /* 0x000000414a807221 */ /* 0x010fe20000000000 */
[----:B--2---:R-:W-:Y:S01]  /*8030*/  IADD3 R32, P4, PT, R3, R138, RZ ;  /* 0x0000008a03207210 */ /* 0x004fe20007f9e0ff */
[----:B------:R-:W-:Y:S01]  /*8040*/  IMAD R65, R2, 0xc, RZ ;  /* 0x0000000c02417824 */ /* 0x000fe200078e02ff */
[----:B------:R-:W-:Y:S01]  /*8050*/  F2FP.BF16.F32.PACK_AB R43, R76, R43 ;  /* 0x0000002b4c2b723e */ /* 0x000fe200000010ff */
[C---:B------:R-:W-:Y:S01]  /*8060*/  IMAD R111, R2.reuse, 0x3, RZ ;  /* 0x00000003026f7824 */ /* 0x040fe200078e02ff */
[CC--:B------:R-:W-:Y:S01]  /*8070*/  LEA.HI.X.SX32 R33, R2.reuse, R139.reuse, 0x1, P4 ;  /* 0x0000008b02217211 */ /* 0x0c0fe200020f0eff */
[C---:B------:R-:W-:Y:S01]  /*8080*/  IMAD R116, R2.reuse, 0x5, RZ ;  /* 0x0000000502747824 */ /* 0x040fe200078e02ff */
[----:B------:R-:W-:Y:S01]  /*8090*/  F2FP.BF16.F32.PACK_AB R52, R67, R52 ;  /* 0x000000344334723e */ /* 0x000fe200000010ff */
[C---:B------:R-:W-:Y:S01]  /*80a0*/  IMAD R76, R2.reuse, 0x1e, RZ ;  /* 0x0000001e024c7824 */ /* 0x040fe200078e02ff */
[----:B------:R-:W-:Y:S01]  /*80b0*/  IADD3 R180, P4, PT, R145, R138, RZ ;  /* 0x0000008a91b47210 */ /* 0x000fe20007f9e0ff */
[----:B------:R-:W-:Y:S01]  /*80c0*/  IMAD R67, R2, 0x12, RZ ;  /* 0x0000001202437824 */ /* 0x000fe200078e02ff */
[----:B------:R-:W-:-:S02]  /*80d0*/  LEA.HI.X.SX32 R21, R3, R139, 0x1, P5 ;  /* 0x0000008b03157211 */ /* 0x000fc400028f0eff */
[----:B------:R-:W-:Y:S01]  /*80e0*/  F2FP.BF16.F32.PACK_AB R60, R83, R60 ;  /* 0x0000003c533c723e */ /* 0x000fe200000010ff */
[----:B------:R-:W-:Y:S01]  /*80f0*/  IMAD R83, R2, 0x24, RZ ;  /* 0x0000002402537824 */ /* 0x000fe200078e02ff */
[-C--:B------:R-:W-:Y:S02]  /*8100*/  IADD3 R10, P2, PT, R63, R138.reuse, RZ ;  /* 0x0000008a3f0a7210 */ /* 0x080fe40007f5e0ff */
[-C--:B------:R-:W-:Y:S02]  /*8110*/  IADD3 R248, P5, PT, R64, R138.reuse, RZ ;  /* 0x0000008a40f87210 */ /* 0x080fe40007fbe0ff */
[----:B------:R-:W-:Y:S02]  /*8120*/  LEA.HI.X.SX32 R9, R124, R139, 0x1, P3 ;  /* 0x0000008b7c097211 */ /* 0x000fe400018f0eff */
[----:B------:R-:W-:Y:S01]  /*8130*/  IADD3 R230, P3, PT, R75, R138, RZ ;  /* 0x0000008a4be67210 */ /* 0x000fe20007f7e0ff */
[----:B------:R-:W-:Y:S01]  /*8140*/  IMAD R126, R2, 0xf, RZ ;  /* 0x0000000f027e7824 */ /* 0x000fe200078e02ff */
[----:B------:R-:W-:Y:S01]  /*8150*/  F2FP.BF16.F32.PACK_AB R35, R84, R35 ;  /* 0x000000235423723e */ /* 0x000fe200000010ff */
[C---:B------:R-:W-:Y:S01]  /*8160*/  IMAD R118, R2.reuse, 0x9, RZ ;  /* 0x0000000902767824 */ /* 0x040fe200078e02ff */
[-C--:B------:R-:W-:Y:S01]  /*8170*/  LEA.HI.X.SX32 R181, R65, R139.reuse, 0x1, P4 ;  /* 0x0000008b41b57211 */ /* 0x080fe200020f0eff */
[C---:B------:R-:W-:Y:S01]  /*8180*/  IMAD R84, R2.reuse, 0x26, RZ ;  /* 0x0000002602547824 */ /* 0x040fe200078e02ff */
[-C--:B------:R-:W-:Y:S01]  /*8190*/  LEA.HI.X.SX32 R11, R111, R139.reuse, 0x1, P2 ;  /* 0x0000008b6f0b7211 */ /* 0x080fe200010f0eff */
[----:B------:R-:W-:Y:S01]  /*81a0*/  IMAD R68, R2, 0x14, RZ ;  /* 0x0000001402447824 */ /* 0x000fe200078e02ff */
[----:B------:R-:W-:-:S02]  /*81b0*/  LEA.HI.X.SX32 R249, R116, R139, 0x1, P5 ;  /* 0x0000008b74f97211 */ /* 0x000fc400028f0eff */
[-C--:B------:R-:W-:Y:S01]  /*81c0*/  IADD3 R214, P4, PT, R76, R138.reuse, RZ ;  /* 0x0000008a4cd67210 */ /* 0x080fe20007f9e0ff */
[----:B------:R-:W-:Y:S01]  /*81d0*/  IMAD R89, R2, 0x2a, RZ ;  /* 0x0000002a02597824 */ /* 0x000fe200078e02ff */
[-C--:B------:R-:W-:Y:S02]  /*81e0*/  IADD3 R232, P2, PT, R65, R138.reuse, RZ ;  /* 0x0000008a41e87210 */ /* 0x080fe40007f5e0ff */
[-C--:B------:R-:W-:Y:S02]  /*81f0*/  IADD3 R30, P5, PT, R67, R138.reuse, RZ ;  /* 0x0000008a431e7210 */ /* 0x080fe40007fbe0ff */
[----:B------:R-:W-:Y:S02]  /*8200*/  LEA.HI.X.SX32 R231, R66, R139, 0x1, P3 ;  /* 0x0000008b42e77211 */ /* 0x000fe400018f0eff */
[----:B------:R-:W-:Y:S01]  /*8210*/  IADD3 R16, P3, PT, R83, R138, RZ ;  /* 0x0000008a53107210 */ /* 0x000fe20007f7e0ff */
[----:B-1----:R-:W-:Y:S01]  /*8220*/  IMAD R137, R2, 0x13, RZ ;  /* 0x0000001302897824 */ /* 0x002fe200078e02ff */
[----:B------:R-:W-:Y:S01]  /*8230*/  F2FP.BF16.F32.PACK_AB R57, R62, R57 ;  /* 0x000000393e39723e */ /* 0x000fe200000010ff */
[----:B------:R-:W-:Y:S01]  /*8240*/  IMAD R90, R2, 0x2c, RZ ;  /* 0x0000002c025a7824 */ /* 0x000fe200078e02ff */
[-C--:B------:R-:W-:Y:S01]  /*8250*/  LEA.HI.X.SX32 R215, R126, R139.reuse, 0x1, P4 ;  /* 0x0000008b7ed77211 */ /* 0x080fe200020f0eff */
[C---:B------:R-:W-:Y:S01]  /*8260*/  IMAD R141, R2.reuse, 0x15, RZ ;  /* 0x00000015028d7824 */ /* 0x040fe200078e02ff */
[----:B---3--:R-:W-:Y:S01]  /*8270*/  F2FP.BF16.F32.PACK_AB R62, R71, R74 ;  /* 0x0000004a473e723e */ /* 0x008fe200000010ff */
        /* <DEDUP_REMOVED lines=8> */
[-C--:B------:R-:W-:Y:S02]  /*8300*/  LEA.HI.X.SX32 R17, R67, R139.reuse, 0x1, P3 ;  /* 0x0000008b43117211 */ /* 0x080fe400018f0eff */
[-C--:B------:R-:W-:Y:S01]  /*8310*/  IADD3 R244, P3, PT, R89, R138.reuse, RZ ;  /* 0x0000008a59f47210 */ /* 0x080fe20007f7e0ff */
[C---:B------:R-:W-:Y:S01]  /*8320*/  IMAD R125, R2.reuse, 0xd, RZ ;  /* 0x0000000d027d7824 */ /* 0x040fe200078e02ff */
[----:B------:R-:W-:Y:S01]  /*8330*/  LEA.HI.X.SX32 R7, R137, R139, 0x1, P4 ;  /* 0x0000008b89077211 */ /* 0x000fe200020f0eff */
[----:B------:R-:W-:Y:S01]  /*8340*/  IMAD R142, R2, 0x17, RZ ;  /* 0x00000017028e7824 */ /* 0x000fe200078e02ff */
[----:B------:R-:W-:Y:S01]  /*8350*/  F2FP.BF16.F32.PACK_AB R37, R82, R37 ;  /* 0x000000255225723e */ /* 0x000fe200000010ff */
[----:B------:R-:W-:Y:S01]  /*8360*/  IMAD R97, R2, 0x34, RZ ;  /* 0x0000003402617824 */ /* 0x000fe200078e02ff */
[-C--:B------:R-:W-:Y:S01]  /*8370*/  LEA.HI.X.SX32 R19, R64, R139.reuse, 0x1, P2 ;  /* 0x0000008b40137211 */ /* 0x080fe200010f0eff */
[----:B------:R-:W-:Y:S01]  /*8380*/  IMAD R82, R2, 0x22, RZ ;  /* 0x0000002202527824 */ /* 0x000fe200078e02ff */
[-C--:B------:R-:W-:Y:S01]  /*8390*/  IADD3 R228, P4, PT, R90, R138.reuse, RZ ;  /* 0x0000008a5ae47210 */ /* 0x080fe20007f9e0ff */
[----:B------:R-:W-:Y:S01]  /*83a0*/  IMAD R143, R2, 0x19, RZ ;  /* 0x00000019028f7824 */ /* 0x000fe200078e02ff */
[-C--:B------:R-:W-:Y:S01]  /*83b0*/  LEA.HI.X.SX32 R133, R68, R139.reuse, 0x1, P5 ;  /* 0x0000008b44857211 */ /* 0x080fe200028f0eff */
[----:B------:R-:W-:Y:S01]  /*83c0*/  IMAD R98, R2, 0x36, RZ ;  /* 0x0000003602627824 */ /* 0x000fe200078e02ff */
[----:B------:R0:W-:Y:S01]  /*83d0*/  STL.64 [R1+0x228], R32 ;  /* 0x0002282001007387 */ /* 0x0001e20000100a00 */
[-C--:B------:R-:W-:Y:S01]  /*83e0*/  IADD3 R246, P2, PT, R74, R138.reuse, RZ ;  /* 0x0000008a4af67210 */ /* 0x080fe20007f5e0ff */
[----:B------:R-:W-:Y:S01]  /*83f0*/  IMAD R103, R2, 0x38, RZ ;  /* 0x0000003802677824 */ /* 0x000fe200078e02ff */
[----:B------:R-:W-:Y:S01]  /*8400*/  IADD3 R212, P5, PT, R91, R138, RZ ;  /* 0x0000008a5bd47210 */ /* 0x000fe20007fbe0ff */
[----:B------:R-:W-:Y:S01]  /*8410*/  STL.64 [R1+0x220], R20 ;  /* 0x0002201401007387 */ /* 0x000fe20000100a00 */
[----:B------:R-:W-:-:S02]  /*8420*/  LEA.HI.X.SX32 R245, R141, R139, 0x1, P3 ;  /* 0x0000008b8df57211 */ /* 0x000fc400018f0eff */
[-C--:B------:R-:W-:Y:S01]  /*8430*/  IADD3 R26, P3, PT, R96, R138.reuse, RZ ;  /* 0x0000008a601a7210 */ /* 0x080fe20007f7e0ff */
[----:B------:R-:W-:Y:S01]  /*8440*/  STL.64 [R1+0x218], R10 ;  /* 0x0002180a01007387 */ /* 0x000fe20000100a00 */
[-C--:B------:R-:W-:Y:S01]  /*8450*/  LEA.HI.X.SX32 R229, R69, R139.reuse, 0x1, P4 ;  /* 0x0000008b45e57211 */ /* 0x080fe200020f0eff */
[C---:B------:R-:W-:Y:S01]  /*8460*/  IMAD R134, R2.reuse, 0x11, RZ ;  /* 0x0000001102867824 */ /* 0x040fe200078e02ff */
[-C--:B------:R-:W-:Y:S01]  /*8470*/  LEA.HI.X.SX32 R247, R125, R139.reuse, 0x1, P2 ;  /* 0x0000008b7df77211 */ /* 0x080fe200010f0eff */
[----:B------:R-:W-:Y:S01]  /*8480*/  STL.64 [R1+0x210], R130 ;  /* 0x0002108201007387 */ /* 0x000fe20000100a00 */
[C---:B------:R-:W-:Y:S01]  /*8490*/  IMAD R144, R2.reuse, 0x1b, RZ ;  /* 0x0000001b02907824 */ /* 0x040fe200078e02ff */
[-C--:B------:R-:W-:Y:S01]  /*84a0*/  IADD3 R14, P4, PT, R97, R138.reuse, RZ ;  /* 0x0000008a610e7210 */ /* 0x080fe20007f9e0ff */
[----:B------:R-:W-:Y:S01]  /*84b0*/  IMAD R104, R2, 0x3a, RZ ;  /* 0x0000003a02687824 */ /* 0x000fe200078e02ff */
[----:B------:R-:W-:Y:S01]  /*84c0*/  STL.64 [R1+0x208], R248 ;  /* 0x000208f801007387 */ /* 0x000fe20000100a00 */
[-C--:B------:R-:W-:Y:S01]  /*84d0*/  LEA.HI.X.SX32 R213, R142, R139.reuse, 0x1, P5 ;  /* 0x0000008b8ed57211 */ /* 0x080fe200028f0eff */
[----:B------:R-:W-:Y:S01]  /*84e0*/  IMAD R110, R2, 0x3c, RZ ;  /* 0x0000003c026e7824 */ /* 0x000fe200078e02ff */
[-C--:B------:R-:W-:Y:S01]  /*84f0*/  IADD3 R28, P2, PT, R82, R138.reuse, RZ ;  /* 0x0000008a521c7210 */ /* 0x080fe20007f5e0ff */
[----:B------:R-:W-:Y:S01]  /*8500*/  STL.64 [R1+0x200], R232 ;  /* 0x000200e801007387 */ /* 0x000fe20000100a00 */
[-C--:B------:R-:W-:Y:S01]  /*8510*/  IADD3 R4, P5, PT, R98, R138.reuse, RZ ;  /* 0x0000008a62047210 */ /* 0x080fe20007fbe0ff */
[C---:B------:R-:W-:Y:S01]  /*8520*/  IMAD R105, R2.reuse, 0x3e, RZ ;  /* 0x0000003e02697824 */ /* 0x040fe200078e02ff */
[-C--:B------:R-:W-:Y:S01]  /*8530*/  LEA.HI.X.SX32 R27, R143, R139.reuse, 0x1, P3 ;  /* 0x0000008b8f1b7211 */ /* 0x080fe200018f0eff */
[----:B------:R-:W-:Y:S01]  /*8540*/  STL.64 [R1+0x1f8], R216 ;  /* 0x0001f8d801007387 */ /* 0x000fe20000100a00 */
[-C--:B------:R-:W-:Y:S01]  /*8550*/  IADD3 R66, P3, PT, R103, R138.reuse, RZ ;  /* 0x0000008a67427210 */ /* 0x080fe20007f7e0ff */
[----:B------:R-:W-:Y:S01]  /*8560*/  IMAD R127, R2, 0x42, RZ ;  /* 0x00000042027f7824 */ /* 0x000fe200078e02ff */
[-C--:B------:R-:W-:Y:S01]  /*8570*/  LEA.HI.X.SX32 R15, R74, R139.reuse, 0x1, P4 ;  /* 0x0000008b4a0f7211 */ /* 0x080fe200020f0eff */
[----:B------:R-:W-:Y:S01]  /*8580*/  STL.64 [R1+0x1f0], R30 ;  /* 0x0001f01e01007387 */ /* 0x000fe20000100a00 */
[----:B------:R-:W-:Y:S01]  /*8590*/  IMAD R147, R2, 0x1d, RZ ;  /* 0x0000001d02937824 */ /* 0x000fe200078e02ff */
[-C--:B------:R-:W-:Y:S01]  /*85a0*/  LEA.HI.X.SX32 R29, R134, R139.reuse, 0x1, P2 ;  /* 0x0000008b861d7211 */ /* 0x080fe200010f0eff */
[----:B------:R-:W-:Y:S01]  /*85b0*/  IMAD R146, R2, 0x44, RZ ;  /* 0x0000004402927824 */ /* 0x000fe200078e02ff */
[----:B------:R-:W-:Y:S01]  /*85c0*/  STL.64 [R1+0x1e8], R18 ;  /* 0x0001e81201007387 */ /* 0x000fe20000100a00 */
[-C--:B------:R-:W-:Y:S01]  /*85d0*/  IADD3 R242, P4, PT, R104, R138.reuse, RZ ;  /* 0x0000008a68f27210 */ /* 0x080fe20007f9e0ff */
[----:B------:R-:W-:Y:S01]  /*85e0*/  IMAD R151, R2, 0x1f, RZ ;  /* 0x0000001f02977824 */ /* 0x000fe200078e02ff */
[-C--:B------:R-:W-:Y:S01]  /*85f0*/  LEA.HI.X.SX32 R5, R144, R139.reuse, 0x1, P5 ;  /* 0x0000008b90057211 */ /* 0x080fe200028f0eff */
[----:B------:R-:W-:Y:S01]  /*8600*/  STL.64 [R1+0x1e0], R8 ;  /* 0x0001e00801007387 */ /* 0x000fe20000100a00 */
[----:B------:R-:W-:Y:S01]  /*8610*/  IMAD R148, R2, 0x46, RZ ;  /* 0x0000004602947824 */ /* 0x000fe200078e02ff */
[-C--:B------:R-:W-:Y:S01]  /*8620*/  IADD3 R226, P5, PT, R110, R138.reuse, RZ ;  /* 0x0000008a6ee27210 */ /* 0x080fe20007fbe0ff */
[C---:B------:R-:W-:Y:S01]  /*8630*/  IMAD R153, R2.reuse, 0x21, RZ ;  /* 0x0000002102997824 */ /* 0x040fe200078e02ff */
[----:B------:R-:W-:Y:S01]  /*8640*/  STL.64 [R1+0x1d8], R180 ;  /* 0x0001d8b401007387 */ /* 0x000fe20000100a00 */
[----:B------:R-:W-:Y:S01]  /*8650*/  LEA.HI.X.SX32 R67, R75, R139, 0x1, P3 ;  /* 0x0000008b4b437211 */ /* 0x000fe200018f0eff */
[C---:B------:R-:W-:Y:S01]  /*8660*/  IMAD R150, R2.reuse, 0x48, RZ ;  /* 0x0000004802967824 */ /* 0x040fe200078e02ff */
[-C--:B------:R-:W-:Y:S01]  /*8670*/  IADD3 R210, P3, PT, R105, R138.reuse, RZ ;  /* 0x0000008a69d27210 */ /* 0x080fe20007f7e0ff */
[----:B------:R-:W-:Y:S01]  /*8680*/  STL.64 [R1+0x1d0], R246 ;  /* 0x0001d0f601007387 */ /* 0x000fe20000100a00 */
[----:B------:R-:W-:Y:S01]  /*8690*/  IMAD R152, R2, 0x4a, RZ ;  /* 0x0000004a02987824 */ /* 0x000fe200078e02ff */
[----:B------:R-:W-:-:S02]  /*86a0*/  IADD3 R24, P2, PT, R127, R138, RZ ;  /* 0x0000008a7f187210 */ /* 0x000fc40007f5e0ff */
[----:B------:R-:W-:Y:S01]  /*86b0*/  STL.64 [R1+0x1c8], R230 ;  /* 0x0001c8e601007387 */ /* 0x000fe20000100a00 */
[-C--:B------:R-:W-:Y:S01]  /*86c0*/  LEA.HI.X.SX32 R243, R147, R139.reuse, 0x1, P4 ;  /* 0x0000008b93f37211 */ /* 0x080fe200020f0eff */
[----:B------:R-:W-:Y:S01]  /*86d0*/  IMAD R156, R2, 0x23, RZ ;  /* 0x00000023029c7824 */ /* 0x000fe200078e02ff */
[-C--:B------:R-:W-:Y:S01]  /*86e0*/  IADD3 R12, P4, PT, R146, R138.reuse, RZ ;  /* 0x0000008a920c7210 */ /* 0x080fe20007f9e0ff */
[----:B------:R-:W-:Y:S01]  /*86f0*/  STL.64 [R1+0x1c0], R214 ;  /* 0x0001c0d601007387 */ /* 0x000fe20000100a00 */
[----:B------:R-:W-:Y:S01]  /*8700*/  IMAD R154, R2, 0x4c, RZ ;  /* 0x0000004c029a7824 */ /* 0x000fe200078e02ff */
[-C--:B------:R-:W-:Y:S01]  /*8710*/  LEA.HI.X.SX32 R227, R76, R139.reuse, 0x1, P5 ;  /* 0x0000008b4ce37211 */ /* 0x080fe200028f0eff */
[----:B------:R-:W-:Y:S01]  /*8720*/  IMAD R155, R2, 0x4e, RZ ;  /* 0x0000004e029b7824 */ /* 0x000fe200078e02ff */
[----:B------:R-:W-:Y:S01]  /*8730*/  STL.64 [R1+0x1b8], R28 ;  /* 0x0001b81c01007387 */ /* 0x000fe20000100a00 */
[-C--:B------:R-:W-:Y:S01]  /*8740*/  IADD3 R148, P5, PT, R148, R138.reuse, RZ ;  /* 0x0000008a94947210 */ /* 0x080fe20007fbe0ff */
[C---:B------:R-:W-:Y:S01]  /*8750*/  IMAD R159, R2.reuse, 0x25, RZ ;  /* 0x00000025029f7824 */ /* 0x040fe200078e02ff */
[-C--:B------:R-:W-:Y:S01]  /*8760*/  LEA.HI.X.SX32 R211, R151, R139.reuse, 0x1, P3 ;  /* 0x0000008b97d37211 */ /* 0x080fe200018f0eff */
[----:B------:R-:W-:Y:S01]  /*8770*/  STL.64 [R1+0x1b0], R16 ;  /* 0x0001b01001007387 */ /* 0x000fe20000100a00 */
[----:B------:R-:W-:Y:S01]  /*8780*/  IMAD R157, R2, 0x52, RZ ;  /* 0x00000052029d7824 */ /* 0x000fe200078e02ff */
[----:B------:R-:W-:Y:S01]  /*8790*/  IADD3 R126, P3, PT, R150, R138, RZ ;  /* 0x0000008a967e7210 */ /* 0x000fe20007f7e0ff */
[----:B------:R-:W-:Y:S01]  /*87a0*/  IMAD R158, R2, 0x54, RZ ;  /* 0x00000054029e7824 */ /* 0x000fe200078e02ff */
[----:B------:R-:W-:Y:S01]  /*87b0*/  STL.64 [R1+0x1a8], R6 ;  /* 0x0001a80601007387 */ /* 0x000fe20000100a00 */
[----:B------:R-:W-:-:S02]  /*87c0*/  LEA.HI.X.SX32 R25, R153, R139, 0x1, P2 ;  /* 0x0000008b99197211 */ /* 0x000fc400010f0eff */
[-C--:B------:R-:W-:Y:S01]  /*87d0*/  IADD3 R240, P2, PT, R152, R138.reuse, RZ ;  /* 0x0000008a98f07210 */ /* 0x080fe20007f5e0ff */
[----:B------:R-:W-:Y:S01]  /*87e0*/  STL.64 [R1+0x1a0], R132 ;  /* 0x0001a08401007387 */ /* 0x000fe20000100a00 */
[-C--:B------:R-:W-:Y:S01]  /*87f0*/  LEA.HI.X.SX32 R13, R82, R139.reuse, 0x1, P4 ;  /* 0x0000008b520d7211 */ /* 0x080fe200020f0eff */
[----:B------:R-:W-:Y:S01]  /*8800*/  IMAD R162, R2, 0x27, RZ ;  /* 0x0000002702a27824 */ /* 0x000fe200078e02ff */
[-C--:B------:R-:W-:Y:S01]  /*8810*/  IADD3 R224, P4, PT, R154, R138.reuse, RZ ;  /* 0x0000008a9ae07210 */ /* 0x080fe20007f9e0ff */
[----:B------:R-:W-:Y:S01]  /*8820*/  STL.64 [R1+0x198], R244 ;  /* 0x000198f401007387 */ /* 0x000fe20000100a00 */
[----:B------:R-:W-:Y:S01]  /*8830*/  IMAD R160, R2, 0x56, RZ ;  /* 0x0000005602a07824 */ /* 0x000fe200078e02ff */
[-C--:B------:R-:W-:Y:S01]  /*8840*/  LEA.HI.X.SX32 R149, R156, R139.reuse, 0x1, P5 ;  /* 0x0000008b9c957211 */ /* 0x080fe200028f0eff */
[C---:B------:R-:W-:Y:S01]  /*8850*/  IMAD R164, R2.reuse, 0x29, RZ ;  /* 0x0000002902a47824 */ /* 0x040fe200078e02ff */
[----:B------:R-:W-:Y:S01]  /*8860*/  STL.64 [R1+0x190], R228 ;  /* 0x000190e401007387 */ /* 0x000fe20000100a00 */
[C---:B------:R-:W-:Y:S01]  /*8870*/  IMAD R161, R2.reuse, 0x58, RZ ;  /* 0x0000005802a17824 */ /* 0x040fe200078e02ff */
[-C--:B------:R-:W-:Y:S01]  /*8880*/  IADD3 R208, P5, PT, R155, R138.reuse, RZ ;  /* 0x0000008a9bd07210 */ /* 0x080fe20007fbe0ff */
[C---:B------:R-:W-:Y:S01]  /*8890*/  IMAD R163, R2.reuse, 0x5a, RZ ;  /* 0x0000005a02a37824 */ /* 0x040fe200078e02ff */
[----:B------:R-:W-:Y:S01]  /*88a0*/  STL.64 [R1+0x188], R212 ;  /* 0x000188d401007387 */ /* 0x000fe20000100a00 */
[-C--:B------:R-:W-:Y:S01]  /*88b0*/  LEA.HI.X.SX32 R127, R83, R139.reuse, 0x1, P3 ;  /* 0x0000008b537f7211 */ /* 0x080fe200018f0eff */
[C---:B------:R-:W-:Y:S01]  /*88c0*/  IMAD R165, R2.reuse, 0x5c, RZ ;  /* 0x0000005c02a57824 */ /* 0x040fe200078e02ff */
[-C--:B------:R-:W-:Y:S01]  /*88d0*/  IADD3 R22, P3, PT, R157, R138.reuse, RZ ;  /* 0x0000008a9d167210 */ /* 0x080fe20007f7e0ff */
[----:B------:R-:W-:Y:S01]  /*88e0*/  STL.64 [R1+0x178], R26 ;  /* 0x0001781a01007387 */ /* 0x000fe20000100a00 */
[-C--:B------:R-:W-:Y:S01]  /*88f0*/  LEA.HI.X.SX32 R241, R159, R139.reuse, 0x1, P2 ;  /* 0x0000008b9ff17211 */ /* 0x080fe200010f0eff */
[----:B------:R-:W-:Y:S01]  /*8900*/  IMAD R167, R2, 0x2b, RZ ;  /* 0x0000002b02a77824 */ /* 0x000fe200078e02ff */
[-C--:B------:R-:W-:Y:S01]  /*8910*/  IADD3 R154, P2, PT, R158, R138.reuse, RZ ;  /* 0x0000008a9e9a7210 */ /* 0x080fe20007f5e0ff */
[----:B------:R-:W-:Y:S01]  /*8920*/  STL.64 [R1+0x170], R14 ;  /* 0x0001700e01007387 */ /* 0x000fe20000100a00 */
[-C--:B------:R-:W-:Y:S01]  /*8930*/  LEA.HI.X.SX32 R225, R84, R139.reuse, 0x1, P4 ;  /* 0x0000008b54e17211 */ /* 0x080fe200020f0eff */
[----:B------:R-:W-:Y:S01]  /*8940*/  IMAD R166, R2, 0x5e, RZ ;  /* 0x0000005e02a67824 */ /* 0x000fe200078e02ff */
[-C--:B------:R-:W-:Y:S01]  /*8950*/  IADD3 R146, P4, PT, R160, R138.reuse, RZ ;  /* 0x0000008aa0927210 */ /* 0x080fe20007f9e0ff */
[----:B------:R-:W-:Y:S01]  /*8960*/  STL.64 [R1+0x168], R4 ;  /* 0x0001680401007387 */ /* 0x000fe20000100a00 */
[-C--:B------:R-:W-:Y:S01]  /*8970*/  LEA.HI.X.SX32 R209, R162, R139.reuse, 0x1, P5 ;  /* 0x0000008ba2d17211 */ /* 0x080fe200028f0eff */
[C---:B------:R-:W-:Y:S01]  /*8980*/  IMAD R170, R2.reuse, 0x2d, RZ ;  /* 0x0000002d02aa7824 */ /* 0x040fe200078e02ff */
[-C--:B------:R-:W-:Y:S01]  /*8990*/  IADD3 R124, P5, PT, R161, R138.reuse, RZ ;  /* 0x0000008aa17c7210 */ /* 0x080fe20007fbe0ff */
[----:B------:R-:W-:Y:S01]  /*89a0*/  STL.64 [R1+0x160], R66 ;  /* 0x0001604201007387 */ /* 0x000fe20000100a00 */
[----:B------:R-:W-:Y:S01]  /*89b0*/  IMAD R168, R2, 0x60, RZ ;  /* 0x0000006002a87824 */ /* 0x000fe200078e02ff */
[-C--:B------:R-:W-:Y:S01]  /*89c0*/  LEA.HI.X.SX32 R23, R164, R139.reuse, 0x1, P3 ;  /* 0x0000008ba4177211 */ /* 0x080fe200018f0eff */
[C---:B------:R-:W-:Y:S01]  /*89d0*/  IMAD R169, R2.reuse, 0x62, RZ ;  /* 0x0000006202a97824 */ /* 0x040fe200078e02ff */
[----:B------:R-:W-:Y:S01]  /*89e0*/  STL.64 [R1+0x158], R242 ;  /* 0x000158f201007387 */ /* 0x000fe20000100a00 */
[-C--:B------:R-:W-:Y:S01]  /*89f0*/  IADD3 R238, P3, PT, R163, R138.reuse, RZ ;  /* 0x0000008aa3ee7210 */ /* 0x080fe20007f7e0ff */
[C---:B------:R-:W-:Y:S01]  /*8a00*/  IMAD R172, R2.reuse, 0x64, RZ ;  /* 0x0000006402ac7824 */ /* 0x040fe200078e02ff */
[-C--:B------:R-:W-:Y:S01]  /*8a10*/  LEA.HI.X.SX32 R155, R89, R139.reuse, 0x1, P2 ;  /* 0x0000008b599b7211 */ /* 0x080fe200010f0eff */
[----:B------:R-:W-:Y:S01]  /*8a20*/  STL.64 [R1+0x150], R226 ;  /* 0x000150e201007387 */ /* 0x000fe20000100a00 */
[-C--:B------:R-:W-:Y:S01]  /*8a30*/  IADD3 R222, P2, PT, R165, R138.reuse, RZ ;  /* 0x0000008aa5de7210 */ /* 0x080fe20007f5e0ff */
[C---:B------:R-:W-:Y:S01]  /*8a40*/  IMAD R174, R2.reuse, 0x2f, RZ ;  /* 0x0000002f02ae7824 */ /* 0x040fe200078e02ff */
[----:B------:R-:W-:Y:S01]  /*8a50*/  LEA.HI.X.SX32 R147, R167, R139, 0x1, P4 ;  /* 0x0000008ba7937211 */ /* 0x000fe200020f0eff */
        /* <DEDUP_REMOVED lines=12> */
[-C--:B------:R-:W-:Y:S01]  /*8b20*/  IADD3 R158, P3, PT, R169, R138.reuse, RZ ;  /* 0x0000008aa99e7210 */ /* 0x080fe20007f7e0ff */
[----:B------:R-:W-:Y:S01]  /*8b30*/  IMAD R184, R2, 0x6c, RZ ;  /* 0x0000006c02b87824 */ /* 0x000fe200078e02ff */
[-C--:B------:R-:W-:Y:S01]  /*8b40*/  LEA.HI.X.SX32 R223, R91, R139.reuse, 0x1, P2 ;  /* 0x0000008b5bdf7211 */ /* 0x080fe200010f0eff */
[----:B------:R-:W-:Y:S01]  /*8b50*/  STL.64 [R1+0x120], R126 ;  /* 0x0001207e01007387 */ /* 0x000fe20000100a00 */
[-C--:B------:R-:W-:Y:S01]  /*8b60*/  IADD3 R152, P2, PT, R172, R138.reuse, RZ ;  /* 0x0000008aac987210 */ /* 0x080fe20007f5e0ff */
[----:B------:R-:W-:Y:S01]  /*8b70*/  IMAD R186, R2, 0x33, RZ ;  /* 0x0000003302ba7824 */ /* 0x000fe200078e02ff */
[----:B------:R-:W-:Y:S01]  /*8b80*/  LEA.HI.X.SX32 R207, R174, R139, 0x1, P4 ;  /* 0x0000008baecf7211 */ /* 0x000fe200020f0eff */
[----:B------:R-:W-:Y:S01]  /*8b90*/  STL.64 [R1+0x118], R240 ;  /* 0x000118f001007387 */ /* 0x000fe20000100a00 */
[----:B------:R-:W-:Y:S01]  /*8ba0*/  IMAD R185, R2, 0x6e, RZ ;  /* 0x0000006e02b97824 */ /* 0x000fe200078e02ff */
[----:B------:R-:W-:-:S02]  /*8bb0*/  IADD3 R144, P4, PT, R173, R138, RZ ;  /* 0x0000008aad907210 */ /* 0x000fc40007f9e0ff */
[----:B------:R-:W-:Y:S01]  /*8bc0*/  STL.64 [R1+0x110], R224 ;  /* 0x000110e001007387 */ /* 0x000fe20000100a00 */
[-C--:B------:R-:W-:Y:S01]  /*8bd0*/  LEA.HI.X.SX32 R163, R171, R139.reuse, 0x1, P5 ;  /* 0x0000008baba37211 */ /* 0x080fe200028f0eff */
[C---:B------:R-:W-:Y:S01]  /*8be0*/  IMAD R189, R2.reuse, 0x35, RZ ;  /* 0x0000003502bd7824 */ /* 0x040fe200078e02ff */
[-C--:B------:R-:W-:Y:S01]  /*8bf0*/  IADD3 R64, P5, PT, R177, R138.reuse, RZ ;  /* 0x0000008ab1407210 */ /* 0x080fe20007fbe0ff */
        /* <DEDUP_REMOVED lines=20> */
[C---:B------:R-:W-:Y:S01]  /*8d40*/  IMAD R193, R2.reuse, 0x78, RZ ;  /* 0x0000007802c17824 */ /* 0x040fe200078e02ff */
        /* <DEDUP_REMOVED lines=18> */
[-C--:B------:R-:W-:Y:S02]  /*8e70*/  LEA.HI.X.SX32 R157, R195, R139.reuse, 0x1, P3 ;  /* 0x0000008bc39d7211 */ /* 0x080fe400018f0eff */
[-C--:B------:R-:W-:Y:S01]  /*8e80*/  IADD3 R234, P3, PT, R194, R138.reuse, RZ ;  /* 0x0000008ac2ea7210 */ /* 0x080fe20007f7e0ff */
[----:B------:R-:W-:Y:S01]  /*8e90*/  STL.64 [R1+0xa8], R144 ;  /* 0x0000a89001007387 */ /* 0x000fe20000100a00 */
[-C--:B------:R-:W-:Y:S01]  /*8ea0*/  LEA.HI.X.SX32 R151, R104, R139.reuse, 0x1, P2 ;  /* 0x0000008b68977211 */ /* 0x080fe200010f0eff */
[----:B------:R-:W-:Y:S01]  /*8eb0*/  IMAD R199, R2, 0x3f, RZ ;  /* 0x0000003f02c77824 */ /* 0x000fe200078e02ff */
[----:B------:R-:W-:Y:S01]  /*8ec0*/  IADD3 R218, P2, PT, R196, R138, RZ ;  /* 0x0000008ac4da7210 */ /* 0x000fe20007f5e0ff */
[----:B------:R-:W-:Y:S01]  /*8ed0*/  STL.64 [R1+0xa0], R64 ;  /* 0x0000a04001007387 */ /* 0x000fe20000100a00 */
[----:B------:R-:W-:-:S03]  /*8ee0*/  LEA.HI.X.SX32 R143, R198, R139, 0x1, P4 ;  /* 0x0000008bc68f7211 */ /* 0x000fc600020f0eff */
[----:B------:R-:W-:Y:S01]  /*8ef0*/  STL.64 [R1+0x98], R236 ;  /* 0x000098ec01007387 */ /* 0x000fe20000100a00 */
[----:B------:R-:W-:Y:S02]  /*8f00*/  IADD3 R202, P4, PT, R197, R138, RZ ;  /* 0x0000008ac5ca7210 */ /* 0x000fe40007f9e0ff */
[-C--:B------:R-:W-:Y:S01]  /*8f10*/  LEA.HI.X.SX32 R251, R110, R139.reuse, 0x1, P5 ;  /* 0x0000008b6efb7211 */ /* 0x080fe200028f0eff */
[----:B------:R-:W-:Y:S01]  /*8f20*/  STL.64 [R1+0x90], R220 ;  /* 0x000090dc01007387 */ /* 0x000fe20000100a00 */
[----:B------:R-:W-:Y:S02]  /*8f30*/  PRMT R123, RZ, 0x7610, R123 ;  /* 0x00007610ff7b7816 */ /* 0x000fe4000000007b */
[-C--:B------:R-:W-:Y:S01]  /*8f40*/  LEA.HI.X.SX32 R235, R200, R139.reuse, 0x1, P3 ;  /* 0x0000008bc8eb7211 */ /* 0x080fe200018f0eff */
[----:B------:R-:W-:Y:S01]  /*8f50*/  STL.64 [R1+0x88], R204 ;  /* 0x000088cc01007387 */ /* 0x000fe20000100a00 */
[----:B------:R-:W-:-:S03]  /*8f60*/  LEA.HI.X.SX32 R219, R105, R139, 0x1, P2 ;  /* 0x0000008b69db7211 */ /* 0x000fc600010f0eff */
[----:B------:R-:W-:Y:S01]  /*8f70*/  STL.64 [R1+0x80], R160 ;  /* 0x000080a001007387 */ /* 0x000fe20000100a00 */
[----:B------:R-:W-:-:S03]  /*8f80*/  PRMT R119, RZ, 0x7610, R119 ;  /* 0x00007610ff777816 */ /* 0x000fc60000000077 */
[----:B------:R-:W-:Y:S01]  /*8f90*/  STL.64 [R1+0x78], R156 ;  /* 0x0000789c01007387 */ /* 0x000fe20000100a00 */
[----:B------:R-:W-:Y:S02]  /*8fa0*/  PRMT R109, RZ, 0x7610, R109 ;  /* 0x00007610ff6d7816 */ /* 0x000fe4000000006d */
[----:B------:R-:W-:Y:S01]  /*8fb0*/  LEA.HI.X.SX32 R203, R199, R139, 0x1, P4 ;  /* 0x0000008bc7cb7211 */ /* 0x000fe200020f0eff */
[----:B------:R-:W-:Y:S01]  /*8fc0*/  STL.64 [R1+0x70], R150 ;  /* 0x0000709601007387 */ /* 0x000fe20000100a00 */
[----:B------:R-:W-:-:S03]  /*8fd0*/  PRMT R102, RZ, 0x7610, R102 ;  /* 0x00007610ff667816 */ /* 0x000fc60000000066 */
        /* <DEDUP_REMOVED lines=8> */
[----:B------:R-:W5:Y:S01]  /*9060*/  @P0 LDG.E.U16 R123, desc[UR28][R32.64] ;  /* 0x0000001c207b0981 */ /* 0x000f62000c1e1500 */
[----:B------:R-:W-:-:S03]  /*9070*/  PRMT R101, RZ, 0x7610, R101 ;  /* 0x00007610ff657816 */ /* 0x000fc60000000065 */
[----:B------:R1:W-:Y:S01]  /*9080*/  STS.U16 [R136+UR15+0x4000], R108 ;  /* 0x0040006c88007988 */ /* 0x0003e2000800040f */
[----:B------:R-:W-:-:S03]  /*9090*/  PRMT R94, RZ, 0x7610, R94 ;  /* 0x00007610ff5e7816 */ /* 0x000fc6000000005e */
[----:B------:R-:W5:Y:S04]  /*90a0*/  @P0 LDG.E.U16 R119, desc[UR28][R30.64] ;  /* 0x0000001c1e770981 */ /* 0x000f68000c1e1500 */
[----:B0-----:R-:W5:Y:S01]  /*90b0*/  LDL.LU.64 R32, [R1+0x4e8] ;  /* 0x0004e80001207983 */ /* 0x001f620000300a00 */
[----:B-1----:R-:W-:-:S03]  /*90c0*/  PRMT R108, RZ, 0x7610, R108 ;  /* 0x00007610ff6c7816 */ /* 0x002fc6000000006c */
[----:B------:R-:W-:Y:S01]  /*90d0*/  STL.64 [R1+0x48], R202 ;  /* 0x000048ca01007387 */ /* 0x000fe20000100a00 */
[----:B------:R-:W-:-:S03]  /*90e0*/  PRMT R121, RZ, 0x7610, R121 ;  /* 0x00007610ff797816 */ /* 0x000fc60000000079 */
[----:B------:R-:W5:Y:S04]  /*90f0*/  LDL.LU.64 R30, [R1+0x4e0] ;  /* 0x0004e000011e7983 */ /* 0x000f680000300a00 */
[----:B------:R-:W5:Y:S01]  /*9100*/  @P0 LDG.E.U16 R109, desc[UR28][R28.64] ;  /* 0x0000001c1c6d0981 */ /* 0x000f62000c1e1500 */
[----:B------:R-:W-:-:S03]  /*9110*/  PRMT R114, RZ, 0x7610, R114 ;  /* 0x00007610ff727816 */ /* 0x000fc60000000072 */
[----:B------:R-:W5:Y:S01]  /*9120*/  @P0 LDG.E.U16 R102, desc[UR28][R26.64] ;  /* 0x0000001c1a660981 */ /* 0x000f62000c1e1500 */
[----:B------:R-:W-:-:S03]  /*9130*/  PRMT R107, RZ, 0x7610, R107 ;  /* 0x00007610ff6b7816 */ /* 0x000fc6000000006b */
[----:B------:R-:W5:Y:S04]  /*9140*/  @P0 LDG.E.U16 R95, desc[UR28][R24.64] ;  /* 0x0000001c185f0981 */ /* 0x000f68000c1e1500 */
[----:B------:R-:W5:Y:S04]  /*9150*/  LDL.LU.64 R28, [R1+0x4d8] ;  /* 0x0004d800011c7983 */ /* 0x000f680000300a00 */
[----:B------:R-:W5:Y:S01]  /*9160*/  LDL.LU.64 R26, [R1+0x4d0] ;  /* 0x0004d000011a7983 */ /* 0x000f620000300a00 */
        /* <DEDUP_REMOVED lines=8> */
[----:B------:R-:W5:Y:S04]  /*91f0*/  LDL.LU.64 R20, [R1+0x4b8] ;  /* 0x0004b80001147983 */ /* 0x000f680000300a00 */
[----:B------:R-:W5:Y:S04]  /*9200*/  LDL.LU.64 R18, [R1+0x4b0] ;  /* 0x0004b00001127983 */ /* 0x000f680000300a00 */
[----:B------:R-:W5:Y:S04]  /*9210*/  @P0 LDG.E.U16 R108, desc[UR28][R16.64] ;  /* 0x0000001c106c0981 */ /* 0x000f68000c1e1500 */
[----:B------:R-:W5:Y:S04]  /*9220*/  @P0 LDG.E.U16 R101, desc[UR28][R14.64] ;  /* 0x0000001c0e650981 */ /* 0x000f68000c1e1500 */
        /* <DEDUP_REMOVED lines=14> */
[----:B------:R-:W2:Y:S04]  /*9310*/  LDL.LU.64 R130, [R1+0x470] ;  /* 0x0004700001827983 */ /* 0x000ea80000300a00 */
[----:B------:R-:W3:Y:S04]  /*9320*/  LDL.LU.64 R180, [R1+0x468] ;  /* 0x0004680001b47983 */ /* 0x000ee80000300a00 */
[----:B------:R0:W-:Y:S02]  /*9330*/  STS.U16 [R136+UR15+0x5400], R106 ;  /* 0x0054006a88007988 */ /* 0x0001e4000800040f */
[----:B0-----:R-:W-:-:S06]  /*9340*/  PRMT R106, RZ, 0x7610, R106 ;  /* 0x00007610ff6a7816 */ /* 0x001fcc000000006a */
[----:B------:R-:W5:Y:S04]  /*9350*/  @P0 LDG.E.U16 R106, desc[UR28][R132.64] ;  /* 0x0000001c846a0981 */ /* 0x000f68000c1e1500 */
[----:B------:R-:W5:Y:S01]  /*9360*/  LDL.LU.64 R132, [R1+0x460] ;  /* 0x0004600001847983 */ /* 0x000f620000300a00 */
[----:B------:R-:W-:Y:S02]  /*9370*/  F2FP.BF16.F32.PACK_AB R58, R61, R58 ;  /* 0x0000003a3d3a723e */ /* 0x000fe400000010ff */
[----:B------:R-:W-:Y:S02]  /*9380*/  F2FP.BF16.F32.PACK_AB R61, R77, R80 ;  /* 0x000000504d3d723e */ /* 0x000fe400000010ff */
[----:B------:R-:W-:Y:S01]  /*9390*/  PRMT R77, RZ, 0x7610, R77 ;  /* 0x00007610ff4d7816 */ /* 0x000fe2000000004d */
[----:B------:R-:W-:Y:S01]  /*93a0*/  FADD R63, R183, -R0 ;  /* 0x80000000b73f7221 */ /* 0x000fe20000000000 */
[----:B------:R-:W-:-:S04]  /*93b0*/  PRMT R99, RZ, 0x7610, R99 ;  /* 0x00007610ff637816 */ /* 0x000fc80000000063 */
[----:B------:R0:W5:Y:S01]  /*93c0*/  @P0 LDG.E.U16 R77, desc[UR28][R64.64] ;  /* 0x0000001c404d0981 */ /* 0x000162000c1e1500 */
[----:B------:R-:W-:-:S03]  /*93d0*/  F2FP.BF16.F32.PACK_AB R34, R85, R34 ;  /* 0x000000225522723e */ /* 0x000fc600000010ff */
[----:B------:R1:W5:Y:S01]  /*93e0*/  @P0 LDG.E.U16 R99, desc[UR28][R66.64] ;  /* 0x0000001c42630981 */ /* 0x000362000c1e1500 */
[----:B0-----:R-:W-:Y:S01]  /*93f0*/  FMUL R64, R63, 1.4426950216293334961 ;  /* 0x3fb8aa3b3f407820 */ /* 0x001fe20000400000 */
[----:B------:R-:W-:-:S05]  /*9400*/  PRMT R85, RZ, 0x7610, R85 ;  /* 0x00007610ff557816 */ /* 0x000fca0000000055 */
[----:B------:R-:W0:Y:S01]  /*9410*/  MUFU.EX2 R64, R64 ;  /* 0x0000004000407308 */ /* 0x000e220000000800 */
[----:B------:R-:W-:Y:S01]  /*9420*/  PRMT R92, RZ, 0x7610, R92 ;  /* 0x00007610ff5c7816 */ /* 0x000fe2000000005c */
[----:B-1----:R-:W-:Y:S01]  /*9430*/  FADD R67, R176, -R0 ;  /* 0x80000000b0437221 */ /* 0x002fe20000000000 */
[----:B------:R1:W5:Y:S01]  /*9440*/  @P0 LDG.E.U16 R85, desc[UR28][R124.64] ;  /* 0x0000001c7c550981 */ /* 0x000362000c1e1500 */
[----:B------:R-:W-:-:S03]  /*9450*/  FADD R128, R71, R128 ;  /* 0x0000008047807221 */ /* 0x000fc60000000000 */
[----:B------:R4:W5:Y:S01]  /*9460*/  @P0 LDG.E.U16 R92, desc[UR28][R126.64] ;  /* 0x0000001c7e5c0981 */ /* 0x000962000c1e1500 */
[----:B-1----:R-:W-:Y:S01]  /*9470*/  FMUL R124, R67, 1.4426950216293334961 ;  /* 0x3fb8aa3b437c7820 */ /* 0x002fe20000400000 */
[--C-:B------:R-:W-:Y:S01]  /*9480*/  FADD R67, R175, -R0.reuse ;  /* 0x80000000af437221 */ /* 0x100fe20000000000 */
[--C-:B------:R-:W-:Y:S01]  /*9490*/  FADD R125, R140, -R0.reuse ;  /* 0x800000008c7d7221 */ /* 0x100fe20000000000 */
[----:B----4-:R-:W-:Y:S02]  /*94a0*/  FADD R126, R129, -R0 ;  /* 0x80000000817e7221 */ /* 0x010fe40000000000 */
[----:B------:R-:W-:Y:S01]  /*94b0*/  FMUL R67, R67, 1.4426950216293334961 ;  /* 0x3fb8aa3b43437820 */ /* 0x000fe20000400000 */
[----:B------:R-:W-:Y:S01]  /*94c0*/  FMUL R125, R125, 1.4426950216293334961 ;  /* 0x3fb8aa3b7d7d7820 */ /* 0x000fe20000400000 */
[----:B0-----:R-:W-:Y:S01]  /*94d0*/  FADD R128, R64, R128 ;  /* 0x0000008040807221 */ /* 0x001fe20000000000 */
[----:B------:R-:W-:Y:S01]  /*94e0*/  FMUL R126, R126, 1.4426950216293334961 ;  /* 0x3fb8aa3b7e7e7820 */ /* 0x000fe20000400000 */
[----:B------:R-:W-:Y:S08]  /*94f0*/  MUFU.EX2 R124, R124 ;  /* 0x0000007c007c7308 */ /* 0x000ff00000000800 */
[----:B------:R-:W-:Y:S01]  /*9500*/  MUFU.EX2 R67, R67 ;  /* 0x0000004300437308 */ /* 0x000fe20000000800 */
[----:B------:R-:W-:-:S07]  /*9510*/  F2FP.BF16.F32.PACK_AB R38, R81, R38 ;  /* 0x000000265126723e */ /* 0x000fce00000010ff */
[----:B------:R-:W-:Y:S01]  /*9520*/  MUFU.EX2 R125, R125 ;  /* 0x0000007d007d7308 */ /* 0x000fe20000000800 */
[----:B------:R-:W-:-:S07]  /*9530*/  F2FP.BF16.F32.PACK_AB R40, R79, R40 ;  /* 0x000000284f28723e */ /* 0x000fce00000010ff */
[----:B------:R-:W-:Y:S01]  /*9540*/  MUFU.EX2 R126, R126 ;  /* 0x0000007e007e7308 */ /* 0x000fe20000000800 */
[----:B------:R-:W-:Y:S02]  /*9550*/  F2FP.BF16.F32.PACK_AB R49, R70, R49 ;  /* 0x000000314631723e */ /* 0x000fe400000010ff */
[----:B------:R-:W-:Y:S02]  /*9560*/  PRMT R81, RZ, 0x7610, R81 ;  /* 0x00007610ff517816 */ /* 0x000fe40000000051 */
[----:B------:R-:W-:Y:S02]  /*9570*/  PRMT R73, RZ, 0x7610, R73 ;  /* 0x00007610ff497816 */ /* 0x000fe40000000049 */
[----:B------:R-:W-:Y:S02]  /*9580*/  PRMT R80, RZ, 0x7610, R80 ;  /* 0x00007610ff507816 */ /* 0x000fe40000000050 */
[----:B------:R-:W-:Y:S01]  /*9590*/  PRMT R72, RZ, 0x7610, R72 ;  /* 0x00007610ff487816 */ /* 0x000fe20000000048 */
[----:B------:R0:W5:Y:S01]  /*95a0*/  @P0 LDG.E.U16 R81, desc[UR28][R162.64] ;  /* 0x0000001ca2510981 */ /* 0x000162000c1e1500 */
[----:B------:R-:W-:-:S02]  /*95b0*/  PRMT R87, RZ, 0x7610, R87 ;  /* 0x00007610ff577816 */ /* 0x000fc40000000057 */
[----:B------:R-:W-:Y:S01]  /*95c0*/  PRMT R79, RZ, 0x7610, R79 ;  /* 0x00007610ff4f7816 */ /* 0x000fe2000000004f */
[----:B------:R0:W5:Y:S01]  /*95d0*/  @P0 LDG.E.U16 R73, desc[UR28][R160.64] ;  /* 0x0000001ca0490981 */ /* 0x000162000c1e1500 */
[----:B------:R-:W-:Y:S02]  /*95e0*/  PRMT R71, RZ, 0x7610, R71 ;  /* 0x00007610ff477816 */ /* 0x000fe40000000047 */
[----:B------:R-:W-:Y:S01]  /*95f0*/  PRMT R93, RZ, 0x7610, R93 ;  /* 0x00007610ff5d7816 */ /* 0x000fe2000000005d */
[----:B------:R0:W5:Y:S01]  /*9600*/  @P0 LDG.E.U16 R80, desc[UR28][R158.64] ;  /* 0x0000001c9e500981 */ /* 0x000162000c1e1500 */
        /* <DEDUP_REMOVED lines=41> */
[----:B------:R0:W5:Y:S04]  /*98a0*/  @P0 LDG.E.U16 R91, desc[UR28][R240.64] ;  /* 0x0000001cf05b0981 */ /* 0x000168000c1e1500 */
        /* <DEDUP_REMOVED lines=18> */
[----:B------:R0:W5:Y:S01]  /*99d0*/  @P0 LDG.E.U16 R2, desc[UR28][R202.64] ;  /* 0x0000001cca020981 */ /* 0x000162000c1e1500 */
[--C-:B---3--:R-:W-:Y:S01]  /*99e0*/  FADD R63, R181, -R0.reuse ;  /* 0x80000000b53f7221 */ /* 0x108fe20000000000 */
[----:B------:R-:W-:-:S03]  /*99f0*/  FADD R65, R180, -R0 ;  /* 0x80000000b4417221 */ /* 0x000fc60000000000 */
[----:B------:R-:W-:Y:S01]  /*9a00*/  FMUL R63, R63, 1.4426950216293334961 ;  /* 0x3fb8aa3b3f3f7820 */ /* 0x000fe20000400000 */
[----:B------:R-:W-:Y:S01]  /*9a10*/  FMUL R66, R65, 1.4426950216293334961 ;  /* 0x3fb8aa3b41427820 */ /* 0x000fe20000400000 */
[----:B------:R-:W-:-:S04]  /*9a20*/  FADD R65, R179, -R0 ;  /* 0x80000000b3417221 */ /* 0x000fc80000000000 */
[----:B------:R-:W1:Y:S01]  /*9a30*/  MUFU.EX2 R63, R63 ;  /* 0x0000003f003f7308 */ /* 0x000e620000000800 */
[----:B------:R-:W-:Y:S01]  /*9a40*/  FMUL R65, R65, 1.4426950216293334961 ;  /* 0x3fb8aa3b41417820 */ /* 0x000fe20000400000 */
[--C-:B--2---:R-:W-:Y:S01]  /*9a50*/  FADD R127, R130, -R0.reuse ;  /* 0x80000000827f7221 */ /* 0x104fe20000000000 */
[----:B------:R-:W-:-:S05]  /*9a60*/  FADD R129, R131, -R0 ;  /* 0x8000000083817221 */ /* 0x000fca0000000000 */
[----:B------:R-:W2:Y:S01]  /*9a70*/  MUFU.EX2 R66, R66 ;  /* 0x0000004200427308 */ /* 0x000ea20000000800 */
[----:B------:R-:W-:Y:S01]  /*9a80*/  FMUL R127, R127, 1.4426950216293334961 ;  /* 0x3fb8aa3b7f7f7820 */ /* 0x000fe20000400000 */
[----:B------:R-:W-:-:S06]  /*9a90*/  FMUL R130, R129, 1.4426950216293334961 ;  /* 0x3fb8aa3b81827820 */ /* 0x000fcc0000400000 */
[----:B------:R-:W3:Y:S01]  /*9aa0*/  MUFU.EX2 R65, R65 ;  /* 0x0000004100417308 */ /* 0x000ee20000000800 */
[----:B-1----:R-:W-:-:S07]  /*9ab0*/  FADD R129, R63, R128 ;  /* 0x000000803f817221 */ /* 0x002fce0000000000 */
[----:B------:R-:W-:Y:S01]  /*9ac0*/  MUFU.EX2 R127, R127 ;  /* 0x0000007f007f7308 */ /* 0x000fe20000000800 */
[----:B--2---:R-:W-:-:S07]  /*9ad0*/  FADD R129, R66, R129 ;  /* 0x0000008142817221 */ /* 0x004fce0000000000 */
[----:B------:R-:W1:Y:S01]  /*9ae0*/  MUFU.EX2 R128, R130 ;  /* 0x0000008200807308 */ /* 0x000e620000000800 */
[----:B---3--:R-:W-:Y:S01]  /*9af0*/  FADD R129, R65, R129 ;  /* 0x0000008141817221 */ /* 0x008fe20000000000 */
[----:B------:R-:W-:-:S03]  /*9b00*/  F2FP.BF16.F32.PACK_AB R63, R63, R64 ;  /* 0x000000403f3f723e */ /* 0x000fc600000010ff */
[----:B------:R-:W-:Y:S01]  /*9b10*/  FADD R129, R124, R129 ;  /* 0x000000817c817221 */ /* 0x000fe20000000000 */
[----:B------:R-:W-:Y:S02]  /*9b20*/  F2FP.BF16.F32.PACK_AB R64, R65, R66 ;  /* 0x000000424140723e */ /* 0x000fe400000010ff */
[C---:B------:R-:W-:Y:S01]  /*9b30*/  F2FP.BF16.F32.PACK_AB R65, R67.reuse, R124 ;  /* 0x0000007c4341723e */ /* 0x040fe200000010ff */
[----:B------:R-:W-:Y:S01]  /*9b40*/  FADD R129, R67, R129 ;  /* 0x0000008143817221 */ /* 0x000fe20000000000 */
[----:B------:R-:W-:Y:S02]  /*9b50*/  F2FP.BF16.F32.PACK_AB R66, R126, R125 ;  /* 0x0000007d7e42723e */ /* 0x000fe400000010ff */
[----:B-1----:R-:W-:Y:S01]  /*9b60*/  F2FP.BF16.F32.PACK_AB R67, R128, R127 ;  /* 0x0000007f8043723e */ /* 0x002fe200000010ff */
[----:B0-----:R-:W-:Y:S06]  /*9b70*/  @!P0 BRA `(.L_x_9) ;  /* 0x0000000000048947 */ /* 0x001fec0003800000 */
[----:B-----5:R0:W-:Y:S02]  /*9b80*/  STTM.x64 tmem[UR17+0xc0], R4 ;  /* 0x0000c004000079ed */ /* 0x0201e40008340011 */
.L_x_9:
[C---:B0----5:R-:W-:Y:S01]  /*9b90*/  LOP3.LUT R4, R136.reuse, 0x10, RZ, 0x3c, !PT ;  /* 0x0000001088047812 */ /* 0x061fe200078e3cff */
[----:B------:R-:W-:Y:S01]  /*9ba0*/  STS.U16 [R136+UR15+0x5800], R81 ;  /* 0x0058005188007988 */ /* 0x000fe2000800040f */
        /* <DEDUP_REMOVED lines=12> */
[----:B0-----:R-:W-:-:S03]  /*9c70*/  LOP3.LUT R4, R136, 0x30, RZ, 0x3c, !PT ;  /* 0x0000003088047812 */ /* 0x001fc600078e3cff */
        /* <DEDUP_REMOVED lines=44> */
[----:B0-----:R-:W-:-:S03]  /*9f40*/  FADD R3, -R0, -INF ;  /* 0xff80000000037421 */ /* 0x001fc60000000100 */
[----:B------:R-:W-:Y:S01]  /*9f50*/  STS.U16 [R4+UR15+0x4b80], R103 ;  /* 0x004b806704007988 */ /* 0x000fe2000800040f */
[----:B------:R-:W-:-:S03]  /*9f60*/  FMUL R3, R3, 1.4426950216293334961 ;  /* 0x3fb8aa3b03037820 */ /* 0x000fc60000400000 */
[----:B------:R-:W-:Y:S04]  /*9f70*/  STS.U16 [R4+UR15+0x4f80], R96 ;  /* 0x004f806004007988 */ /* 0x000fe8000800040f */
[----:B------:R-:W-:Y:S04]  /*9f80*/  STS.U16 [R4+UR15+0x5380], R89 ;  /* 0x0053805904007988 */ /* 0x000fe8000800040f */
[----:B------:R-:W-:Y:S04]  /*9f90*/  STS.U16 [R4+UR15+0x5780], R82 ;  /* 0x0057805204007988 */ /* 0x000fe8000800040f */
[----:B------:R-:W-:Y:S04]  /*9fa0*/  STS.U16 [R4+UR15+0x5b80], R74 ;  /* 0x005b804a04007988 */ /* 0x000fe8000800040f */
[----:B------:R0:W-:Y:S01]  /*9fb0*/  STS.U16 [R4+UR15+0x5f80], R2 ;  /* 0x005f800204007988 */ /* 0x0001e2000800040f */
[----:B------:R-:W1:Y:S02]  /*9fc0*/  FENCE.VIEW.ASYNC.T ;  /* 0x00000000000073c6 */ /* 0x000e640000000200 */
[----:B-1----:R-:W-:Y:S06]  /*9fd0*/  BAR.SYNC.DEFER_BLOCKING 0x0 ;  /* 0x0000000000007b1d */ /* 0x002fec0000010000 */
[----:B0-----:R0:W1:Y:S01]  /*9fe0*/  MUFU.EX2 R2, R3 ;  /* 0x0000000300027308 */ /* 0x0010620000000800 */
[----:B------:R-:W2:Y:S01]  /*9ff0*/  LDTM.x64 R4, tmem[UR17] ;  /* 0x00000011000479ee */ /* 0x000ea20008340000 */
[----:B0-----:R-:W-:Y:S01]  /*a000*/  FADD R3, R125, R129 ;  /* 0x000000817d037221 */ /* 0x001fe20000000000 */
[----:B------:R-:W-:Y:S01]  /*a010*/  NOP ;  /* 0x0000000000007918 */ /* 0x000fe20000000000 */
[----:B------:R-:W-:Y:S05]  /*a020*/  @!P0 BRA `(.L_x_10) ;  /* 0x0000000400048947 */ /* 0x000fea0003800000 */
[C---:B-12---:R-:W-:Y:S01]  /*a030*/  FMUL R4, R2.reuse, R4 ;  /* 0x0000000402047220 */ /* 0x046fe20000400000 */
[C---:B------:R-:W-:Y:S01]  /*a040*/  FMUL R5, R2.reuse, R5 ;  /* 0x0000000502057220 */ /* 0x040fe20000400000 */
        /* <DEDUP_REMOVED lines=61> */
[----:B------:R-:W-:-:S04]  /*a420*/  FMUL R67, R2, R67 ;  /* 0x0000004302437220 */ /* 0x000fc80000400000 */
[----:B------:R0:W-:Y:S03]  /*a430*/  STTM.x64 tmem[UR17], R4 ;  /* 0x00000004000079ed */ /* 0x0001e60008340011 */
.L_x_10:
[----:B--2---:R-:W2:Y:S02]  /*a440*/  FENCE.VIEW.ASYNC.T ;  /* 0x00000000000073c6 */ /* 0x004ea40000000200 */
[----:B--2---:R-:W-:Y:S01]  /*a450*/  BAR.SYNC.DEFER_BLOCKING 0x0 ;  /* 0x0000000000007b1d */ /* 0x004fe20000010000 */
[----:B------:R-:W-:Y:S01]  /*a460*/  FADD R3, R126, R3 ;  /* 0x000000037e037221 */ /* 0x000fe20000000000 */
[----:B------:R-:W-:Y:S02]  /*a470*/  UISETP.GE.AND UP2, UPT, UR14, 0x1, UPT ;  /* 0x000000010e00788c */ /* 0x000fe4000bf46270 */
[----:B------:R-:W-:Y:S01]  /*a480*/  UIADD3 UR22, UPT, UPT, UR16, 0xc0, URZ ;  /* 0x000000c010167890 */ /* 0x000fe2000fffe0ff */
[----:B------:R-:W-:-:S04]  /*a490*/  FADD R3, R127, R3 ;  /* 0x000000037f037221 */ /* 0x000fc80000000000 */
[----:B------:R-:W-:-:S04]  /*a4a0*/  FADD R3, R128, R3 ;  /* 0x0000000380037221 */ /* 0x000fc80000000000 */
[----:B-1----:R-:W-:Y:S01]  /*a4b0*/  FADD R2, R2, R3 ;  /* 0x0000000302027221 */ /* 0x002fe20000000000 */
[----:B------:R1:W-:Y:S06]  /*a4c0*/  MEMBAR.ALL.CTA ;  /* 0x0000000000007992 */ /* 0x0003ec0000008000 */
[----:B-1----:R-:W1:Y:S02]  /*a4d0*/  FENCE.VIEW.ASYNC.S ;  /* 0x00000000000073c6 */ /* 0x002e640000000000 */
[----:B-1----:R-:W-:Y:S06]  /*a4e0*/  BAR.SYNC.DEFER_BLOCKING 0x0 ;  /* 0x0000000000007b1d */ /* 0x002fec0000010000 */
[----:B------:R-:W-:Y:S05]  /*a4f0*/  @!P1 BRA `(.L_x_11) ;  /* 0x0000000000cc9947 */ /* 0x000fea0003800000 */
[----:B------:R-:W-:Y:S01]  /*a500*/  UIADD3 UR5, UPT, UPT, UR15, 0x4000, URZ ;  /* 0x000040000f057890 */ /* 0x000fe2000fffe0ff */
[----:B------:R-:W-:Y:S01]  /*a510*/  UMOV UR4, URZ ;  /* 0x000000ff00047c82 */ /* 0x000fe20008000000 */
[----:B------:R-:W-:Y:S02]  /*a520*/  UIADD3 UR6, UPT, UPT, UR16, 0xc8, URZ ;  /* 0x000000c810067890 */ /* 0x000fe4000fffe0ff */
[----:B------:R-:W-:Y:S02]  /*a530*/  USHF.R.U32.HI UR5, URZ, 0x4, UR5 ;  /* 0x00000004ff057899 */ /* 0x000fe40008011605 */
[----:B------:R-:W-:Y:S02]  /*a540*/  UIADD3 UR8, UPT, UPT, UR16, 0xd0, URZ ;  /* 0x000000d010087890 */ /* 0x000fe4000fffe0ff */
[----:B------:R-:W-:Y:S02]  /*a550*/  USGXT.U32 UR20, UR5, 0xe ;  /* 0x0000000e0514789a */ /* 0x000fe40008000000 */
[----:B------:R-:W-:-:S02]  /*a560*/  UIADD3 UR11, UPT, UPT, UR16, 0xd8, URZ ;  /* 0x000000d8100b7890 */ /* 0x000fc4000fffe0ff */
[----:B------:R-:W-:Y:S02]  /*a570*/  UIADD3 UR40, UP3, UPT, UR20, 0x2, URZ ;  /* 0x0000000214287890 */ /* 0x000fe4000ff7e0ff */
[----:B------:R-:W-:Y:S02]  /*a580*/  UIADD3 UR24, UPT, UPT, UR16, 0xe0, URZ ;  /* 0x000000e010187890 */ /* 0x000fe4000fffe0ff */
[----:B------:R-:W-:Y:S02]  /*a590*/  UIADD3.X UR41, UPT, UPT, UR4, 0x40004040, URZ, UP3, !UPT ;  /* 0x4000404004297890 */ /* 0x000fe40009ffe4ff */
[----:B------:R-:W-:Y:S02]  /*a5a0*/  UIADD3 UR44, UP3, UPT, UR40, 0x2, URZ ;  /* 0x00000002282c7890 */ /* 0x000fe4000ff7e0ff */
[----:B------:R-:W-:Y:S02]  /*a5b0*/  UIADD3 UR46, UP4, UPT, UR40, 0x4, URZ ;  /* 0x00000004282e7890 */ /* 0x000fe4000ff9e0ff */
[----:B------:R-:W-:-:S02]  /*a5c0*/  UIADD3.X UR45, UPT, UPT, UR41, URZ, URZ, UP3, !UPT ;  /* 0x000000ff292d7290 */ /* 0x000fc40009ffe4ff */
[----:B------:R-:W-:Y:S01]  /*a5d0*/  UIADD3.X UR47, UPT, UPT, UR41, URZ, URZ, UP4, !UPT ;  /* 0x000000ff292f7290 */ /* 0x000fe2000a7fe4ff */
[----:B------:R-:W-:Y:S01]  /*a5e0*/  UMOV UR4, UR18 ;  /* 0x0000001200047c82 */ /* 0x000fe20008000000 */
[----:B------:R-:W-:Y:S01]  /*a5f0*/  UMOV UR5, URZ ;  /* 0x000000ff00057c82 */ /* 0x000fe20008000000 */
[----:B------:R-:W-:Y:S02]  /*a600*/  UIADD3.64 UR48, UPT, UPT, UR40, 0x1fe, URZ ;  /* 0x000001fe28307897 */ /* 0x000fe4000fffe0ff */
[----:B------:R-:W-:Y:S02]  /*a610*/  UIADD3 UR54, UPT, UPT, UR16, 0xe8, URZ ;  /* 0x000000e810367890 */ /* 0x000fe4000fffe0ff */
[----:B------:R-:W-:Y:S02]  /*a620*/  UIADD3.64 UR50, UPT, UPT, UR40, 0x200, URZ ;  /* 0x0000020028327897 */ /* 0x000fe4000fffe0ff */
[----:B------:R-:W-:Y:S01]  /*a630*/  UIADD3 UR55, UPT, UPT, UR16, 0xf0, URZ ;  /* 0x000000f010377890 */ /* 0x000fe2000fffe0ff */
[----:B------:R-:W-:Y:S01]  /*a640*/  UMOV UR57, UR4 ;  /* 0x0000000400397c82 */ /* 0x000fe20008000000 */
[----:B------:R-:W-:Y:S01]  /*a650*/  UIADD3.64 UR52, UPT, UPT, UR40, 0x202, URZ ;  /* 0x0000020228347897 */ /* 0x000fe2000fffe0ff */
[----:B------:R-:W-:Y:S01]  /*a660*/  UMOV UR12, 0x0 ;  /* 0x00000000000c7882 */ /* 0x000fe20000000000 */
[----:B------:R-:W-:Y:S01]  /*a670*/  UMOV UR13, 0x8100490 ;  /* 0x08100490000d7882 */ /* 0x000fe20000000000 */
[----:B------:R-:W-:Y:S01]  /*a680*/  UIADD3 UR56, UPT, UPT, UR16, 0xf8, URZ ;  /* 0x000000f810387890 */ /* 0x000fe2000fffe0ff */
[----:B------:R-:W-:Y:S01]  /*a690*/  UMOV UR21, 0x40004040 ;  /* 0x4000404000157882 */ /* 0x000fe20000000000 */
[----:B------:R-:W-:Y:S01]  /*a6a0*/  UIADD3.64 UR4, UPT, UPT, UR40, 0x204, URZ ;  /* 0x0000020428047897 */ /* 0x000fe2000fffe0ff */
[----:B------:R1:W-:Y:S01]  /*a6b0*/  UTCHMMA tmem[UR22], gdesc[UR20], tmem[UR16], tmem[UR12], idesc[UR13], UPT ;  /* 0x00ff0c14160079ea */ /* 0x0003e2000b800010 */
[----:B------:R-:W-:Y:S01]  /*a6c0*/  UMOV UR26, 0x0 ;  /* 0x00000000001a7882 */ /* 0x000fe20000000000 */
[----:B------:R-:W-:Y:S01]  /*a6d0*/  UMOV UR27, 0x8100490 ;  /* 0x08100490001b7882 */ /* 0x000fe20000000000 */
[----:B------:R-:W-:Y:S01]  /*a6e0*/  UMOV UR30, 0x0 ;  /* 0x00000000001e7882 */ /* 0x000fe20000000000 */
[----:B------:R-:W-:Y:S01]  /*a6f0*/  UMOV UR31, 0x8100490 ;  /* 0x08100490001f7882 */ /* 0x000fe20000000000 */
[----:B------:R-:W-:Y:S01]  /*a700*/  UMOV UR32, 0x0 ;  /* 0x0000000000207882 */ /* 0x000fe20000000000 */
[----:B------:R-:W-:Y:S01]  /*a710*/  UMOV UR33, 0x8100490 ;  /* 0x0810049000217882 */ /* 0x000fe20000000000 */
[----:B------:R1:W-:Y:S01]  /*a720*/  UTCHMMA tmem[UR6], gdesc[UR40], tmem[UR16], tmem[UR26], idesc[UR27], UPT ;  /* 0x00ff1a28060079ea */ /* 0x0003e2000b800010 */
        /* <DEDUP_REMOVED lines=12> */
[----:B------:R1:W-:Y:S01]  /*a7f0*/  UTCHMMA tmem[UR55], gdesc[UR52], tmem[UR16], tmem[UR38], idesc[UR39], UPT ;  /* 0x00ff2634370079ea */ /* 0x0003e2000b800010 */
[----:B------:R1:W-:Y:S01]  /*a800*/  UTCHMMA tmem[UR56], gdesc[UR4], tmem[UR16], tmem[UR42], idesc[UR43], UPT ;  /* 0x00ff2a04380079ea */ /* 0x0003e2000b800010 */
[----:B------:R1:W-:Y:S01]  /*a810*/  UTCBAR [UR57], URZ ;  /* 0x000000ff390073e9 */ /* 0x0003e200080000ff */
[----:B------:R-:W-:Y:S01]  /*a820*/  NOP ;  /* 0x0000000000007918 */ /* 0x000fe20000000000 */
.L_x_11:
[----:B------:R-:W-:Y:S01]  /*a830*/  FSEL R2, R2, 1, P0 ;  /* 0x3f80000002027808 */ /* 0x000fe20000000000 */
[----:B-1----:R-:W-:Y:S01]  /*a840*/  UMOV UR6, URZ ;  /* 0x000000ff00067c82 */ /* 0x002fe20008000000 */
[----:B------:R-:W-:-:S03]  /*a850*/  FSEL R0, R0, -INF , P0 ;  /* 0xff80000000007808 */ /* 0x000fc60000000000 */
[----:B------:R1:W-:Y:S01]  /*a860*/  STL [R1+0x44], R2 ;  /* 0x0000440201007387 */ /* 0x0003e20000100800 */
[----:B------:R-:W-:Y:S05]  /*a870*/  BRA.U !UP2, `(.L_x_12) ;  /* 0x000000990a547547 */ /* 0x000fea000b800000 */
[----:B------:R2:W-:Y:S01]  /*a880*/  STL [R1+0x40], R0 ;  /* 0x0000400001007387 */ /* 0x0005e20000100800 */
[----:B------:R-:W-:Y:S01]  /*a890*/  USHF.R.U32.HI UR24, URZ, 0x4, UR10 ;  /* 0x00000004ff187899 */ /* 0x000fe2000801160a */
[----:B------:R-:W-:Y:S01]  /*a8a0*/  IMAD.SHL.U32 R133, R133, 0x80, RZ ;  /* 0x0000008085857824 */ /* 0x000fe200078e00ff */
[----:B------:R-:W-:Y:S01]  /*a8b0*/  UIADD3 UR8, UPT, UPT, UR15, 0xc000, URZ ;  /* 0x0000c0000f087890 */ /* 0x000fe2000fffe0ff */
[----:B-1----:R-:W-:Y:S01]  /*a8c0*/  CS2R R2, SRZ ;  /* 0x0000000000027805 */ /* 0x002fe2000001ff00 */
[----:B------:R-:W-:Y:S02]  /*a8d0*/  USHF.R.U32.HI UR11, URZ, 0x4, UR15 ;  /* 0x00000004ff0b7899 */ /* 0x000fe4000801160f */
[----:B------:R-:W-:Y:S02]  /*a8e0*/  USGXT.U32 UR24, UR24, 0xe ;  /* 0x0000000e1818789a */ /* 0x000fe40008000000 */
[----:B------:R-:W-:Y:S02]  /*a8f0*/  USHF.R.U32.HI UR8, URZ, 0x4, UR8 ;  /* 0x00000004ff087899 */ /* 0x000fe40008011608 */
[----:B------:R-:W-:-:S02]  /*a900*/  USGXT.U32 UR10, UR11, 0xe ;  /* 0x0000000e0b0a789a */ /* 0x000fc40008000000 */
[----:B------:R-:W-:Y:S02]  /*a910*/  UIADD3 UR12, UP3, UPT, UR24, 0x2, URZ ;  /* 0x00000002180c7890 */ /* 0x000fe4000ff7e0ff */
[----:B------:R-:W-:Y:S01]  /*a920*/  USGXT.U32 UR20, UR8, 0xe ;  /* 0x0000000e0814789a */ /* 0x000fe20008000000 */
[----:B------:R-:W-:Y:S01]  /*a930*/  UMOV UR4, URZ ;  /* 0x000000ff00047c82 */ /* 0x000fe20008000000 */
[----:B------:R-:W-:Y:S02]  /*a940*/  ULOP3.LUT UR26, UR10, 0x2000000, URZ, 0xfc, !UPT ;  /* 0x020000000a1a7892 */ /* 0x000fe4000f8efcff */
[----:B------:R-:W-:Y:S02]  /*a950*/  USHF.L.U32 UR9, UR9, 0x7, URZ ;  /* 0x0000000709097899 */ /* 0x000fe400080006ff */
[----:B------:R-:W-:Y:S02]  /*a960*/  UIADD3 UR10, UP4, UPT, UR10, 0x2000080, URZ ;  /* 0x020000800a0a7890 */ /* 0x000fe4000ff9e0ff */
[----:B------:R-:W-:-:S02]  /*a970*/  UIADD3.X UR13, UPT, UPT, UR4, 0x40004040, URZ, UP3, !UPT ;  /* 0x40004040040d7890 */ /* 0x000fc40009ffe4ff */
[----:B------:R-:W-:Y:S01]  /*a980*/  UIADD3 UR32, UP3, UPT, UR20, 0x2, URZ ;  /* 0x0000000214207890 */ /* 0x000fe2000ff7e0ff */
[----:B------:R-:W-:Y:S01]  /*a990*/  IMAD.U32 R134, RZ, RZ, UR9 ;  /* 0x00000009ff867e24 */ /* 0x000fe2000f8e00ff */
[----:B------:R-:W-:Y:S01]  /*a9a0*/  UMOV UR6, URZ ;  /* 0x000000ff00067c82 */ /* 0x000fe20008000000 */
[----:B------:R-:W-:Y:S01]  /*a9b0*/  UMOV UR5, URZ ;  /* 0x000000ff00057c82 */ /* 0x000fe20008000000 */
[----:B------:R-:W-:Y:S02]  /*a9c0*/  UIADD3.X UR11, UPT, UPT, UR6, 0x40004040, URZ, UP4, !UPT ;  /* 0x40004040060b7890 */ /* 0x000fe4000a7fe4ff */
[----:B------:R-:W-:Y:S02]  /*a9d0*/  UIADD3 UR30, UP4, UPT, UR10, 0x80, URZ ;  /* 0x000000800a1e7890 */ /* 0x000fe4000ff9e0ff */
[----:B------:R-:W-:Y:S02]  /*a9e0*/  UIADD3 UR34, UP5, UPT, UR10, 0x100, URZ ;  /* 0x000001000a227890 */ /* 0x000fe4000ffbe0ff */
[----:B------:R-:W-:-:S02]  /*a9f0*/  UIADD3.X UR33, UPT, UPT, UR5, 0x40004040, URZ, UP3, !UPT ;  /* 0x4000404005217890 */ /* 0x000fc40009ffe4ff */
[----:B------:R-:W-:Y:S01]  /*aa00*/  UISETP.NE.U32.AND UP2, UPT, UR23, URZ, UPT ;  /* 0x000000ff1700728c */ /* 0x000fe2000bf45070 */
[----:B------:R-:W1:Y:S02]  /*aa10*/  LDCU UR27, c[0x0][0x3a8] ;  /* 0x00007500ff1b77ac */ /* 0x000e640008000800 */
[----:B------:R-:W-:Y:S01]  /*aa20*/  UMOV UR23, 0x1 ;  /* 0x0000000100177882 */ /* 0x000fe20000000000 */
[----:B------:R-:W-:Y:S02]  /*aa30*/  UIADD3.X UR31, UPT, UPT, UR11, URZ, URZ, UP4, !UPT ;  /* 0x000000ff0b1f7290 */ /* 0x000fe4000a7fe4ff */
[----:B------:R-:W-:Y:S02]  /*aa40*/  UIADD3.X UR35, UPT, UPT, UR11, URZ, URZ, UP5, !UPT ;  /* 0x000000ff0b237290 */ /* 0x000fe4000affe4ff */
[----:B------:R-:W-:Y:S02]  /*aa50*/  UIADD3.64 UR36, UPT, UPT, UR12, 0x2, URZ ;  /* 0x000000020c247897 */ /* 0x000fe4000fffe0ff */
[----:B------:R-:W-:-:S02]  /*aa60*/  UIADD3.64 UR38, UPT, UPT, UR12, 0x4, URZ ;  /* 0x000000040c267897 */ /* 0x000fc4000fffe0ff */
[----:B------:R-:W-:Y:S02]  /*aa70*/  UIADD3.64 UR40, UPT, UPT, UR32, 0x2, URZ ;  /* 0x0000000220287897 */ /* 0x000fe4000fffe0ff */
[----:B------:R-:W-:Y:S02]  /*aa80*/  UIADD3.64 UR42, UPT, UPT, UR32, 0x4, URZ ;  /* 0x00000004202a7897 */ /* 0x000fe4000fffe0ff */
[----:B------:R-:W-:Y:S02]  /*aa90*/  UIADD3.64 UR44, UPT, UPT, UR32, 0x1fe, URZ ;  /* 0x000001fe202c7897 */ /* 0x000fe4000fffe0ff */
[----:B------:R-:W-:Y:S02]  /*aaa0*/  UIADD3.64 UR46, UPT, UPT, UR32, 0x200, URZ ;  /* 0x00000200202e7897 */ /* 0x000fe4000fffe0ff */
[----:B------:R-:W-:Y:S02]  /*aab0*/  UIADD3.64 UR48, UPT, UPT, UR32, 0x202, URZ ;  /* 0x0000020220307897 */ /* 0x000fe4000fffe0ff */
[----:B-12---:R-:W-:-:S12]  /*aac0*/  UIADD3.64 UR50, UPT, UPT, UR32, 0x204, URZ ;  /* 0x0000020420327897 */ /* 0x006fd8000fffe0ff */
.L_x_17:
[----:B0-----:R-:W2:Y:S04]  /*aad0*/  LDL.64 R14, [R1+0x3a8] ;  /* 0x0003a800010e7983 */ /* 0x001ea80000100a00 */
[----:B------:R-:W3:Y:S04]  /*aae0*/  LDL.64 R20, [R1+0x428] ;  /* 0x0004280001147983 */ /* 0x000ee80000100a00 */
[----:B------:R-:W4:Y:S04]  /*aaf0*/  LDL.64 R16, [R1+0x368] ;  /* 0x0003680001107983 */ /* 0x000f280000100a00 */
[----:B------:R-:W5:Y:S04]  /*ab00*/  LDL.64 R4, [R1+0x408] ;  /* 0x0004080001047983 */ /* 0x000f680000100a00 */
        /* <DEDUP_REMOVED lines=15> */
[----:B------:R-:W5:Y:S01]  /*ac00*/  LDL.64 R42, [R1+0x3f0] ;  /* 0x0003f000012a7983 */ /* 0x000f620000100a00 */
[----:B--2---:R-:W-:-:S03]  /*ac10*/  IMAD.WIDE R150, R133, 0x2, R14 ;  /* 0x0000000285967825 */ /* 0x004fc600078e020e */
[----:B------:R-:W2:Y:S01]  /*ac20*/  LDL.64 R14, [R1+0x420] ;  /* 0x00042000010e7983 */ /* 0x000ea20000100a00 */
[----:B---3--:R-:W-:-:S03]  /*ac30*/  IMAD.WIDE R70, R133, 0x2, R20 ;  /* 0x0000000285467825 */ /* 0x008fc600078e0214 */
[----:B------:R-:W3:Y:S01]  /*ac40*/  LDL.64 R20, [R1+0x3e0] ;  /* 0x0003e00001147983 */ /* 0x000ee20000100a00 */
[----:B----4-:R-:W-:-:S03]  /*ac50*/  IMAD.WIDE R152, R133, 0x2, R16 ;  /* 0x0000000285987825 */ /* 0x010fc600078e0210 */
[----:B------:R-:W4:Y:S01]  /*ac60*/  LDL.64 R16, [R1+0x3a0] ;  /* 0x0003a00001107983 */ /* 0x000f220000100a00 */
[----:B-----5:R-:W-:-:S03]  /*ac70*/  IMAD.WIDE R4, R133, 0x2, R4 ;  /* 0x0000000285047825 */ /* 0x020fc600078e0204 */
[----:B------:R-:W5:Y:S04]  /*ac80*/  LDG.E.U16 R152, desc[UR28][R152.64] ;  /* 0x0000001c98987981 */ /* 0x000f68000c1e1500 */
[----:B------:R0:W5:Y:S04]  /*ac90*/  LDG.E.U16 R147, desc[UR28][R4.64] ;  /* 0x0000001c04937981 */ /* 0x000168000c1e1500 */
[----:B------:R-:W5:Y:S01]  /*aca0*/  LDG.E.U16 R150, desc[UR28][R150.64] ;  /* 0x0000001c96967981 */ /* 0x000f62000c1e1500 */
[----:B------:R-:W-:-:S03]  /*acb0*/  IMAD.WIDE R148, R133, 0x2, R18 ;  /* 0x0000000285947825 */ /* 0x000fc600078e0212 */
[----:B------:R-:W5:Y:S01]  /*acc0*/  LDL.64 R18, [R1+0x3c0] ;  /* 0x0003c00001127983 */ /* 0x000f620000100a00 */
[----:B0-----:R-:W-:-:S03]  /*acd0*/  IMAD.WIDE R4, R133, 0x2, R12 ;  /* 0x0000000285047825 */ /* 0x001fc600078e020c */
[----:B------:R-:W5:Y:S04]  /*ace0*/  LDL.64 R12, [R1+0x380] ;  /* 0x00038000010c7983 */ /* 0x000f680000100a00 */
[----:B------:R0:W5:Y:S01]  /*acf0*/  LDG.E.U16 R153, desc[UR28][R4.64] ;  /* 0x0000001c04997981 */ /* 0x000162000c1e1500 */
[----:B------:R-:W-:-:S03]  /*ad00*/  IMAD.WIDE R6, R133, 0x2, R6 ;  /* 0x0000000285067825 */ /* 0x000fc600078e0206 */
[----:B------:R-:W5:Y:S01]  /*ad10*/  LDG.E.U16 R148, desc[UR28][R148.64] ;  /* 0x0000001c94947981 */ /* 0x000f62000c1e1500 */
[----:B------:R-:W-:-:S03]  /*ad20*/  IMAD.WIDE R154, R133, 0x2, R36 ;  /* 0x00000002859a7825 */ /* 0x000fc600078e0224 */
[----:B------:R1:W5:Y:S01]  /*ad30*/  LDG.E.U16 R151, desc[UR28][R6.64] ;  /* 0x0000001c06977981 */ /* 0x000362000c1e1500 */
[----:B0-----:R-:W-:-:S03]  /*ad40*/  IMAD.WIDE R4, R133, 0x2, R10 ;  /* 0x0000000285047825 */ /* 0x001fc600078e020a */
[----:B------:R-:W5:Y:S01]  /*ad50*/  LDL.64 R10, [R1+0x360] ;  /* 0x00036000010a7983 */ /* 0x000f620000100a00 */
[----:B------:R-:W-:-:S03]  /*ad60*/  IMAD.WIDE R160, R133, 0x2, R24 ;  /* 0x0000000285a07825 */ /* 0x000fc600078e0218 */
[----:B------:R-:W5:Y:S01]  /*ad70*/  LDG.E.U16 R154, desc[UR28][R154.64] ;  /* 0x0000001c9a9a7981 */ /* 0x000f62000c1e1500 */
[----:B-1----:R-:W-:-:S03]  /*ad80*/  IMAD.WIDE R6, R133, 0x2, R34 ;  /* 0x0000000285067825 */ /* 0x002fc600078e0222 */
[----:B------:R-:W5:Y:S01]  /*ad90*/  LDL.64 R24, [R1+0x300] ;  /* 0x0003000001187983 */ /* 0x000f620000100a00 */
[----:B------:R-:W-:-:S03]  /*ada0*/  IMAD.WIDE R158, R133, 0x2, R28 ;  /* 0x00000002859e7825 */ /* 0x000fc600078e021c */
[----:B------:R-:W5:Y:S04]  /*adb0*/  LDL.64 R28, [R1+0x340] ;  /* 0x00034000011c7983 */ /* 0x000f680000100a00 */
[----:B------:R0:W5:Y:S01]  /*adc0*/  LDG.E.U16 R155, desc[UR28][R6.64] ;  /* 0x0000001c069b7981 */ /* 0x000162000c1e1500 */
[----:B------:R-:W-:-:S03]  /*add0*/  IMAD.WIDE R8, R133, 0x2, R8 ;  /* 0x0000000285087825 */ /* 0x000fc600078e0208 */
[----:B------:R-:W5:Y:S01]  /*ade0*/  LDL.64 R34, [R1+0x260] ;  /* 0x0002600001227983 */ /* 0x000f620000100a00 */
[----:B------:R-:W-:-:S03]  /*adf0*/  IMAD.WIDE R156, R133, 0x2, R32 ;  /* 0x00000002859c7825 */ /* 0x000fc600078e0220 */
[----:B------:R1:W5:Y:S01]  /*ae00*/  LDG.E.U16 R149, desc[UR28][R8.64] ;  /* 0x0000001c08957981 */ /* 0x000362000c1e1500 */
[----:B0-----:R-:W-:-:S03]  /*ae10*/  IMAD.WIDE R6, R133, 0x2, R22 ;  /* 0x0000000285067825 */ /* 0x001fc600078e0216 */
[----:B------:R-:W5:Y:S04]  /*ae20*/  LDL.64 R22, [R1+0x2e0] ;  /* 0x0002e00001167983 */ /* 0x000f680000100a00 */
[----:B------:R-:W5:Y:S01]  /*ae30*/  LDG.E.U16 R156, desc[UR28][R156.64] ;  /* 0x0000001c9c9c7981 */ /* 0x000f62000c1e1500 */
[----:B--2---:R-:W-:-:S03]  /*ae40*/  IMAD.WIDE R162, R133, 0x2, R14 ;  /* 0x0000000285a27825 */ /* 0x004fc600078e020e */
[----:B------:R0:W2:Y:S04]  /*ae50*/  LDG.E.U16 R157, desc[UR28][R4.64] ;  /* 0x0000001c049d7981 */ /* 0x0000a8000c1e1500 */
[----:B------:R-:W2:Y:S01]  /*ae60*/  LDL.64 R14, [R1+0x2c0] ;  /* 0x0002c000010e7983 */ /* 0x000ea20000100a00 */
[----:B---3--:R-:W-:-:S03]  /*ae70*/  IMAD.WIDE R164, R133, 0x2, R20 ;  /* 0x0000000285a47825 */ /* 0x008fc600078e0214 */
[----:B------:R-:W3:Y:S01]  /*ae80*/  LDL.64 R20, [R1+0x418] ;  /* 0x0004180001147983 */ /* 0x000ee20000100a00 */
[----:B----4-:R-:W-:-:S03]  /*ae90*/  IMAD.WIDE R166, R133, 0x2, R16 ;  /* 0x0000000285a67825 */ /* 0x010fc600078e0210 */
[----:B------:R-:W4:Y:S01]  /*aea0*/  LDL.64 R16, [R1+0x3d8] ;  /* 0x0003d80001107983 */ /* 0x000f220000100a00 */
[----:B-1----:R-:W-:-:S03]  /*aeb0*/  IMAD.WIDE R8, R133, 0x2, R26 ;  /* 0x0000000285087825 */ /* 0x002fc600078e021a */
[----:B------:R-:W3:Y:S01]  /*aec0*/  LDL.64 R26, [R1+0x320] ;  /* 0x00032000011a7983 */ /* 0x000ee20000100a00 */
[----:B0-----:R-:W-:-:S03]  /*aed0*/  IMAD.WIDE R4, R133, 0x2, R30 ;  /* 0x0000000285047825 */ /* 0x001fc600078e021e */
[----:B------:R-:W4:Y:S04]  /*aee0*/  LDL.64 R36, [R1+0x280] ;  /* 0x0002800001247983 */ /* 0x000f280000100a00 */
[----:B------:R-:W4:Y:S04]  /*aef0*/  LDL.64 R32, [R1+0x240] ;  /* 0x0002400001207983 */ /* 0x000f280000100a00 */
[----:B------:R-:W4:Y:S04]  /*af00*/  LDG.E.U16 R160, desc[UR28][R160.64] ;  /* 0x0000001ca0a07981 */ /* 0x000f28000c1e1500 */
[----:B------:R-:W4:Y:S04]  /*af10*/  LDG.E.U16 R162, desc[UR28][R162.64] ;  /* 0x0000001ca2a27981 */ /* 0x000f28000c1e1500 */
[----:B------:R-:W4:Y:S04]  /*af20*/  LDL.64 R30, [R1+0x378] ;  /* 0x00037800011e7983 */ /* 0x000f280000100a00 */
[----:B------:R0:W4:Y:S01]  /*af30*/  LDG.E.U16 R161, desc[UR28][R6.64] ;  /* 0x0000001c06a17981 */ /* 0x000122000c1e1500 */
[----:B-----5:R-:W-:-:S03]  /*af40*/  IMAD.WIDE R168, R133, 0x2, R10 ;  /* 0x0000000285a87825 */ /* 0x020fc600078e020a */
[----:B------:R1:W5:Y:S04]  /*af50*/  LDG.E.U16 R163, desc[UR28][R4.64] ;  /* 0x0000001c04a37981 */ /* 0x000368000c1e1500 */
[----:B------:R-:W5:Y:S01]  /*af60*/  LDL.64 R10, [R1+0x398] ;  /* 0x00039800010a7983 */ /* 0x000f620000100a00 */
[----:B0-----:R-:W-:-:S03]  /*af70*/  IMAD.WIDE R6, R133, 0x2, R18 ;  /* 0x0000000285067825 */ /* 0x001fc600078e0212 */
[----:B------:R-:W5:Y:S01]  /*af80*/  LDL.64 R18, [R1+0x3f8] ;  /* 0x0003f80001127983 */ /* 0x000f620000100a00 */
[----:B-1----:R-:W-:-:S03]  /*af90*/  IMAD.WIDE R4, R133, 0x2, R12 ;  /* 0x0000000285047825 */ /* 0x002fc600078e020c */
[----:B------:R-:W5:Y:S04]  /*afa0*/  LDL.64 R12, [R1+0x3b8] ;  /* 0x0003b800010c7983 */ /* 0x000f680000100a00 */
[----:B------:R-:W5:Y:S04]  /*afb0*/  LDG.E.U16 R166, desc[UR28][R166.64] ;  /* 0x0000001ca6a67981 */ /* 0x000f68000c1e1500 */
[----:B------:R-:W5:Y:S04]  /*afc0*/  LDG.E.U16 R164, desc[UR28][R164.64] ;  /* 0x0000001ca4a47981 */ /* 0x000f68000c1e1500 */
[----:B------:R-:W5:Y:S04]  /*afd0*/  LDG.E.U16 R158, desc[UR28][R158.64] ;  /* 0x0000001c9e9e7981 */ /* 0x000f68000c1e1500 */
[----:B------:R-:W5:Y:S04]  /*afe0*/  LDG.E.U16 R167, desc[UR28][R4.64] ;  /* 0x0000001c04a77981 */ /* 0x000f68000c1e1500 */
[----:B------:R0:W5:Y:S01]  /*aff0*/  LDG.E.U16 R165, desc[UR28][R6.64] ;  /* 0x0000001c06a57981 */ /* 0x000162000c1e1500 */
[----:B------:R-:W-:-:S03]  /*b000*/  IMAD.WIDE R172, R133, 0x2, R22 ;  /* 0x0000000285ac7825 */ /* 0x000fc600078e0216 */
[----:B------:R1:W5:Y:S04]  /*b010*/  LDG.E.U16 R159, desc[UR28][R8.64] ;  /* 0x0000001c089f7981 */ /* 0x000368000c1e1500 */
[----:B------:R-:W5:Y:S01]  /*b020*/  LDL.64 R22, [R1+0x2d8] ;  /* 0x0002d80001167983 */ /* 0x000f620000100a00 */
[----:B0-----:R-:W-:-:S03]  /*b030*/  IMAD.WIDE R6, R133, 0x2, R24 ;  /* 0x0000000285067825 */ /* 0x001fc600078e0218 */
[----:B------:R-:W5:Y:S01]  /*b040*/  LDL.64 R24, [R1+0x318] ;  /* 0x0003180001187983 */ /* 0x000f620000100a00 */
[----:B------:R-:W-:-:S03]  /*b050*/  IMAD.WIDE R174, R133, 0x2, R38 ;  /* 0x0000000285ae7825 */ /* 0x000fc600078e0226 */
[----:B------:R-:W5:Y:S01]  /*b060*/  LDG.E.U16 R172, desc[UR28][R172.64] ;  /* 0x0000001cacac7981 */ /* 0x000f62000c1e1500 */
[----:B------:R-:W-:-:S03]  /*b070*/  IMAD.WIDE R176, R133, 0x2, R34 ;  /* 0x0000000285b07825 */ /* 0x000fc600078e0222 */
[----:B------:R-:W5:Y:S04]  /*b080*/  LDG.E.U16 R168, desc[UR28][R168.64] ;  /* 0x0000001ca8a87981 */ /* 0x000f68000c1e1500 */
[----:B------:R-:W5:Y:S01]  /*b090*/  LDG.E.U16 R70, desc[UR28][R70.64] ;  /* 0x0000001c46467981 */ /* 0x000f62000c1e1500 */
[----:B--2---:R-:W-:-:S03]  /*b0a0*/  IMAD.WIDE R4, R133, 0x2, R14 ;  /* 0x0000000285047825 */ /* 0x004fc600078e020e */
[----:B------:R-:W2:Y:S04]  /*b0b0*/  LDG.E.U16 R174, desc[UR28][R174.64] ;  /* 0x0000001caeae7981 */ /* 0x000ea8000c1e1500 */
[----:B------:R-:W2:Y:S01]  /*b0c0*/  LDL.64 R14, [R1+0x2f8] ;  /* 0x0002f800010e7983 */ /* 0x000ea20000100a00 */
[----:B-1----:R-:W-:-:S03]  /*b0d0*/  IMAD.WIDE R8, R133, 0x2, R28 ;  /* 0x0000000285087825 */ /* 0x002fc600078e021c */
[----:B------:R-:W2:Y:S01]  /*b0e0*/  LDL.64 R28, [R1+0x358] ;  /* 0x00035800011c7983 */ /* 0x000ea20000100a00 */
[----:B---3--:R-:W-:-:S03]  /*b0f0*/  IMAD.WIDE R178, R133, 0x2, R20 ;  /* 0x0000000285b27825 */ /* 0x008fc600078e0214 */
[----:B------:R-:W3:Y:S01]  /*b100*/  LDL.64 R20, [R1+0x278] ;  /* 0x0002780001147983 */ /* 0x000ee20000100a00 */
[----:B----4-:R-:W-:-:S03]  /*b110*/  IMAD.WIDE R180, R133, 0x2, R16 ;  /* 0x0000000285b47825 */ /* 0x010fc600078e0210 */
[----:B------:R-:W4:Y:S01]  /*b120*/  LDL.64 R16, [R1+0x238] ;  /* 0x0002380001107983 */ /* 0x000f220000100a00 */
[----:B------:R-:W-:-:S03]  /*b130*/  IMAD.WIDE R170, R133, 0x2, R26 ;  /* 0x0000000285aa7825 */ /* 0x000fc600078e021a */
[----:B------:R0:W4:Y:S04]  /*b140*/  LDG.E.U16 R173, desc[UR28][R4.64] ;  /* 0x0000001c04ad7981 */ /* 0x000128000c1e1500 */
[----:B------:R-:W4:Y:S04]  /*b150*/  LDG.E.U16 R170, desc[UR28][R170.64] ;  /* 0x0000001caaaa7981 */ /* 0x000f28000c1e1500 */
[----:B------:R-:W4:Y:S01]  /*b160*/  LDL.64 R26, [R1+0x338] ;  /* 0x00033800011a7983 */ /* 0x000f220000100a00 */
[----:B0-----:R-:W-:-:S03]  /*b170*/  IMAD.WIDE R4, R133, 0x2, R32 ;  /* 0x0000000285047825 */ /* 0x001fc600078e0220 */
[----:B------:R-:W4:Y:S04]  /*b180*/  LDG.E.U16 R176, desc[UR28][R176.64] ;  /* 0x0000001cb0b07981 */ /* 0x000f28000c1e1500 */
[----:B------:R0:W4:Y:S04]  /*b190*/  LDG.E.U16 R171, desc[UR28][R6.64] ;  /* 0x0000001c06ab7981 */ /* 0x000128000c1e1500 */
[----:B------:R1:W4:Y:S01]  /*b1a0*/  LDG.E.U16 R169, desc[UR28][R8.64] ;  /* 0x0000001c08a97981 */ /* 0x000322000c1e1500 */
[----:B-----5:R-:W-:-:S03]  /*b1b0*/  IMAD.WIDE R182, R133, 0x2, R10 ;  /* 0x0000000285b67825 */ /* 0x020fc600078e020a */
[----:B------:R5:W4:Y:S01]  /*b1c0*/  LDG.E.U16 R177, desc[UR28][R4.64] ;  /* 0x0000001c04b17981 */ /* 0x000b22000c1e1500 */
[----:B0-----:R-:W-:-:S03]  /*b1d0*/  IMAD.WIDE R6, R133, 0x2, R36 ;  /* 0x0000000285067825 */ /* 0x001fc600078e0224 */
[----:B------:R-:W4:Y:S01]  /*b1e0*/  LDL.64 R38, [R1+0x3b0] ;  /* 0x0003b00001267983 */ /* 0x000f220000100a00 */
[----:B-1----:R-:W-:-:S03]  /*b1f0*/  IMAD.WIDE R8, R133, 0x2, R18 ;  /* 0x0000000285087825 */ /* 0x002fc600078e0212 */
[----:B------:R0:W4:Y:S01]  /*b200*/  LDG.E.U16 R175, desc[UR28][R6.64] ;  /* 0x0000001c06af7981 */ /* 0x000122000c1e1500 */
[----:B-----5:R-:W-:-:S03]  /*b210*/  IMAD.WIDE R4, R133, 0x2, R30 ;  /* 0x0000000285047825 */ /* 0x020fc600078e021e */
[----:B------:R-:W5:Y:S04]  /*b220*/  LDL.64 R18, [R1+0x258] ;  /* 0x0002580001127983 */ /* 0x000f680000100a00 */
[----:B------:R-:W5:Y:S01]  /*b230*/  LDG.E.U16 R182, desc[UR28][R182.64] ;  /* 0x0000001cb6b67981 */ /* 0x000f62000c1e1500 */
[----:B0-----:R-:W-:-:S03]  /*b240*/  IMAD.WIDE R6, R133, 0x2, R12 ;  /* 0x0000000285067825 */ /* 0x001fc600078e020c */
[----:B------:R-:W5:Y:S04]  /*b250*/  LDL.64 R12, [R1+0x2b8] ;  /* 0x0002b800010c7983 */ /* 0x000f680000100a00 */
[----:B------:R-:W5:Y:S04]  /*b260*/  LDL.64 R30, [R1+0x330] ;  /* 0x00033000011e7983 */ /* 0x000f680000100a00 */
[----:B------:R2:W5:Y:S04]  /*b270*/  LDG.E.U16 R183, desc[UR28][R4.64] ;  /* 0x0000001c04b77981 */ /* 0x000568000c1e1500 */
[----:B------:R-:W5:Y:S01]  /*b280*/  LDL.64 R10, [R1+0x298] ;  /* 0x00029800010a7983 */ /* 0x000f620000100a00 */
[----:B------:R-:W-:-:S03]  /*b290*/  IMAD.WIDE R188, R133, 0x2, R22 ;  /* 0x0000000285bc7825 */ /* 0x000fc600078e0216 */
[----:B------:R-:W5:Y:S01]  /*b2a0*/  LDG.E.U16 R178, desc[UR28][R178.64] ;  /* 0x0000001cb2b27981 */ /* 0x000f62000c1e1500 */
[----:B------:R-:W-:-:S03]  /*b2b0*/  IMAD.WIDE R186, R133, 0x2, R24 ;  /* 0x0000000285ba7825 */ /* 0x000fc600078e0218 */
[----:B------:R-:W5:Y:S04]  /*b2c0*/  LDL.64 R22, [R1+0x2b0] ;  /* 0x0002b00001167983 */ /* 0x000f680000100a00 */
[----:B------:R-:W5:Y:S04]  /*b2d0*/  LDL.64 R24, [R1+0x2d0] ;  /* 0x0002d00001187983 */ /* 0x000f680000100a00 */
[----:B------:R-:W5:Y:S04]  /*b2e0*/  LDG.E.U16 R186, desc[UR28][R186.64] ;  /* 0x0000001cbaba7981 */ /* 0x000f68000c1e1500 */
[----:B------:R3:W5:Y:S04]  /*b2f0*/  LDG.E.U16 R179, desc[UR28][R8.64] ;  /* 0x0000001c08b37981 */ /* 0x000768000c1e1500 */
[----:B------:R-:W5:Y:S04]  /*b300*/  LDL.64 R36, [R1+0x390] ;  /* 0x0003900001247983 */ /* 0x000f680000100a00 */
[----:B------:R-:W5:Y:S04]  /*b310*/  LDG.E.U16 R180, desc[UR28][R180.64] ;  /* 0x0000001cb4b47981 */ /* 0x000f68000c1e1500 */
[----:B------:R-:W5:Y:S04]  /*b320*/  LDG.E.U16 R188, desc[UR28][R188.64] ;  /* 0x0000001cbcbc7981 */ /* 0x000f68000c1e1500 */
[----:B------:R-:W5:Y:S04]  /*b330*/  LDL.64 R34, [R1+0x370] ;  /* 0x0003700001227983 */ /* 0x000f680000100a00 */
[----:B------:R-:W5:Y:S04]  /*b340*/  LDG.E.U16 R181, desc[UR28][R6.64] ;  /* 0x0000001c06b57981 */ /* 0x000f68000c1e1500 */
[----:B------:R-:W5:Y:S01]  /*b350*/  LDL.64 R32, [R1+0x350] ;  /* 0x0003500001207983 */ /* 0x000f620000100a00 */
[----:B--2---:R-:W-:-:S03]  /*b360*/  IMAD.WIDE R4, R133, 0x2, R14 ;  /* 0x0000000285047825 */ /* 0x004fc600078e020e */
[----:B------:R-:W2:Y:S01]  /*b370*/  LDL.64 R14, [R1+0x410] ;  /* 0x00041000010e7983 */ /* 0x000ea20000100a00 */
[----:B------:R-:W-:-:S03]  /*b380*/  IMAD.WIDE R184, R133, 0x2, R28 ;  /* 0x0000000285b87825 */ /* 0x000fc600078e021c */
[----:B------:R-:W2:Y:S01]  /*b390*/  LDL.64 R28, [R1+0x310] ;  /* 0x00031000011c7983 */ /* 0x000ea20000100a00 */
[----:B---3--:R-:W-:-:S03]  /*b3a0*/  IMAD.WIDE R8, R133, 0x2, R20 ;  /* 0x0000000285087825 */ /* 0x008fc600078e0214 */
[----:B------:R4:W3:Y:S04]  /*b3b0*/  LDG.E.U16 R187, desc[UR28][R4.64] ;  /* 0x0000001c04bb7981 */ /* 0x0008e8000c1e1500 */
[----:B------:R-:W3:Y:S04]  /*b3c0*/  LDL.64 R20, [R1+0x290] ;  /* 0x0002900001147983 */ /* 0x000ee80000100a00 */
[----:B------:R-:W3:Y:S01]  /*b3d0*/  LDG.E.U16 R184, desc[UR28][R184.64] ;  /* 0x0000001cb8b87981 */ /* 0x000ee2000c1e1500 */
[----:B----4-:R-:W-:-:S03]  /*b3e0*/  IMAD.WIDE R4, R133, 0x2, R16 ;  /* 0x0000000285047825 */ /* 0x010fc600078e0210 */
[----:B------:R-:W4:Y:S01]  /*b3f0*/  LDL.64 R16, [R1+0x250] ;  /* 0x0002500001107983 */ /* 0x000f220000100a00 */
[----:B------:R-:W-:-:S03]  /*b400*/  IMAD.WIDE R6, R133, 0x2, R26 ;  /* 0x0000000285067825 */ /* 0x000fc600078e021a */
[----:B------:R-:W4:Y:S04]  /*b410*/  LDL.64 R26, [R1+0x2f0] ;  /* 0x0002f000011a7983 */ /* 0x000f280000100a00 */
[----:B------:R5:W4:Y:S04]  /*b420*/  LDG.E.U16 R185, desc[UR28][R6.64] ;  /* 0x0000001c06b97981 */ /* 0x000b28000c1e1500 */
[----:B------:R0:W4:Y:S04]  /*b430*/  LDG.E.U16 R146, desc[UR28][R8.64] ;  /* 0x0000001c08927981 */ /* 0x000128000c1e1500 */
[----:B------:R-:W4:Y:S01]  /*b440*/  LDG.E.U16 R144, desc[UR28][R4.64] ;  /* 0x0000001c04907981 */ /* 0x000f22000c1e1500 */
[----:B-----5:R-:W-:-:S03]  /*b450*/  IMAD.WIDE R6, R133, 0x2, R18 ;  /* 0x0000000285067825 */ /* 0x020fc600078e0212 */
[----:B------:R-:W5:Y:S01]  /*b460*/  LDL.64 R18, [R1+0x270] ;  /* 0x0002700001127983 */ /* 0x000f620000100a00 */
[----:B------:R-:W-:-:S03]  /*b470*/  IMAD.WIDE R12, R133, 0x2, R12 ;  /* 0x00000002850c7825 */ /* 0x000fc600078e020c */
[----:B------:R1:W5:Y:S04]  /*b480*/  LDG.E.U16 R145, desc[UR28][R6.64] ;  /* 0x0000001c06917981 */ /* 0x000368000c1e1500 */
[----:B------:R-:W5:Y:S01]  /*b490*/  LDG.E.U16 R189, desc[UR28][R12.64] ;  /* 0x0000001c0cbd7981 */ /* 0x000f62000c1e1500 */
[----:B0-----:R-:W-:-:S04]  /*b4a0*/  IMAD.WIDE R8, R133, 0x2, R40 ;  /* 0x0000000285087825 */ /* 0x001fc800078e0228 */
[C---:B-1----:R-:W-:Y:S01]  /*b4b0*/  IMAD.WIDE R6, R133.reuse, 0x2, R38 ;  /* 0x0000000285067825 */ /* 0x042fe200078e0226 */
[----:B------:R0:W5:Y:S03]  /*b4c0*/  LDG.E.U16 R141, desc[UR28][R8.64] ;  /* 0x0000001c088d7981 */ /* 0x000166000c1e1500 */
[C---:B------:R-:W-:Y:S01]  /*b4d0*/  IMAD.WIDE R10, R133.reuse, 0x2, R10 ;  /* 0x00000002850a7825 */ /* 0x040fe200078e020a */
[----:B------:R1:W5:Y:S04]  /*b4e0*/  LDG.E.U16 R140, desc[UR28][R6.64] ;  /* 0x0000001c068c7981 */ /* 0x000368000c1e1500 */
[----:B------:R-:W5:Y:S01]  /*b4f0*/  LDG.E.U16 R67, desc[UR28][R10.64] ;  /* 0x0000001c0a437981 */ /* 0x000f62000c1e1500 */
[----:B0-----:R-:W-:-:S04]  /*b500*/  IMAD.WIDE R8, R133, 0x2, R30 ;  /* 0x0000000285087825 */ /* 0x001fc800078e021e */
[C---:B------:R-:W-:Y:S01]  /*b510*/  IMAD.WIDE R74, R133.reuse, 0x2, R24 ;  /* 0x00000002854a7825 */ /* 0x040fe200078e0218 */
[----:B------:R0:W5:Y:S05]  /*b520*/  LDG.E.U16 R129, desc[UR28][R8.64] ;  /* 0x0000001c08817981 */ /* 0x00016a000c1e1500 */
[----:B------:R-:W5:Y:S01]  /*b530*/  LDG.E.U16 R74, desc[UR28][R74.64] ;  /* 0x0000001c4a4a7981 */ /* 0x000f62000c1e1500 */
[----:B--2---:R-:W-:-:S03]  /*b540*/  IMAD.WIDE R12, R133, 0x2, R14 ;  /* 0x00000002850c7825 */ /* 0x004fc600078e020e */
[----:B------:R-:W2:Y:S01]  /*b550*/  LDL.64 R14, [R1+0x230] ;  /* 0x00023000010e7983 */ /* 0x000ea20000100a00 */
[----:B-1----:R-:W-:-:S03]  /*b560*/  IMAD.WIDE R6, R133, 0x2, R28 ;  /* 0x0000000285067825 */ /* 0x002fc600078e021c */
[----:B------:R-:W2:Y:S01]  /*b570*/  LDG.E.U16 R143, desc[UR28][R12.64] ;  /* 0x0000001c0c8f7981 */ /* 0x000ea2000c1e1500 */
[----:B0-----:R-:W-:-:S03]  /*b580*/  IMAD.WIDE R8, R133, 0x2, R22 ;  /* 0x0000000285087825 */ /* 0x001fc600078e0216 */
[----:B------:R3:W2:Y:S04]  /*b590*/  LDG.E.U16 R128, desc[UR28][R6.64] ;  /* 0x0000001c06807981 */ /* 0x0006a8000c1e1500 */
[----:B------:R-:W2:Y:S01]  /*b5a0*/  LDG.E.U16 R73, desc[UR28][R8.64] ;  /* 0x0000001c08497981 */ /* 0x000ea2000c1e1500 */
[----:B---3--:R-:W-:-:S04]  /*b5b0*/  IMAD.WIDE R6, R133, 0x2, R20 ;  /* 0x0000000285067825 */ /* 0x008fc800078e0214 */
[C---:B----4-:R-:W-:Y:S01]  /*b5c0*/  IMAD.WIDE R68, R133.reuse, 0x2, R16 ;  /* 0x0000000285447825 */ /* 0x050fe200078e0210 */
[----:B------:R-:W3:Y:S05]  /*b5d0*/  LDG.E.U16 R72, desc[UR28][R6.64] ;  /* 0x0000001c06487981 */ /* 0x000eea000c1e1500 */
[----:B------:R-:W4:Y:S01]  /*b5e0*/  LDG.E.U16 R68, desc[UR28][R68.64] ;  /* 0x0000001c44447981 */ /* 0x000f22000c1e1500 */
[----:B------:R-:W-:-:S05]  /*b5f0*/  IMAD.WIDE R10, R133, 0x2, R42 ;  /* 0x00000002850a7825 */ /* 0x000fca00078e022a */
[----:B------:R-:W3:Y:S01]  /*b600*/  LDG.E.U16 R142, desc[UR28][R10.64] ;  /* 0x0000001c0a8e7981 */ /* 0x000ee2000c1e1500 */
[----:B------:R-:W-:-:S05]  /*b610*/  IMAD.WIDE R4, R133, 0x2, R36 ;  /* 0x0000000285047825 */ /* 0x000fca00078e0224 */
[----:B------:R0:W3:Y:S02]  /*b620*/  LDG.E.U16 R137, desc[UR28][R4.64] ;  /* 0x0000001c04897981 */ /* 0x0000e4000c1e1500 */
[----:B0-----:R-:W-:-:S05]  /*b630*/  IMAD.WIDE R4, R133, 0x2, R26 ;  /* 0x0000000285047825 */ /* 0x001fca00078e021a */
[----:B------:R5:W3:Y:S01]  /*b640*/  LDG.E.U16 R127, desc[UR28][R4.64] ;  /* 0x0000001c047f7981 */ /* 0x000ae2000c1e1500 */
[----:B------:R-:W-:-:S04]  /*b650*/  IMAD.WIDE R12, R133, 0x2, R34 ;  /* 0x00000002850c7825 */ /* 0x000fc800078e0222 */
[C---:B------:R-:W-:Y:S01]  /*b660*/  IMAD.WIDE R10, R133.reuse, 0x2, R32 ;  /* 0x00000002850a7825 */ /* 0x040fe200078e0220 */
[----:B------:R0:W3:Y:S03]  /*b670*/  LDG.E.U16 R131, desc[UR28][R12.64] ;  /* 0x0000001c0c837981 */ /* 0x0000e6000c1e1500 */
[----:B-----5:R-:W-:Y:S01]  /*b680*/  IMAD.WIDE R4, R133, 0x2, R18 ;  /* 0x0000000285047825 */ /* 0x020fe200078e0212 */
[----:B------:R-:W5:Y:S04]  /*b690*/  LDG.E.U16 R130, desc[UR28][R10.64] ;  /* 0x0000001c0a827981 */ /* 0x000f68000c1e1500 */
[----:B------:R2:W3:Y:S01]  /*b6a0*/  LDG.E.U16 R71, desc[UR28][R4.64] ;  /* 0x0000001c04477981 */ /* 0x0004e2000c1e1500 */
[C---:B------:R-:W-:Y:S01]  /*b6b0*/  IADD3 R60, P1, PT, R2.reuse, 0x84, RZ ;  /* 0x00000084023c7810 */ /* 0x040fe20007f3e0ff */
[----:B------:R-:W1:Y:S01]  /*b6c0*/  S2R R231, SR_TID.X ;  /* 0x0000000000e77919 */ /* 0x000e620000002100 */
[----:B------:R-:W-:-:S03]  /*b6d0*/  IADD3 R61, P0, PT, R2, 0x83, RZ ;  /* 0x00000083023d7810 */ /* 0x000fc60007f1e0ff */
[--C-:B------:R-:W-:Y:S01]  /*b6e0*/  IMAD.X R53, RZ, RZ, R3.reuse, P1 ;  /* 0x000000ffff357224 */ /* 0x100fe200008e0603 */
[C---:B------:R-:W-:Y:S01]  /*b6f0*/  IADD3 R52, P1, PT, R2.reuse, 0x88, RZ ;  /* 0x0000008802347810 */ /* 0x040fe20007f3e0ff */
[----:B------:R-:W-:Y:S01]  /*b700*/  IMAD.X R55, RZ, RZ, R3, P0 ;  /* 0x000000ffff377224 */ /* 0x000fe200000e0603 */
        /* <DEDUP_REMOVED lines=16> */
[C---:B------:R-:W-:Y:S02]  /*b810*/  IADD3 R22, P0, PT, R2.reuse, 0x97, RZ ;  /* 0x0000009702167810 */ /* 0x040fe40007f1e0ff */
[----:B-1----:R-:W-:Y:S02]  /*b820*/  LOP3.LUT R190, R231, 0x3f, RZ, 0xc0, !PT ;  /* 0x0000003fe7be7812 */ /* 0x002fe400078ec0ff */
[----:B------:R-:W-:Y:S01]  /*b830*/  SHF.R.S32.HI R6, RZ, 0x6, R231 ;  /* 0x00000006ff067819 */ /* 0x000fe200000114e7 */
[----:B0-----:R-:W-:Y:S01]  /*b840*/  IMAD.X R13, RZ, RZ, R3, P1 ;  /* 0x000000ffff0d7224 */ /* 0x001fe200008e0603 */
[----:B------:R-:W-:Y:S01]  /*b850*/  IADD3 R12, P1, PT, R2, 0x9c, RZ ;  /* 0x0000009c020c7810 */ /* 0x000fe20007f3e0ff */
[----:B------:R-:W-:Y:S01]  /*b860*/  IMAD.SHL.U32 R190, R190, 0x2, RZ ;  /* 0x00000002bebe7824 */ /* 0x000fe200078e00ff */
[----:B------:R-:W-:Y:S01]  /*b870*/  IADD3 R63, P4, PT, R2, 0x81, RZ ;  /* 0x00000081023f7810 */ /* 0x000fe20007f9e0ff */
[----:B--2---:R-:W-:-:S05]  /*b880*/  IMAD.WIDE R4, R133, 0x2, R14 ;  /* 0x0000000285047825 */ /* 0x004fca00078e020e */
[----:B------:R0:W2:Y:S01]  /*b890*/  LDG.E.U16 R69, desc[UR28][R4.64] ;  /* 0x0000001c04457981 */ /* 0x0000a2000c1e1500 */
[--C-:B------:R-:W-:Y:S01]  /*b8a0*/  IMAD.X R15, RZ, RZ, R3.reuse, P0 ;  /* 0x000000ffff0f7224 */ /* 0x100fe200000e0603 */
[----:B------:R-:W-:Y:S02]  /*b8b0*/  IADD3 R14, P0, PT, R2, 0x9b, RZ ;  /* 0x0000009b020e7810 */ /* 0x000fe40007f1e0ff */
[----:B0-----:R-:W-:Y:S01]  /*b8c0*/  SGXT R4, R6, 0x1 ;  /* 0x000000010604781a */ /* 0x001fe20000000200 */
[--C-:B------:R-:W-:Y:S02]  /*b8d0*/  IMAD.X R5, RZ, RZ, R3.reuse, P1 ;  /* 0x000000ffff057224 */ /* 0x100fe400008e0603 */
[----:B------:R-:W-:Y:S01]  /*b8e0*/  IMAD.X R7, RZ, RZ, R3, P0 ;  /* 0x000000ffff077224 */ /* 0x000fe200000e0603 */
[----:B------:R-:W-:Y:S02]  /*b8f0*/  LOP3.LUT R190, R190, 0x90, R4, 0x78, !PT ;  /* 0x00000090bebe7812 */ /* 0x000fe400078e7804 */
[----:B------:R-:W-:-:S02]  /*b900*/  IADD3 R4, P1, PT, R2, 0xa0, RZ ;  /* 0x000000a002047810 */ /* 0x000fc40007f3e0ff */
[----:B------:R-:W-:-:S03]  /*b910*/  IADD3 R6, P0, PT, R2, 0x9f, RZ ;  /* 0x0000009f02067810 */ /* 0x000fc60007f1e0ff */
[--C-:B------:R-:W-:Y:S01]  /*b920*/  IMAD.X R66, RZ, RZ, R3.reuse, P1 ;  /* 0x000000ffff427224 */ /* 0x100fe200008e0603 */
[C---:B------:R-:W-:Y:S01]  /*b930*/  IADD3 R123, P1, PT, R2.reuse, 0xa4, RZ ;  /* 0x000000a4027b7810 */ /* 0x040fe20007f3e0ff */
[--C-:B------:R-:W-:Y:S01]  /*b940*/  IMAD.X R65, RZ, RZ, R3.reuse, P0 ;  /* 0x000000ffff417224 */ /* 0x100fe200000e0603 */
[C---:B------:R-:W-:Y:S02]  /*b950*/  IADD3 R124, P0, PT, R2.reuse, 0xa3, RZ ;  /* 0x000000a3027c7810 */ /* 0x040fe40007f1e0ff */
[C---:B------:R-:W-:Y:S01]  /*b960*/  IADD3 R62, P3, PT, R2.reuse, 0x82, RZ ;  /* 0x00000082023e7810 */ /* 0x040fe20007f7e0ff */
[--C-:B------:R-:W-:Y:S01]  /*b970*/  IMAD.X R116, RZ, RZ, R3.reuse, P1 ;  /* 0x000000ffff747224 */ /* 0x100fe200008e0603 */
        /* <DEDUP_REMOVED lines=30> */
[----:B------:R0:W-:Y:S01]  /*bb60*/  STS.U16 [R190+UR15+0x8000], R70 ;  /* 0x00800046be007988 */ /* 0x0001e2000800040f */
[C---:B------:R-:W-:Y:S01]  /*bb70*/  IADD3 R32, P3, PT, R2.reuse, 0x92, RZ ;  /* 0x0000009202207810 */ /* 0x040fe20007f7e0ff */
[--C-:B------:R-:W-:Y:S01]  /*bb80*/  IMAD.X R84, RZ, RZ, R3.reuse, P1 ;  /* 0x000000ffff547224 */ /* 0x100fe200008e0603 */
[C---:B------:R-:W-:Y:S01]  /*bb90*/  IADD3 R83, P1, PT, R2.reuse, 0xb8, RZ ;  /* 0x000000b802537810 */ /* 0x040fe20007f3e0ff */
[--C-:B------:R-:W-:Y:S01]  /*bba0*/  IMAD.X R86, RZ, RZ, R3.reuse, P0 ;  /* 0x000000ffff567224 */ /* 0x100fe200000e0603 */
[----:B------:R-:W-:Y:S01]  /*bbb0*/  IADD3 R85, P0, PT, R2, 0xb7, RZ ;  /* 0x000000b702557810 */ /* 0x000fe20007f1e0ff */
[--C-:B------:R-:W-:Y:S01]  /*bbc0*/  IMAD.X R27, RZ, RZ, R3.reuse, P4 ;  /* 0x000000ffff1b7224 */ /* 0x100fe200020e0603 */
[----:B0-----:R-:W-:Y:S01]  /*bbd0*/  LOP3.LUT R70, R190, 0x20, RZ, 0x3c, !PT ;  /* 0x00000020be467812 */ /* 0x001fe200078e3cff */
[----:B------:R0:W-:Y:S01]  /*bbe0*/  STS.U16 [R190+UR15+0x8400], R147 ;  /* 0x00840093be007988 */ /* 0x0001e2000800040f */
[----:B------:R-:W-:Y:S01]  /*bbf0*/  IADD3 R26, P4, PT, R2, 0x95, RZ ;  /* 0x00000095021a7810 */ /* 0x000fe20007f9e0ff */
[----:B------:R-:W-:-:S02]  /*bc00*/  IMAD.X R25, RZ, RZ, R3, P3 ;  /* 0x000000ffff197224 */ /* 0x000fc400018e0603 */
[----:B------:R-:W-:Y:S01]  /*bc10*/  STS.U16 [R190+UR15+0x8800], R148 ;  /* 0x00880094be007988 */ /* 0x000fe2000800040f */
[----:B------:R-:W-:Y:S01]  /*bc20*/  IADD3 R24, P3, PT, R2, 0x96, RZ ;  /* 0x0000009602187810 */ /* 0x000fe20007f7e0ff */
[----:B------:R-:W-:Y:S02]  /*bc30*/  IMAD.X R77, RZ, RZ, R3, P1 ;  /* 0x000000ffff4d7224 */ /* 0x000fe400008e0603 */
[----:B------:R-:W-:Y:S01]  /*bc40*/  STS.U16 [R190+UR15+0x8c00], R149 ;  /* 0x008c0095be007988 */ /* 0x000fe2000800040f */
[----:B0-----:R-:W-:-:S03]  /*bc50*/  LOP3.LUT R147, R190, 0x40, RZ, 0x3c, !PT ;  /* 0x00000040be937812 */ /* 0x001fc600078e3cff */
[----:B------:R-:W-:Y:S01]  /*bc60*/  STS.U16 [R190+UR15+0x9000], R150 ;  /* 0x00900096be007988 */ /* 0x000fe2000800040f */
[----:B------:R-:W-:-:S03]  /*bc70*/  IMAD.X R78, RZ, RZ, R3, P0 ;  /* 0x000000ffff4e7224 */ /* 0x000fc600000e0603 */
[----:B------:R-:W-:Y:S01]  /*bc80*/  STS.U16 [R190+UR15+0x9400], R151 ;  /* 0x00940097be007988 */ /* 0x000fe2000800040f */
[----:B------:R-:W-:-:S03]  /*bc90*/  IADD3 R191, P1, PT, R2, 0xbb, RZ ;  /* 0x000000bb02bf7810 */ /* 0x000fc60007f3e0ff */
        /* <DEDUP_REMOVED lines=26> */
[----:B------:R0:W-:Y:S01]  /*be40*/  STS.U16 [R70+UR15+0xbd00], R177 ;  /* 0x00bd00b146007988 */ /* 0x0001e2000800040f */
[--C-:B------:R-:W-:Y:S01]  /*be50*/  IMAD.X R19, RZ, RZ, R3.reuse, P4 ;  /* 0x000000ffff137224 */ /* 0x100fe200020e0603 */
[----:B------:R-:W-:Y:S01]  /*be60*/  IADD3 R18, P4, PT, R2, 0x99, RZ ;  /* 0x0000009902127810 */ /* 0x000fe20007f9e0ff */
[----:B------:R-:W-:Y:S01]  /*be70*/  IMAD.X R17, RZ, RZ, R3, P3 ;  /* 0x000000ffff117224 */ /* 0x000fe200018e0603 */
[----:B------:R-:W-:Y:S01]  /*be80*/  STS.U16 [R147+UR15+0x8200], R178 ;  /* 0x008200b293007988 */ /* 0x000fe2000800040f */
[----:B0-----:R-:W-:-:S03]  /*be90*/  LOP3.LUT R70, R190, 0x60, RZ, 0x3c, !PT ;  /* 0x00000060be467812 */ /* 0x001fc600078e3cff */
[----:B------:R-:W-:Y:S01]  /*bea0*/  STS.U16 [R147+UR15+0x8600], R179 ;  /* 0x008600b393007988 */ /* 0x000fe2000800040f */
[----:B------:R-:W-:-:S03]  /*beb0*/  IADD3 R16, P3, PT, R2, 0x9a, RZ ;  /* 0x0000009a02107810 */ /* 0x000fc60007f7e0ff */
        /* <DEDUP_REMOVED lines=16> */
[----:B------:R-:W-:-:S03]  /*bfc0*/  IMAD.X R11, RZ, RZ, R3, P4 ;  /* 0x000000ffff0b7224 */ /* 0x000fc600020e0603 */
[----:B------:R1:W-:Y:S01]  /*bfd0*/  STS.U16 [R70+UR15+0xaf00], R73 ;  /* 0x00af004946007988 */ /* 0x0003e2000800040f */
[C---:B------:R-:W-:Y:S01]  /*bfe0*/  IADD3 R10, P4, PT, R2.reuse, 0x9d, RZ ;  /* 0x0000009d020a7810 */ /* 0x040fe20007f9e0ff */
[--C-:B0-----:R-:W-:Y:S01]  /*bff0*/  IMAD.X R74, RZ, RZ, R3.reuse, P1 ;  /* 0x000000ffff4a7224 */ /* 0x101fe200008e0603 */
[C---:B------:R-:W-:Y:S01]  /*c000*/  IADD3 R67, P1, PT, R2.reuse, 0xbd, RZ ;  /* 0x000000bd02437810 */ /* 0x040fe20007f3e0ff */
[--C-:B-1----:R-:W-:Y:S01]  /*c010*/  IMAD.X R73, RZ, RZ, R3.reuse, P0 ;  /* 0x000000ffff497224 */ /* 0x102fe200000e0603 */
[C---:B------:R-:W-:Y:S01]  /*c020*/  IADD3 R167, P0, PT, R2.reuse, 0xbf, RZ ;  /* 0x000000bf02a77810 */ /* 0x040fe20007f1e0ff */
[--C-:B------:R-:W-:Y:S01]  /*c030*/  IMAD.X R9, RZ, RZ, R3.reuse, P3 ;  /* 0x000000ffff097224 */ /* 0x100fe200018e0603 */
[----:B---3--:R0:W-:Y:S01]  /*c040*/  STS.U16 [R70+UR15+0xb300], R72 ;  /* 0x00b3004846007988 */ /* 0x0081e2000800040f */
[----:B------:R-:W-:Y:S01]  /*c050*/  IADD3 R8, P3, PT, R2, 0x9e, RZ ;  /* 0x0000009e02087810 */ /* 0x000fe20007f7e0ff */
[--C-:B------:R-:W-:Y:S02]  /*c060*/  IMAD.X R166, RZ, RZ, R3.reuse, P1 ;  /* 0x000000ffffa67224 */ /* 0x100fe400008e0603 */
[----:B----4-:R1:W-:Y:S01]  /*c070*/  STS.U16 [R70+UR15+0xbb00], R68 ;  /* 0x00bb004446007988 */ /* 0x0103e2000800040f */
[--C-:B------:R-:W-:Y:S01]  /*c080*/  IMAD.X R216, RZ, RZ, R3.reuse, P0 ;  /* 0x000000ffffd87224 */ /* 0x100fe200000e0603 */
[----:B------:R-:W-:Y:S01]  /*c090*/  ISETP.GT.U32.AND P5, PT, R0, R135, PT ;  /* 0x000000870000720c */ /* 0x000fe20003fa4070 */
[--C-:B------:R-:W-:Y:S01]  /*c0a0*/  IMAD.X R0, RZ, RZ, R3.reuse, P4 ;  /* 0x000000ffff007224 */ /* 0x100fe200020e0603 */
[C---:B------:R-:W-:Y:S01]  /*c0b0*/  IADD3 R168, P0, PT, R2.reuse, 0xc2, RZ ;  /* 0x000000c202a87810 */ /* 0x040fe20007f1e0ff */
[----:B0-----:R-:W-:Y:S01]  /*c0c0*/  IMAD.X R72, RZ, RZ, R3, P2 ;  /* 0x000000ffff487224 */ /* 0x001fe200010e0603 */
[----:B------:R-:W-:-:S02]  /*c0d0*/  IADD3 R169, P2, PT, R2, 0xc1, RZ ;  /* 0x000000c102a97810 */ /* 0x000fc40007f5e0ff */
[C---:B-1----:R-:W-:Y:S01]  /*c0e0*/  IADD3 R68, P1, PT, R2.reuse, 0xc0, RZ ;  /* 0x000000c002447810 */ /* 0x042fe20007f3e0ff */
        /* <DEDUP_REMOVED lines=10> */
[C---:B------:R-:W-:Y:S01]  /*c190*/  IADD3 R121, P4, PT, R2.reuse, 0xa5, RZ ;  /* 0x000000a502797810 */ /* 0x040fe20007f9e0ff */
[--C-:B------:R-:W-:Y:S01]  /*c1a0*/  IMAD.X R120, RZ, RZ, R3.reuse, P3 ;  /* 0x000000ffff787224 */ /* 0x100fe200018e0603 */
[C---:B0-----:R-:W-:Y:S01]  /*c1b0*/  IADD3 R141, P0, PT, R2.reuse, 0xc5, RZ ;  /* 0x000000c5028d7810 */ /* 0x041fe20007f1e0ff */
[----:B------:R0:W-:Y:S01]  /*c1c0*/  STS.U16 [R70+UR15+0x8300], R143 ;  /* 0x0083008f46007988 */ /* 0x0001e2000800040f */
[----:B------:R-:W-:Y:S01]  /*c1d0*/  IADD3 R119, P3, PT, R2, 0xa6, RZ ;  /* 0x000000a602777810 */ /* 0x000fe20007f7e0ff */
[----:B------:R-:W-:-:S02]  /*c1e0*/  IMAD.X R212, RZ, RZ, R3, P1 ;  /* 0x000000ffffd47224 */ /* 0x000fc400008e0603 */
[----:B------:R1:W-:Y:S01]  /*c1f0*/  STS.U16 [R70+UR15+0x8f00], R140 ;  /* 0x008f008c46007988 */ /* 0x0003e2000800040f */
[--C-:B------:R-:W-:Y:S02]  /*c200*/  IMAD.X R213, RZ, RZ, R3.reuse, P2 ;  /* 0x000000ffffd57224 */ /* 0x100fe400010e0603 */
[--C-:B------:R-:W-:Y:S01]  /*c210*/  IMAD.X R210, RZ, RZ, R3.reuse, P0 ;  /* 0x000000ffffd27224 */ /* 0x100fe200000e0603 */
[----:B------:R3:W-:Y:S01]  /*c220*/  STS.U16 [R70+UR15+0x8700], R142 ;  /* 0x0087008e46007988 */ /* 0x0007e2000800040f */
[C---:B0-----:R-:W-:Y:S01]  /*c230*/  IADD3 R143, P2, PT, R2.reuse, 0xc7, RZ ;  /* 0x000000c7028f7810 */ /* 0x041fe20007f5e0ff */
[--C-:B------:R-:W-:Y:S01]  /*c240*/  IMAD.X R114, RZ, RZ, R3.reuse, P4 ;  /* 0x000000ffff727224 */ /* 0x100fe200020e0603 */
[C---:B-1----:R-:W-:Y:S01]  /*c250*/  IADD3 R140, P1, PT, R2.reuse, 0xc6, RZ ;  /* 0x000000c6028c7810 */ /* 0x042fe20007f3e0ff */
[--C-:B------:R-:W-:Y:S01]  /*c260*/  IMAD.X R112, RZ, RZ, R3.reuse, P3 ;  /* 0x000000ffff707224 */ /* 0x100fe200018e0603 */
[C---:B------:R-:W-:Y:S02]  /*c270*/  IADD3 R113, P4, PT, R2.reuse, 0xa9, RZ ;  /* 0x000000a902717810 */ /* 0x040fe40007f9e0ff */
[C---:B---3--:R-:W-:Y:S01]  /*c280*/  IADD3 R142, P0, PT, R2.reuse, 0xc8, RZ ;  /* 0x000000c8028e7810 */ /* 0x048fe20007f1e0ff */
        /* <DEDUP_REMOVED lines=47> */
[----:B------:R-:W-:Y:S01]  /*c580*/  IMAD.X R76, RZ, RZ, R3, P4 ;  /* 0x000000ffff4c7224 */ /* 0x000fe200020e0603 */
[----:B------:R-:W-:-:S02]  /*c590*/  IADD3 R193, P0, PT, R2, 0xd7, RZ ;  /* 0x000000d702c17810 */ /* 0x000fc40007f1e0ff */
[-C--:B------:R-:W-:Y:S01]  /*c5a0*/  ISETP.GT.U32.AND P4, PT, R75, R135.reuse, PT ;  /* 0x000000874b00720c */ /* 0x080fe20003f84070 */
[--C-:B------:R-:W-:Y:S01]  /*c5b0*/  IMAD.X R75, RZ, RZ, R3.reuse, P3 ;  /* 0x000000ffff4b7224 */ /* 0x100fe200018e0603 */
[----:B------:R-:W-:Y:S01]  /*c5c0*/  ISETP.GT.U32.AND P3, PT, R191, R135, PT ;  /* 0x00000087bf00720c */ /* 0x000fe20003f64070 */
        /* <DEDUP_REMOVED lines=12> */
[----:B------:R-:W-:Y:S01]  /*c690*/  LOP3.LUT P6, RZ, R231, 0x7f, RZ, 0xc0, !PT ;  /* 0x0000007fe7ff7812 */ /* 0x000fe200078cc0ff */
[--C-:B------:R-:W-:Y:S01]  /*c6a0*/  IMAD.X R186, RZ, RZ, R3.reuse, P1 ;  /* 0x000000ffffba7224 */ /* 0x100fe200008e0603 */
[C---:B------:R-:W-:Y:S01]  /*c6b0*/  IADD3 R182, P1, PT, R2.reuse, 0xde, RZ ;  /* 0x000000de02b67810 */ /* 0x040fe20007f3e0ff */
[--C-:B------:R-:W-:Y:S01]  /*c6c0*/  IMAD.X R184, RZ, RZ, R3.reuse, P2 ;  /* 0x000000ffffb87224 */ /* 0x100fe200010e0603 */
[C---:B------:R-:W-:Y:S01]  /*c6d0*/  IADD3 R161, P2, PT, R2.reuse, 0xdf, RZ ;  /* 0x000000df02a17810 */ /* 0x040fe20007f5e0ff */
[----:B------:R-:W-:Y:S01]  /*c6e0*/  IMAD.X R183, RZ, RZ, R3, P0 ;  /* 0x000000ffffb77224 */ /* 0x000fe200000e0603 */
[----:B------:R-:W-:Y:S01]  /*c6f0*/  UMOV UR8, 0x1 ;  /* 0x0000000100087882 */ /* 0x000fe20000000000 */
[----:B------:R-:W-:Y:S01]  /*c700*/  IADD3 R162, P0, PT, R2, 0xe0, RZ ;  /* 0x000000e002a27810 */ /* 0x000fe20007f1e0ff */
[----:B------:R-:W-:-:S04]  /*c710*/  @!UP1 UIADD3 UR8, UPT, UPT, -UR8, 0x100000, URZ ;  /* 0x0010000008089890 */ /* 0x000fc8000fffe1ff */
[----:B------:R-:W-:Y:S02]  /*c720*/  @!UP1 USHF.L.U32 UR9, UR8, 0xb, URZ ;  /* 0x0000000b08099899 */ /* 0x000fe400080006ff */
[----:B------:R-:W-:Y:S01]  /*c730*/  @!UP1 USHF.L.U32 UR8, UR8, 0x1, URZ ;  /* 0x0000000108089899 */ /* 0x000fe200080006ff */
[--C-:B------:R-:W-:Y:S01]  /*c740*/  IMAD.X R181, RZ, RZ, R3.reuse, P1 ;  /* 0x000000ffffb57224 */ /* 0x100fe200008e0603 */
[C---:B------:R-:W-:Y:S01]  /*c750*/  IADD3 R163, P1, PT, R2.reuse, 0xe1, RZ ;  /* 0x000000e102a37810 */ /* 0x040fe20007f3e0ff */
[--C-:B------:R-:W-:Y:S01]  /*c760*/  IMAD.X R180, RZ, RZ, R3.reuse, P2 ;  /* 0x000000ffffb47224 */ /* 0x100fe200010e0603 */
[C---:B------:R-:W-:Y:S01]  /*c770*/  IADD3 R164, P2, PT, R2.reuse, 0xe2, RZ ;  /* 0x000000e202a47810 */ /* 0x040fe20007f5e0ff */
[--C-:B------:R-:W-:Y:S01]  /*c780*/  IMAD.X R179, RZ, RZ, R3.reuse, P0 ;  /* 0x000000ffffb37224 */ /* 0x100fe200000e0603 */
[C---:B------:R-:W-:Y:S01]  /*c790*/  IADD3 R177, P0, PT, R2.reuse, 0xe3, RZ ;  /* 0x000000e302b17810 */ /* 0x040fe20007f1e0ff */
[----:B------:R-:W-:Y:S01]  /*c7a0*/  VOTEU.ALL UP3, P6 ;  /* 0x0000000000ff7886 */ /* 0x000fe20003060000 */
[--C-:B------:R-:W-:Y:S01]  /*c7b0*/  IMAD.X R178, RZ, RZ, R3.reuse, P1 ;  /* 0x000000ffffb27224 */ /* 0x100fe200008e0603 */
[C---:B------:R-:W-:Y:S01]  /*c7c0*/  IADD3 R174, P1, PT, R2.reuse, 0xe4, RZ ;  /* 0x000000e402ae7810 */ /* 0x040fe20007f3e0ff */
[--C-:B------:R-:W-:Y:S01]  /*c7d0*/  IMAD.X R176, RZ, RZ, R3.reuse, P2 ;  /* 0x000000ffffb07224 */ /* 0x100fe200010e0603 */
[C---:B------:R-:W-:Y:S01]  /*c7e0*/  IADD3 R165, P2, PT, R2.reuse, 0xe5, RZ ;  /* 0x000000e502a57810 */ /* 0x040fe20007f5e0ff */
[----:B------:R-:W-:Y:S01]  /*c7f0*/  IMAD.X R175, RZ, RZ, R3, P0 ;  /* 0x000000ffffaf7224 */ /* 0x000fe200000e0603 */
[----:B------:R0:W-:Y:S01]  /*c800*/  STS.U16 [R70+UR15+0x9700], R131 ;  /* 0x0097008346007988 */ /* 0x0001e2000800040f */
[----:B------:R-:W-:-:S03]  /*c810*/  IADD3 R218, P0, PT, R2, 0xe6, RZ ;  /* 0x000000e602da7810 */ /* 0x000fc60007f1e0ff */
[----:B-----5:R0:W-:Y:S04]  /*c820*/  STS.U16 [R70+UR15+0x9b00], R130 ;  /* 0x009b008246007988 */ /* 0x0201e8000800040f */
[----:B------:R0:W-:Y:S04]  /*c830*/  STS.U16 [R70+UR15+0x9f00], R129 ;  /* 0x009f008146007988 */ /* 0x0001e8000800040f */
[----:B------:R0:W-:Y:S04]  /*c840*/  STS.U16 [R70+UR15+0xa300], R128 ;  /* 0x00a3008046007988 */ /* 0x0001e8000800040f */
[----:B------:R0:W-:Y:S04]  /*c850*/  STS.U16 [R70+UR15+0xa700], R127 ;  /* 0x00a7007f46007988 */ /* 0x0001e8000800040f */
[----:B------:R0:W-:Y:S04]  /*c860*/  STS.U16 [R70+UR15+0xb700], R71 ;  /* 0x00b7004746007988 */ /* 0x0001e8000800040f */
[----:B--2---:R0:W-:Y:S01]  /*c870*/  STS.U16 [R70+UR15+0xbf00], R69 ;  /* 0x00bf004546007988 */ /* 0x0041e2000800040f */
[--C-:B------:R-:W-:Y:S01]  /*c880*/  IMAD.X R173, RZ, RZ, R3.reuse, P1 ;  /* 0x000000ffffad7224 */ /* 0x100fe200008e0603 */
[----:B------:R1:W-:Y:S06]  /*c890*/  MEMBAR.ALL.CTA ;  /* 0x0000000000007992 */ /* 0x0003ec0000008000 */
[----:B-1----:R-:W-:Y:S04]  /*c8a0*/  FENCE.VIEW.ASYNC.S ;  /* 0x00000000000073c6 */ /* 0x002fe80000000000 */
[----:B------:R-:W1:Y:S02]  /*c8b0*/  FENCE.VIEW.ASYNC.S ;  /* 0x00000000000073c6 */ /* 0x000e640000000000 */
[----:B-1----:R0:W1:Y:S01]  /*c8c0*/  @!UP3 SYNCS.EXCH.64 URZ, [UR15+0x10010], UR8 ;  /* 0x010010080fffb5b2 */ /* 0x0020620008000100 */
[--C-:B------:R-:W-:Y:S01]  /*c8d0*/  IMAD.X R172, RZ, RZ, R3.reuse, P2 ;  /* 0x000000ffffac7224 */ /* 0x100fe200010e0603 */
[----:B-1----:R-:W-:Y:S01]  /*c8e0*/  BAR.SYNC.DEFER_BLOCKING 0x0 ;  /* 0x0000000000007b1d */ /* 0x002fe20000010000 */
[C---:B------:R-:W-:Y:S01]  /*c8f0*/  IADD3 R220, P1, PT, R2.reuse, 0xe7, RZ ;  /* 0x000000e702dc7810 */ /* 0x040fe20007f3e0ff */
[----:B------:R-:W-:Y:S01]  /*c900*/  IMAD.X R221, RZ, RZ, R3, P0 ;  /* 0x000000ffffdd7224 */ /* 0x000fe200000e0603 */
[----:B------:R-:W-:-:S02]  /*c910*/  IADD3 R222, P2, PT, R2, 0xe8, RZ ;  /* 0x000000e802de7810 */ /* 0x000fc40007f5e0ff */
        /* <DEDUP_REMOVED lines=16> */
[----:B------:R-:W-:Y:S01]  /*ca20*/  IADD3 R241, P2, PT, R2, 0xf1, RZ ;  /* 0x000000f102f17810 */ /* 0x000fe20007f5e0ff */
[----:B------:R-:W-:Y:S01]  /*ca30*/  IMAD.X R236, RZ, RZ, R3, P0 ;  /* 0x000000ffffec7224 */ /* 0x000fe200000e0603 */
[----:B0-----:R-:W-:Y:S11]  /*ca40*/  BRA.U UP2, `(.L_x_13) ;  /* 0x0000000102547547 */ /* 0x001ff6000b800000 */
[----:B------:R-:W-:Y:S01]  /*ca50*/  UIADD3 UR8, UPT, UPT, UR15, 0x10010, URZ ;  /* 0x000100100f087890 */ /* 0x000fe2000fffe0ff */
[----:B------:R-:W-:Y:S01]  /*ca60*/  UMOV UR54, UR26 ;  /* 0x0000001a00367c82 */ /* 0x000fe20008000000 */
[----:B------:R-:W-:Y:S01]  /*ca70*/  UMOV UR55, 0x40004040 ;  /* 0x4000404000377882 */ /* 0x000fe20000000000 */
[----:B------:R-:W-:Y:S01]  /*ca80*/  UMOV UR52, UR24 ;  /* 0x0000001800347c82 */ /* 0x000fe20008000000 */
[----:B------:R-:W-:Y:S01]  /*ca90*/  UMOV UR53, 0x40004040 ;  /* 0x4000404000357882 */ /* 0x000fe20000000000 */
[----:B------:R-:W-:Y:S01]  /*caa0*/  UMOV UR56, 0x0 ;  /* 0x0000000000387882 */ /* 0x000fe20000000000 */
[----:B------:R-:W-:Y:S01]  /*cab0*/  UMOV UR57, 0x8208490 ;  /* 0x0820849000397882 */ /* 0x000fe20000000000 */
[----:B------:R-:W-:Y:S01]  /*cac0*/  UMOV UR58, 0x0 ;  /* 0x00000000003a7882 */ /* 0x000fe20000000000 */
[----:B------:R-:W-:Y:S01]  /*cad0*/  UMOV UR59, 0x8208490 ;  /* 0x08208490003b7882 */ /* 0x000fe20000000000 */
[----:B------:R-:W-:Y:S01]  /*cae0*/  UMOV UR62, 0x0 ;  /* 0x00000000003e7882 */ /* 0x000fe20000000000 */
[----:B------:R-:W-:Y:S01]  /*caf0*/  UMOV UR63, 0x8208490 ;  /* 0x08208490003f7882 */ /* 0x000fe20000000000 */
[----:B------:R0:W-:Y:S01]  /*cb00*/  UTCHMMA gdesc[UR54], gdesc[UR52], tmem[UR19], tmem[UR56], idesc[UR57], !UPT ;  /* 0x00ff3834360075ea */ /* 0x0001e2000f800013 */
[----:B------:R-:W-:Y:S01]  /*cb10*/  UMOV UR9, URZ ;  /* 0x000000ff00097c82 */ /* 0x000fe20008000000 */
        /* <DEDUP_REMOVED lines=8> */
.L_x_13:
[--C-:B------:R-:W-:Y:S01]  /*cba0*/  IMAD.X R242, RZ, RZ, R3.reuse, P1 ;  /* 0x000000fffff27224 */ /* 0x100fe200008e0603 */
[C---:B------:R-:W-:Y:S01]  /*cbb0*/  IADD3 R243, P1, PT, R2.reuse, 0xf2, RZ ;  /* 0x000000f202f37810 */ /* 0x040fe20007f3e0ff */
[--C-:B------:R-:W-:Y:S01]  /*cbc0*/  IMAD.X R240, RZ, RZ, R3.reuse, P2 ;  /* 0x000000fffff07224 */ /* 0x100fe200010e0603 */
[C---:B------:R-:W-:Y:S01]  /*cbd0*/  IADD3 R245, P2, PT, R2.reuse, 0xf3, RZ ;  /* 0x000000f302f57810 */ /* 0x040fe20007f5e0ff */
[----:B------:R-:W1:Y:S02]  /*cbe0*/  SYNCS.PHASECHK.TRANS64.TRYWAIT P0, [UR15+0x10010], RZ ;  /* 0x010010ffff0075a7 */ /* 0x000e64000800110f */
        /* <DEDUP_REMOVED lines=9> */
[----:B------:R-:W-:Y:S01]  /*cc80*/  IADD3 R69, P1, PT, R2, 0xf8, RZ ;  /* 0x000000f802457810 */ /* 0x000fe20007f3e0ff */
[----:B------:R2:W-:Y:S01]  /*cc90*/  STL [R1], R71 ;  /* 0x0000004701007387 */ /* 0x0005e20000100800 */
[----:B------:R-:W-:-:S03]  /*cca0*/  IMAD.X R252, RZ, RZ, R3, P2 ;  /* 0x000000fffffc7224 */ /* 0x000fc600010e0603 */
[----:B------:R3:W-:Y:S04]  /*ccb0*/  STL [R1+0x4], R70 ;  /* 0x0000044601007387 */ /* 0x0007e80000100800 */
[----:B------:R4:W-:Y:S01]  /*ccc0*/  STL [R1+0x8], R69 ;  /* 0x0000084501007387 */ /* 0x0009e20000100800 */
[----:B--2---:R-:W-:Y:S01]  /*ccd0*/  IADD3 R71, P2, PT, R2, 0xf9, RZ ;  /* 0x000000f902477810 */ /* 0x004fe20007f5e0ff */
[----:B---3--:R-:W-:-:S04]  /*cce0*/  IMAD.X R70, RZ, RZ, R3, P1 ;  /* 0x000000ffff467224 */ /* 0x008fc800008e0603 */
[----:B------:R2:W-:Y:S01]  /*ccf0*/  STL [R1+0x10], R71 ;  /* 0x0000104701007387 */ /* 0x0005e20000100800 */
[----:B----4-:R-:W-:-:S03]  /*cd00*/  IADD3 R69, P1, PT, R2, 0xfa, RZ ;  /* 0x000000fa02457810 */ /* 0x010fc60007f3e0ff */
[----:B------:R3:W-:Y:S04]  /*cd10*/  STL [R1+0x14], R70 ;  /* 0x0000144601007387 */ /* 0x0007e80000100800 */
[----:B------:R4:W-:Y:S01]  /*cd20*/  STL [R1+0x3c], R69 ;  /* 0x00003c4501007387 */ /* 0x0009e20000100800 */
[----:B--2---:R-:W-:Y:S01]  /*cd30*/  IMAD.X R71, RZ, RZ, R3, P2 ;  /* 0x000000ffff477224 */ /* 0x004fe200010e0603 */
[----:B---3--:R-:W-:-:S04]  /*cd40*/  IADD3 R70, P2, PT, R2, 0xfb, RZ ;  /* 0x000000fb02467810 */ /* 0x008fc80007f5e0ff */
[----:B------:R2:W-:Y:S01]  /*cd50*/  STL [R1+0xc], R71 ;  /* 0x00000c4701007387 */ /* 0x0005e20000100800 */
[--C-:B----4-:R-:W-:Y:S01]  /*cd60*/  IMAD.X R69, RZ, RZ, R3.reuse, P1 ;  /* 0x000000ffff457224 */ /* 0x110fe200008e0603 */
[C---:B------:R-:W-:Y:S02]  /*cd70*/  IADD3 R151, P1, PT, R2.reuse, 0xfc, RZ ;  /* 0x000000fc02977810 */ /* 0x040fe40007f3e0ff */
[----:B------:R3:W-:Y:S04]  /*cd80*/  STL [R1+0x20], R70 ;  /* 0x0000204601007387 */ /* 0x0007e80000100800 */
[----:B------:R4:W-:Y:S01]  /*cd90*/  STL [R1+0x38], R69 ;  /* 0x0000384501007387 */ /* 0x0009e20000100800 */
[--C-:B--2---:R-:W-:Y:S02]  /*cda0*/  IMAD.X R71, RZ, RZ, R3.reuse, P1 ;  /* 0x000000ffff477224 */ /* 0x104fe400008e0603 */
[----:B---3--:R-:W-:Y:S01]  /*cdb0*/  IMAD.X R70, RZ, RZ, R3, P2 ;  /* 0x000000ffff467224 */ /* 0x008fe200010e0603 */
[----:B----4-:R-:W-:-:S04]  /*cdc0*/  IADD3 R69, P2, PT, R2, 0xfd, RZ ;  /* 0x000000fd02457810 */ /* 0x010fc80007f5e0ff */
[----:B------:R2:W-:Y:S01]  /*cdd0*/  STL [R1+0x34], R70 ;  /* 0x0000344601007387 */ /* 0x0005e20000100800 */
[----:B------:R-:W-:-:S03]  /*cde0*/  IMAD.X R127, RZ, RZ, R3, P2 ;  /* 0x000000ffff7f7224 */ /* 0x000fc600010e0603 */
[----:B------:R3:W-:Y:S04]  /*cdf0*/  STL [R1+0x30], R71 ;  /* 0x0000304701007387 */ /* 0x0007e80000100800 */
[----:B------:R4:W-:Y:S01]  /*ce00*/  STL [R1+0x2c], R127 ;  /* 0x00002c7f01007387 */ /* 0x0009e20000100800 */
[C---:B--2---:R-:W-:Y:S02]  /*ce10*/  IADD3 R70, P1, PT, R2.reuse, 0xfe, RZ ;  /* 0x000000fe02467810 */ /* 0x044fe40007f3e0ff */
[----:B---3--:R-:W-:-:S03]  /*ce20*/  IADD3 R71, P2, PT, R2, 0xff, RZ ;  /* 0x000000ff02477810 */ /* 0x008fc60007f5e0ff */
[--C-:B------:R-:W-:Y:S01]  /*ce30*/  IMAD.X R128, RZ, RZ, R3.reuse, P1 ;  /* 0x000000ffff807224 */ /* 0x100fe200008e0603 */
[----:B------:R-:W-:Y:S01]  /*ce40*/  IADD3 R2, P1, PT, R2, 0x80, RZ ;  /* 0x0000008002027810 */ /* 0x000fe20007f3e0ff */
[----:B----4-:R-:W-:-:S03]  /*ce50*/  IMAD.X R127, RZ, RZ, R3, P2 ;  /* 0x000000ffff7f7224 */ /* 0x010fc600010e0603 */
[----:B------:R2:W-:Y:S01]  /*ce60*/  STL [R1+0x28], R128 ;  /* 0x0000288001007387 */ /* 0x0005e20000100800 */
[----:B------:R-:W-:Y:S01]  /*ce70*/  IMAD.X R3, RZ, RZ, R3, P1 ;  /* 0x000000ffff037224 */ /* 0x000fe200008e0603 */
[-C--:B------:R-:W-:Y:S02]  /*ce80*/  ISETP.GT.U32.AND P2, PT, R79, R135.reuse, PT ;  /* 0x000000874f00720c */ /* 0x080fe40003f44070 */
[----:B------:R2:W-:Y:S01]  /*ce90*/  STL [R1+0x24], R127 ;  /* 0x0000247f01007387 */ /* 0x0005e20000100800 */
[----:B------:R-:W-:Y:S01]  /*cea0*/  ISETP.GT.U32.AND P1, PT, R81, R135, PT ;  /* 0x000000875100720c */ /* 0x000fe20003f24070 */
[----:B-1----:R-:W-:-:S12]  /*ceb0*/  @!P0 BRA `(.L_x_14) ;  /* 0x0000009c00088947 */ /* 0x002fd80003800000 */
.L_x_23:
[----:B------:R-:W-:Y:S01]  /*cec0*/  BAR.SYNC.DEFER_BLOCKING 0x0 ;  /* 0x0000000000007b1d */ /* 0x000fe20000010000 */
[----:B------:R-:W-:Y:S02]  /*ced0*/  ISETP.GT.U32.AND.EX P6, PT, R72, RZ, PT, P5 ;  /* 0x000000ff4800720c */ /* 0x000fe40003fc4150 */
[----:B------:R-:W-:Y:S02]  /*cee0*/  ISETP.GT.U32.AND.EX P5, PT, R73, RZ, PT, P4 ;  /* 0x000000ff4900720c */ /* 0x000fe40003fa4140 */
[----:B------:R-:W-:Y:S02]  /*cef0*/  LOP3.LUT R132, R132, 0xfbffffff, RZ, 0xc0, !PT ;  /* 0xfbffffff84847812 */ /* 0x000fe400078ec0ff */
[----:B------:R-:W-:Y:S01]  /*cf00*/  ISETP.GT.U32.AND.EX P4, PT, R74, RZ, PT, P3 ;  /* 0x000000ff4a00720c */ /* 0x000fe20003f84130 */
[----:B------:R1:W-:Y:S01]  /*cf10*/  STL [R1+0x45c], R133 ;  /* 0x00045c8501007387 */ /* 0x0003e20000100800 */
[----:B------:R-:W-:Y:S02]  /*cf20*/  ISETP.GT.U32.AND.EX P3, PT, R75, RZ, PT, P2 ;  /* 0x000000ff4b00720c */ /* 0x000fe40003f64120 */
[----:B------:R-:W-:-:S02]  /*cf30*/  ISETP.GT.U32.AND.EX P1, PT, R76, RZ, PT, P1 ;  /* 0x000000ff4c00720c */ /* 0x000fc40003f24110 */
[-C--:B------:R-:W-:Y:S02]  /*cf40*/  ISETP.GT.U32.AND P0, PT, R83, R135.reuse, PT ;  /* 0x000000875300720c */ /* 0x080fe40003f04070 */
[----:B------:R-:W-:Y:S02]  /*cf50*/  @P6 LOP3.LUT R132, R132, 0x4000000, RZ, 0xfc, !PT ;  /* 0x0400000084846812 */ /* 0x000fe400078efcff */
[----:B------:R-:W-:Y:S02]  /*cf60*/  ISETP.GT.U32.AND.EX P2, PT, R77, RZ, PT, P0 ;  /* 0x000000ff4d00720c */ /* 0x000fe40003f44100 */
[----:B------:R-:W-:Y:S02]  /*cf70*/  LOP3.LUT R132, R132, 0xfdffffff, RZ, 0xc0, !PT ;  /* 0xfdffffff84847812 */ /* 0x000fe400078ec0ff */
[----:B------:R-:W-:Y:S02]  /*cf80*/  ISETP.GT.U32.AND P0, PT, R85, R135, PT ;  /* 0x000000875500720c */ /* 0x000fe40003f04070 */
[----:B------:R-:W-:-:S02]  /*cf90*/  @P5 LOP3.LUT R132, R132, 0x2000000, RZ, 0xfc, !PT ;  /* 0x0200000084845812 */ /* 0x000fc400078efcff */
[----:B------:R-:W-:Y:S02]  /*cfa0*/  LOP3.LUT R231, R231, 0x7fffffff, RZ, 0xc0, !PT ;  /* 0x7fffffffe7e77812 */ /* 0x000fe400078ec0ff */
[----:B------:R-:W-:Y:S02]  /*cfb0*/  LOP3.LUT R132, R132, 0xfeffffff, RZ, 0xc0, !PT ;  /* 0xfeffffff84847812 */ /* 0x000fe400078ec0ff */
[-C--:B------:R-:W-:Y:S02]  /*cfc0*/  ISETP.GT.U32.AND P5, PT, R68, R135.reuse, PT ;  /* 0x000000874400720c */ /* 0x080fe40003fa4070 */
[----:B------:R-:W-:Y:S02]  /*cfd0*/  @P4 LOP3.LUT R132, R132, 0x1000000, RZ, 0xfc, !PT ;  /* 0x0100000084844812 */ /* 0x000fe400078efcff */
[----:B------:R-:W-:Y:S02]  /*cfe0*/  ISETP.GT.U32.AND P4, PT, R69, R135, PT ;  /* 0x000000874500720c */ /* 0x000fe40003f84070 */
[----:B------:R-:W-:-:S02]  /*cff0*/  LOP3.LUT R132, R132, 0xff7fffff, RZ, 0xc0, !PT ;  /* 0xff7fffff84847812 */ /* 0x000fc400078ec0ff */
[-C--:B------:R-:W-:Y:S02]  /*d000*/  ISETP.GT.U32.AND P6, PT, R67, R135.reuse, PT ;  /* 0x000000874300720c */ /* 0x080fe40003fc4070 */
[----:B------:R-:W-:Y:S02]  /*d010*/  @P3 LOP3.LUT R132, R132, 0x800000, RZ, 0xfc, !PT ;  /* 0x0080000084843812 */ /* 0x000fe400078efcff */
[----:B------:R-:W-:Y:S02]  /*d020*/  ISETP.GT.U32.AND P3, PT, R70, R135, PT ;  /* 0x000000874600720c */ /* 0x000fe40003f64070 */
[----:B------:R-:W-:-:S04]  /*d030*/  LOP3.LUT R132, R132, 0xffbfffff, RZ, 0xc0, !PT ;  /* 0xffbfffff84847812 */ /* 0x000fc800078ec0ff */
[----:B------:R-:W-:Y:S02]  /*d040*/  @P1 LOP3.LUT R132, R132, 0x400000, RZ, 0xfc, !PT ;  /* 0x0040000084841812 */ /* 0x000fe400078efcff */
[----:B------:R-:W-:Y:S02]  /*d050*/  ISETP.GT.U32.AND.EX P1, PT, R78, RZ, PT, P0 ;  /* 0x000000ff4e00720c */ /* 0x000fe40003f24100 */
[----:B------:R-:W-:Y:S02]  /*d060*/  LOP3.LUT R132, R132, 0xffdfffff, RZ, 0xc0, !PT ;  /* 0xffdfffff84847812 */ /* 0x000fe400078ec0ff */
[----:B------:R-:W-:Y:S02]  /*d070*/  ISETP.GT.U32.AND P0, PT, R87, R135, PT ;  /* 0x000000875700720c */ /* 0x000fe40003f04070 */
[----:B------:R-:W-:Y:S02]  /*d080*/  @P2 LOP3.LUT R132, R132, 0x200000, RZ, 0xfc, !PT ;  /* 0x0020000084842812 */ /* 0x000fe400078efcff */
[----:B------:R-:W-:-:S02]  /*d090*/  ISETP.GT.U32.AND.EX P2, PT, R80, RZ, PT, P0 ;  /* 0x000000ff5000720c */ /* 0x000fc40003f44100 */
[----:B------:R-:W-:Y:S02]  /*d0a0*/  LOP3.LUT R132, R132, 0xffefffff, RZ, 0xc0, !PT ;  /* 0xffefffff84847812 */ /* 0x000fe400078ec0ff */
[-C--:B------:R-:W-:Y:S02]  /*d0b0*/  ISETP.GT.U32.AND P0, PT, R89, R135.reuse, PT ;  /* 0x000000875900720c */ /* 0x080fe40003f04070 */
[----:B------:R-:W-:Y:S02]  /*d0c0*/  @P1 LOP3.LUT R132, R132, 0x100000, RZ, 0xfc, !PT ;  /* 0x0010000084841812 */ /* 0x000fe400078efcff */
[----:B------:R-:W-:Y:S02]  /*d0d0*/  ISETP.GT.U32.AND.EX P1, PT, R82, RZ, PT, P0 ;  /* 0x000000ff5200720c */ /* 0x000fe40003f24100 */
[----:B------:R-:W-:Y:S02]  /*d0e0*/  LOP3.LUT R132, R132, 0xfff7ffff, RZ, 0xc0, !PT ;  /* 0xfff7ffff84847812 */ /* 0x000fe400078ec0ff */
[----:B------:R-:W-:-:S02]  /*d0f0*/  ISETP.GT.U32.AND P0, PT, R91, R135, PT ;  /* 0x000000875b00720c */ /* 0x000fc40003f04070 */
        /* <DEDUP_REMOVED lines=78> */
[-C--:B------:R-:W-:Y:S02]  /*d5e0*/  ISETP.GT.U32.AND P0, PT, R4, R135.reuse, PT ;  /* 0x000000870400720c */ /* 0x080fe40003f04070 */
[----:B------:R-:W-:Y:S02]  /*d5f0*/  LOP3.LUT R132, R132, 0xefffffff, RZ, 0xc0, !PT ;  /* 0xefffffff84847812 */ /* 0x000fe400078ec0ff */
        /* <DEDUP_REMOVED lines=125> */
[----:B------:R-:W-:Y:S02]  /*ddd0*/  ISETP.GT.U32.AND P1, PT, R63, R135, PT ;  /* 0x000000873f00720c */ /* 0x000fe40003f24070 */
[----:B------:R-:W-:Y:S02]  /*dde0*/  LOP3.LUT R0, R0, 0xfffffffe, RZ, 0xc0, !PT ;  /* 0xfffffffe00007812 */ /* 0x000fe400078ec0ff */
[----:B------:R-:W-:Y:S02]  /*ddf0*/  ISETP.GT.U32.AND.EX P1, PT, R59, RZ, PT, P1 ;  /* 0x000000ff3b00720c */ /* 0x000fe40003f24110 */
[----:B--2---:R-:W2:Y:S01]  /*de00*/  LDTM.x128 R4, tmem[UR17+0x40] ;  /* 0x00004011000479ee */ /* 0x004ea200083c0000 */
[----:B------:R-:W-:Y:S02]  /*de10*/  @P6 LOP3.LUT R0, R0, 0x1, RZ, 0xfc, !PT ;  /* 0x0000000100006812 */ /* 0x000fe400078efcff */
[----:B------:R-:W-:-:S02]  /*de20*/  @P2 LOP3.LUT R132, R132, 0x10000000, RZ, 0xfc, !PT ;  /* 0x1000000084842812 */ /* 0x000fc400078efcff */
[----:B------:R-:W-:Y:S02]  /*de30*/  LOP3.LUT R0, R0, 0xfffdffff, RZ, 0xc0, !PT ;  /* 0xfffdffff00007812 */ /* 0x000fe400078ec0ff */
[----:B------:R-:W-:Y:S02]  /*de40*/  LOP3.LUT R132, R132, 0xdfffffff, RZ, 0xc0, !PT ;  /* 0xdfffffff84847812 */ /* 0x000fe400078ec0ff */
[C---:B------:R-:W-:Y:S02]  /*de50*/  LOP3.LUT P6, RZ, R231.reuse, 0x10000, RZ, 0xc0, !PT ;  /* 0x00010000e7ff7812 */ /* 0x040fe400078cc0ff */
[----:B------:R-:W-:Y:S02]  /*de60*/  @P3 LOP3.LUT R132, R132, 0x20000000, RZ, 0xfc, !PT ;  /* 0x2000000084843812 */ /* 0x000fe400078efcff */
[----:B------:R-:W-:Y:S02]  /*de70*/  LOP3.LUT P2, RZ, R231, 0x2, RZ, 0xc0, !PT ;  /* 0x00000002e7ff7812 */ /* 0x000fe4000784c0ff */
[----:B------:R-:W-:-:S02]  /*de80*/  LOP3.LUT R132, R132, 0xbfffffff, RZ, 0xc0, !PT ;  /* 0xbfffffff84847812 */ /* 0x000fc400078ec0ff */
[C---:B------:R-:W-:Y:S02]  /*de90*/  LOP3.LUT P3, RZ, R231.reuse, 0x1, RZ, 0xc0, !PT ;  /* 0x00000001e7ff7812 */ /* 0x040fe4000786c0ff */
[----:B------:R-:W-:Y:S02]  /*dea0*/  @P4 LOP3.LUT R132, R132, 0x40000000, RZ, 0xfc, !PT ;  /* 0x4000000084844812 */ /* 0x000fe400078efcff */
[----:B------:R-:W-:Y:S02]  /*deb0*/  LOP3.LUT P4, RZ, R231, 0x8, RZ, 0xc0, !PT ;  /* 0x00000008e7ff7812 */ /* 0x000fe4000788c0ff */
[----:B------:R-:W-:Y:S01]  /*dec0*/  LOP3.LUT R132, R132, 0x7fffffff, RZ, 0xc0, !PT ;  /* 0x7fffffff84847812 */ /* 0x000fe200078ec0ff */
[----:B--2---:R-:W-:Y:S01]  /*ded0*/  FMUL R6, R6, UR27 ;  /* 0x0000001b06067c20 */ /* 0x004fe20008400000 */
[----:B------:R-:W-:Y:S01]  /*dee0*/  FMUL R5, R5, UR27 ;  /* 0x0000001b05057c20 */ /* 0x000fe20008400000 */
[----:B------:R-:W-:Y:S01]  /*def0*/  FMUL R67, R67, UR27 ;  /* 0x0000001b43437c20 */ /* 0x000fe20008400000 */
[----:B------:R-:W-:Y:S01]  /*df00*/  @P5 LOP3.LUT R132, R132, 0x80000000, RZ, 0xfc, !PT ;  /* 0x8000000084845812 */ /* 0x000fe200078efcff */
[----:B------:R-:W-:Y:S01]  /*df10*/  FMUL R69, R69, UR27 ;  /* 0x0000001b45457c20 */ /* 0x000fe20008400000 */
[----:B-1----:R-:W-:Y:S01]  /*df20*/  FSEL R133, R6, -INF , !P0 ;  /* 0xff80000006857808 */ /* 0x002fe20004000000 */
[----:B------:R-:W-:Y:S01]  /*df30*/  FMUL R6, R8, UR27 ;  /* 0x0000001b08067c20 */ /* 0x000fe20008400000 */
[----:B------:R-:W-:Y:S01]  /*df40*/  LOP3.LUT P0, RZ, R231, 0x4000, RZ, 0xc0, !PT ;  /* 0x00004000e7ff7812 */ /* 0x000fe2000780c0ff */
[----:B------:R-:W-:Y:S01]  /*df50*/  FMUL R8, R10, UR27 ;  /* 0x0000001b0a087c20 */ /* 0x000fe20008400000 */
[----:B------:R-:W-:Y:S01]  /*df60*/  FSEL R5, R5, -INF , !P1 ;  /* 0xff80000005057808 */ /* 0x000fe20004800000 */
[----:B------:R-:W-:Y:S01]  /*df70*/  FMUL R10, R12, UR27 ;  /* 0x0000001b0c0a7c20 */ /* 0x000fe20008400000 */
[----:B------:R-:W-:Y:S01]  /*df80*/  FMUL R12, R14, UR27 ;  /* 0x0000001b0e0c7c20 */ /* 0x000fe20008400000 */
[----:B------:R-:W-:Y:S01]  /*df90*/  FMUL R14, R16, UR27 ;  /* 0x0000001b100e7c20 */ /* 0x000fe20008400000 */
[----:B------:R-:W-:Y:S01]  /*dfa0*/  FMUL R16, R18, UR27 ;  /* 0x0000001b12107c20 */ /* 0x000fe20008400000 */
[----:B------:R1:W-:Y:S01]  /*dfb0*/  STL [R1+0x1c], R5 ;  /* 0x00001c0501007387 */ /* 0x0003e20000100800 */
[----:B------:R-:W-:Y:S01]  /*dfc0*/  FMUL R18, R20, UR27 ;  /* 0x0000001b14127c20 */ /* 0x000fe20008400000 */
[----:B------:R-:W-:Y:S01]  /*dfd0*/  FMUL R20, R22, UR27 ;  /* 0x0000001b16147c20 */ /* 0x000fe20008400000 */
[----:B------:R-:W-:Y:S01]  /*dfe0*/  FMUL R22, R24, UR27 ;  /* 0x0000001b18167c20 */ /* 0x000fe20008400000 */
[----:B------:R-:W-:Y:S01]  /*dff0*/  FMUL R24, R26, UR27 ;  /* 0x0000001b1a187c20 */ /* 0x000fe20008400000 */
[----:B------:R-:W-:Y:S01]  /*e000*/  FMUL R26, R28, UR27 ;  /* 0x0000001b1c1a7c20 */ /* 0x000fe20008400000 */
[----:B------:R-:W-:Y:S01]  /*e010*/  @P0 LOP3.LUT R0, R0, 0x20000, RZ, 0xfc, !PT ;  /* 0x0002000000000812 */ /* 0x000fe200078efcff */
[----:B------:R-:W-:Y:S01]  /*e020*/  FMUL R28, R30, UR27 ;  /* 0x0000001b1e1c7c20 */ /* 0x000fe20008400000 */
[----:B------:R-:W-:Y:S01]  /*e030*/  LOP3.LUT P0, RZ, R231, 0x2000, RZ, 0xc0, !PT ;  /* 0x00002000e7ff7812 */ /* 0x000fe2000780c0ff */
[----:B------:R-:W-:Y:S01]  /*e040*/  FMUL R30, R32, UR27 ;  /* 0x0000001b201e7c20 */ /* 0x000fe20008400000 */
[----:B------:R-:W-:Y:S01]  /*e050*/  LOP3.LUT R0, R0, 0xfffbffff, RZ, 0xc0, !PT ;  /* 0xfffbffff00007812 */ /* 0x000fe200078ec0ff */
[----:B-1----:R-:W-:Y:S01]  /*e060*/  FMUL R5, R7, UR27 ;  /* 0x0000001b07057c20 */ /* 0x002fe20008400000 */
[----:B------:R-:W-:Y:S01]  /*e070*/  FMUL R7, R9, UR27 ;  /* 0x0000001b09077c20 */ /* 0x000fe20008400000 */
        /* <DEDUP_REMOVED lines=13> */
[----:B------:R-:W-:Y:S01]  /*e150*/  FMUL R29, R31, UR27 ;  /* 0x0000001b1f1d7c20 */ /* 0x000fe20008400000 */
[----:B------:R-:W-:Y:S01]  /*e160*/  FMUL R31, R33, UR27 ;  /* 0x0000001b211f7c20 */ /* 0x000fe20008400000 */
[----:B------:R-:W-:Y:S01]  /*e170*/  FMUL R32, R34, UR27 ;  /* 0x0000001b22207c20 */ /* 0x000fe20008400000 */
[----:B------:R-:W-:Y:S01]  /*e180*/  FMUL R33, R35, UR27 ;  /* 0x0000001b23217c20 */ /* 0x000fe20008400000 */
[----:B------:R-:W-:Y:S01]  /*e190*/  FMUL R34, R36, UR27 ;  /* 0x0000001b24227c20 */ /* 0x000fe20008400000 */
[----:B------:R-:W-:Y:S01]  /*e1a0*/  LOP3.LUT P1, RZ, R231, 0x8000, RZ, 0xc0, !PT ;  /* 0x00008000e7ff7812 */ /* 0x000fe2000782c0ff */
[----:B------:R-:W-:Y:S01]  /*e1b0*/  FMUL R35, R37, UR27 ;  /* 0x0000001b25237c20 */ /* 0x000fe20008400000 */
[----:B------:R-:W-:Y:S01]  /*e1c0*/  FMUL R37, R39, UR27 ;  /* 0x0000001b27257c20 */ /* 0x000fe20008400000 */
[----:B------:R-:W-:Y:S01]  /*e1d0*/  FMUL R39, R41, UR27 ;  /* 0x0000001b29277c20 */ /* 0x000fe20008400000 */
[----:B------:R-:W-:Y:S01]  /*e1e0*/  FSEL R20, R20, -INF , !P1 ;  /* 0xff80000014147808 */ /* 0x000fe20004800000 */
[----:B------:R-:W-:Y:S01]  /*e1f0*/  FMUL R36, R38, UR27 ;  /* 0x0000001b26247c20 */ /* 0x000fe20008400000 */
[----:B------:R-:W-:Y:S01]  /*e200*/  @P0 LOP3.LUT R0, R0, 0x80000, RZ, 0xfc, !PT ;  /* 0x0008000000000812 */ /* 0x000fe200078efcff */
[----:B------:R-:W-:Y:S01]  /*e210*/  FMUL R38, R40, UR27 ;  /* 0x0000001b28267c20 */ /* 0x000fe20008400000 */
[----:B------:R-:W-:Y:S01]  /*e220*/  LOP3.LUT P0, RZ, R231, 0x800, RZ, 0xc0, !PT ;  /* 0x00000800e7ff7812 */ /* 0x000fe2000780c0ff */
[----:B------:R-:W-:Y:S01]  /*e230*/  FMUL R40, R42, UR27 ;  /* 0x0000001b2a287c20 */ /* 0x000fe20008400000 */
[----:B------:R-:W-:Y:S01]  /*e240*/  LOP3.LUT R0, R0, 0xffefffff, RZ, 0xc0, !PT ;  /* 0xffefffff00007812 */ /* 0x000fe200078ec0ff */
[----:B------:R-:W-:Y:S01]  /*e250*/  FMUL R42, R44, UR27 ;  /* 0x0000001b2c2a7c20 */ /* 0x000fe20008400000 */
[----:B------:R-:W-:Y:S01]  /*e260*/  LOP3.LUT P1, RZ, R132, 0x4, RZ, 0xc0, !PT ;  /* 0x0000000484ff7812 */ /* 0x000fe2000782c0ff */
[----:B------:R-:W-:Y:S01]  /*e270*/  FMUL R44, R46, UR27 ;  /* 0x0000001b2e2c7c20 */ /* 0x000fe20008400000 */
[----:B------:R-:W-:Y:S01]  /*e280*/  FSEL R21, R21, -INF , !P6 ;  /* 0xff80000015157808 */ /* 0x000fe20007000000 */
[----:B------:R-:W-:Y:S01]  /*e290*/  FMUL R46, R48, UR27 ;  /* 0x0000001b302e7c20 */ /* 0x000fe20008400000 */
[----:B------:R-:W-:Y:S01]  /*e2a0*/  FSEL R39, R39, -INF , !P1 ;  /* 0xff80000027277808 */ /* 0x000fe20004800000 */
[----:B------:R-:W-:Y:S01]  /*e2b0*/  FMUL R41, R43, UR27 ;  /* 0x0000001b2b297c20 */ /* 0x000fe20008400000 */
[----:B------:R-:W-:Y:S01]  /*e2c0*/  LOP3.LUT P1, RZ, R132, 0x1000, RZ, 0xc0, !PT ;  /* 0x0000100084ff7812 */ /* 0x000fe2000782c0ff */
[----:B------:R-:W-:Y:S01]  /*e2d0*/  FMUL R48, R50, UR27 ;  /* 0x0000001b32307c20 */ /* 0x000fe20008400000 */
[----:B------:R-:W-:Y:S01]  /*e2e0*/  LOP3.LUT P6, RZ, R132, 0x8, RZ, 0xc0, !PT ;  /* 0x0000000884ff7812 */ /* 0x000fe200078cc0ff */
[----:B------:R-:W-:Y:S01]  /*e2f0*/  FMUL R50, R52, UR27 ;  /* 0x0000001b34327c20 */ /* 0x000fe20008400000 */
[----:B------:R-:W-:Y:S01]  /*e300*/  @P0 LOP3.LUT R0, R0, 0x100000, RZ, 0xfc, !PT ;  /* 0x0010000000000812 */ /* 0x000fe200078efcff */
[----:B------:R-:W-:Y:S01]  /*e310*/  FMUL R52, R54, UR27 ;  /* 0x0000001b36347c20 */ /* 0x000fe20008400000 */
[----:B------:R-:W-:Y:S01]  /*e320*/  LOP3.LUT P0, RZ, R231, 0x400, RZ, 0xc0, !PT ;  /* 0x00000400e7ff7812 */ /* 0x000fe2000780c0ff */
[----:B------:R-:W-:Y:S01]  /*e330*/  FMUL R54, R56, UR27 ;  /* 0x0000001b38367c20 */ /* 0x000fe20008400000 */
[----:B------:R-:W-:Y:S01]  /*e340*/  LOP3.LUT R0, R0, 0xffdfffff, RZ, 0xc0, !PT ;  /* 0xffdfffff00007812 */ /* 0x000fe200078ec0ff */
[----:B------:R-:W-:Y:S01]  /*e350*/  FMUL R56, R58, UR27 ;  /* 0x0000001b3a387c20 */ /* 0x000fe20008400000 */
[----:B------:R-:W-:Y:S01]  /*e360*/  FSEL R40, R40, -INF , !P6 ;  /* 0xff80000028287808 */ /* 0x000fe20007000000 */
[----:B------:R-:W-:Y:S01]  /*e370*/  FMUL R58, R60, UR27 ;  /* 0x0000001b3c3a7c20 */ /* 0x000fe20008400000 */
[----:B------:R-:W-:Y:S01]  /*e380*/  LOP3.LUT P6, RZ, R132, 0x100000, RZ, 0xc0, !PT ;  /* 0x0010000084ff7812 */ /* 0x000fe200078cc0ff */
        /* <DEDUP_REMOVED lines=9> */
[C---:B------:R-:W-:Y:S01]  /*e420*/  LOP3.LUT P0, RZ, R231.reuse, 0x200, RZ, 0xc0, !PT ;  /* 0x00000200e7ff7812 */ /* 0x040fe2000780c0ff */
[----:B------:R-:W-:Y:S01]  /*e430*/  FMUL R60, R62, UR27 ;  /* 0x0000001b3e3c7c20 */ /* 0x000fe20008400000 */
[----:B------:R-:W-:Y:S01]  /*e440*/  LOP3.LUT R0, R0, 0xffbfffff, RZ, 0xc0, !PT ;  /* 0xffbfffff00007812 */ /* 0x000fe200078ec0ff */
[----:B------:R-:W-:Y:S01]  /*e450*/  FMUL R62, R64, UR27 ;  /* 0x0000001b403e7c20 */ /* 0x000fe20008400000 */
[----:B------:R-:W-:Y:S01]  /*e460*/  LOP3.LUT P5, RZ, R231, 0x20000, RZ, 0xc0, !PT ;  /* 0x00020000e7ff7812 */ /* 0x000fe200078ac0ff */
[----:B------:R-:W-:Y:S01]  /*e470*/  FMUL R55, R57, UR27 ;  /* 0x0000001b39377c20 */ /* 0x000fe20008400000 */
[----:B------:R-:W-:Y:S01]  /*e480*/  FMUL R57, R59, UR27 ;  /* 0x0000001b3b397c20 */ /* 0x000fe20008400000 */
[----:B------:R-:W-:Y:S01]  /*e490*/  FMUL R59, R61, UR27 ;  /* 0x0000001b3d3b7c20 */ /* 0x000fe20008400000 */
[----:B------:R-:W-:Y:S01]  /*e4a0*/  FSEL R22, R22, -INF , !P5 ;  /* 0xff80000016167808 */ /* 0x000fe20006800000 */
[----:B------:R-:W-:Y:S01]  /*e4b0*/  FMUL R61, R63, UR27 ;  /* 0x0000001b3f3d7c20 */ /* 0x000fe20008400000 */
[----:B------:R-:W-:Y:S01]  /*e4c0*/  LOP3.LUT P5, RZ, R231, 0x200000, RZ, 0xc0, !PT ;  /* 0x00200000e7ff7812 */ /* 0x000fe200078ac0ff */
[----:B------:R-:W-:Y:S01]  /*e4d0*/  FMUL R63, R66, UR27 ;  /* 0x0000001b423f7c20 */ /* 0x000fe20008400000 */
[----:B------:R-:W-:Y:S01]  /*e4e0*/  FSEL R5, R5, -INF , !P3 ;  /* 0xff80000005057808 */ /* 0x000fe20005800000 */
[----:B------:R-:W-:Y:S01]  /*e4f0*/  FMUL R65, R65, UR27 ;  /* 0x0000001b41417c20 */ /* 0x000fe20008400000 */
[----:B------:R-:W-:-:S02]  /*e500*/  @P0 LOP3.LUT R0, R0, 0x400000, RZ, 0xfc, !PT ;  /* 0x0040000000000812 */ /* 0x000fc400078efcff */
[----:B------:R-:W-:Y:S02]  /*e510*/  LOP3.LUT P0, RZ, R231, 0x100, RZ, 0xc0, !PT ;  /* 0x00000100e7ff7812 */ /* 0x000fe4000780c0ff */
[----:B------:R-:W-:Y:S02]  /*e520*/  LOP3.LUT R0, R0, 0xff7fffff, RZ, 0xc0, !PT ;  /* 0xff7fffff00007812 */ /* 0x000fe400078ec0ff */
[----:B------:R-:W-:Y:S02]  /*e530*/  FSEL R26, R26, -INF , !P5 ;  /* 0xff8000001a1a7808 */ /* 0x000fe40006800000 */
[----:B------:R-:W-:Y:S02]  /*e540*/  LOP3.LUT P5, RZ, R132, 0x10, RZ, 0xc0, !PT ;  /* 0x0000001084ff7812 */ /* 0x000fe400078ac0ff */
[----:B------:R-:W-:Y:S02]  /*e550*/  FSEL R6, R6, -INF , !P2 ;  /* 0xff80000006067808 */ /* 0x000fe40005000000 */
[----:B------:R-:W-:-:S02]  /*e560*/  FSEL R41, R41, -INF , !P5 ;  /* 0xff80000029297808 */ /* 0x000fc40006800000 */
[----:B------:R-:W-:Y:S02]  /*e570*/  LOP3.LUT P5, RZ, R132, 0x200000, RZ, 0xc0, !PT ;  /* 0x0020000084ff7812 */ /* 0x000fe400078ac0ff */
[----:B------:R-:W-:Y:S02]  /*e580*/  @P0 LOP3.LUT R0, R0, 0x800000, RZ, 0xfc, !PT ;  /* 0x0080000000000812 */ /* 0x000fe400078efcff */
[----:B------:R-:W-:Y:S02]  /*e590*/  LOP3.LUT P0, RZ, R231, 0x80, RZ, 0xc0, !PT ;  /* 0x00000080e7ff7812 */ /* 0x000fe4000780c0ff */
[----:B------:R-:W-:Y:S02]  /*e5a0*/  LOP3.LUT R0, R0, 0xfeffffff, RZ, 0xc0, !PT ;  /* 0xfeffffff00007812 */ /* 0x000fe400078ec0ff */
[----:B------:R-:W-:Y:S02]  /*e5b0*/  FSEL R58, R58, -INF , !P5 ;  /* 0xff8000003a3a7808 */ /* 0x000fe40006800000 */
[----:B------:R-:W-:-:S02]  /*e5c0*/  LOP3.LUT P5, RZ, R132, 0x80000000, RZ, 0xc0, !PT ;  /* 0x8000000084ff7812 */ /* 0x000fc400078ac0ff */
[----:B------:R-:W-:Y:S02]  /*e5d0*/  LOP3.LUT P3, RZ, R231, 0x10, RZ, 0xc0, !PT ;  /* 0x00000010e7ff7812 */ /* 0x000fe4000786c0ff */
[----:B------:R-:W-:Y:S02]  /*e5e0*/  ISETP.GT.U32.AND.EX P5, PT, R217, RZ, PT, P5 ;  /* 0x000000ffd900720c */ /* 0x000fe40003fa4150 */
[----:B------:R-:W2:Y:S01]  /*e5f0*/  LDL.LU R217, [R1+0x1c] ;  /* 0x00001c0001d97983 */ /* 0x000ea20000300800 */
[----:B------:R-:W-:Y:S02]  /*e600*/  @P0 LOP3.LUT R0, R0, 0x1000000, RZ, 0xfc, !PT ;  /* 0x0100000000000812 */ /* 0x000fe400078efcff */
[C---:B------:R-:W-:Y:S02]  /*e610*/  LOP3.LUT P0, RZ, R231.reuse, 0x40, RZ, 0xc0, !PT ;  /* 0x00000040e7ff7812 */ /* 0x040fe4000780c0ff */
[----:B------:R-:W-:Y:S02]  /*e620*/  LOP3.LUT P2, RZ, R231, 0x20, RZ, 0xc0, !PT ;  /* 0x00000020e7ff7812 */ /* 0x000fe4000784c0ff */
[----:B------:R-:W-:-:S02]  /*e630*/  FSEL R11, R11, -INF , !P0 ;  /* 0xff8000000b0b7808 */ /* 0x000fc40004000000 */
[----:B------:R-:W-:Y:S02]  /*e640*/  LOP3.LUT P0, RZ, R0, 0x1000000, RZ, 0xc0, !PT ;  /* 0x0100000000ff7812 */ /* 0x000fe4000780c0ff */
[----:B------:R-:W-:Y:S02]  /*e650*/  FSEL R8, R8, -INF , !P4 ;  /* 0xff80000008087808 */ /* 0x000fe40006000000 */
[----:B------:R-:W-:Y:S02]  /*e660*/  FSEL R12, R12, -INF , !P0 ;  /* 0xff8000000c0c7808 */ /* 0x000fe40004000000 */
[----:B------:R-:W-:Y:S02]  /*e670*/  LOP3.LUT P0, RZ, R0, 0x800000, RZ, 0xc0, !PT ;  /* 0x0080000000ff7812 */ /* 0x000fe4000780c0ff */
[----:B------:R-:W-:Y:S02]  /*e680*/  FSEL R9, R9, -INF , !P3 ;  /* 0xff80000009097808 */ /* 0x000fe40005800000 */
[----:B------:R-:W-:-:S02]  /*e690*/  FSEL R13, R13, -INF , !P0 ;  /* 0xff8000000d0d7808 */ /* 0x000fc40004000000 */
[----:B------:R-:W-:Y:S02]  /*e6a0*/  LOP3.LUT P0, RZ, R0, 0x400000, RZ, 0xc0, !PT ;  /* 0x0040000000ff7812 */ /* 0x000fe4000780c0ff */
[----:B------:R-:W-:Y:S02]  /*e6b0*/  FSEL R10, R10, -INF , !P2 ;  /* 0xff8000000a0a7808 */ /* 0x000fe40005000000 */
[----:B------:R-:W-:Y:S02]  /*e6c0*/  FSEL R14, R14, -INF , !P0 ;  /* 0xff8000000e0e7808 */ /* 0x000fe40004000000 */
[----:B------:R-:W-:Y:S02]  /*e6d0*/  LOP3.LUT P0, RZ, R0, 0x200000, RZ, 0xc0, !PT ;  /* 0x0020000000ff7812 */ /* 0x000fe4000780c0ff */
[----:B------:R-:W-:Y:S02]  /*e6e0*/  LOP3.LUT P4, RZ, R231, 0x40000, RZ, 0xc0, !PT ;  /* 0x00040000e7ff7812 */ /* 0x000fe4000788c0ff */
[----:B------:R-:W-:-:S02]  /*e6f0*/  FSEL R15, R15, -INF , !P0 ;  /* 0xff8000000f0f7808 */ /* 0x000fc40004000000 */
[----:B------:R-:W-:Y:S02]  /*e700*/  LOP3.LUT P0, RZ, R0, 0x100000, RZ, 0xc0, !PT ;  /* 0x0010000000ff7812 */ /* 0x000fe4000780c0ff */
[C---:B------:R-:W-:Y:S02]  /*e710*/  LOP3.LUT P3, RZ, R231.reuse, 0x80000, RZ, 0xc0, !PT ;  /* 0x00080000e7ff7812 */ /* 0x040fe4000786c0ff */
[----:B------:R-:W-:Y:S02]  /*e720*/  FSEL R16, R16, -INF , !P0 ;  /* 0xff80000010107808 */ /* 0x000fe40004000000 */
[----:B------:R-:W-:Y:S02]  /*e730*/  LOP3.LUT P0, RZ, R0, 0x80000, RZ, 0xc0, !PT ;  /* 0x0008000000ff7812 */ /* 0x000fe4000780c0ff */
[----:B------:R-:W-:Y:S02]  /*e740*/  LOP3.LUT P2, RZ, R231, 0x100000, RZ, 0xc0, !PT ;  /* 0x00100000e7ff7812 */ /* 0x000fe4000784c0ff */
[----:B------:R-:W-:-:S02]  /*e750*/  FSEL R17, R17, -INF , !P0 ;  /* 0xff80000011117808 */ /* 0x000fc40004000000 */
[----:B------:R-:W-:Y:S02]  /*e760*/  LOP3.LUT P0, RZ, R0, 0x40000, RZ, 0xc0, !PT ;  /* 0x0004000000ff7812 */ /* 0x000fe4000780c0ff */
[----:B------:R-:W-:Y:S02]  /*e770*/  FSEL R23, R23, -INF , !P4 ;  /* 0xff80000017177808 */ /* 0x000fe40006000000 */
[----:B------:R-:W-:Y:S02]  /*e780*/  FSEL R18, R18, -INF , !P0 ;  /* 0xff80000012127808 */ /* 0x000fe40004000000 */
[C---:B------:R-:W-:Y:S02]  /*e790*/  LOP3.LUT P0, RZ, R0.reuse, 0x20000, RZ, 0xc0, !PT ;  /* 0x0002000000ff7812 */ /* 0x040fe4000780c0ff */
[----:B------:R-:W-:Y:S02]  /*e7a0*/  LOP3.LUT R0, R0, 0xfffffdff, RZ, 0xc0, !PT ;  /* 0xfffffdff00007812 */ /* 0x000fe400078ec0ff */
[----:B------:R-:W-:-:S02]  /*e7b0*/  FSEL R19, R19, -INF , !P0 ;  /* 0xff80000013137808 */ /* 0x000fc40004000000 */
[----:B------:R-:W-:Y:S02]  /*e7c0*/  LOP3.LUT P0, RZ, R132, 0x2, RZ, 0xc0, !PT ;  /* 0x0000000284ff7812 */ /* 0x000fe4000780c0ff */
[----:B------:R-:W-:Y:S02]  /*e7d0*/  FSEL R24, R24, -INF , !P3 ;  /* 0xff80000018187808 */ /* 0x000fe40005800000 */
[----:B------:R-:W-:Y:S02]  /*e7e0*/  FSEL R25, R25, -INF , !P2 ;  /* 0xff80000019197808 */ /* 0x000fe40005000000 */
[C---:B------:R-:W-:Y:S02]  /*e7f0*/  LOP3.LUT P4, RZ, R231.reuse, 0x400000, RZ, 0xc0, !PT ;  /* 0x00400000e7ff7812 */ /* 0x040fe4000788c0ff */
[C---:B------:R-:W-:Y:S02]  /*e800*/  LOP3.LUT P3, RZ, R231.reuse, 0x800000, RZ, 0xc0, !PT ;  /* 0x00800000e7ff7812 */ /* 0x040fe4000786c0ff */
[----:B------:R-:W-:Y:S01]  /*e810*/  LOP3.LUT P2, RZ, R231, 0x1000000, RZ, 0xc0, !PT ;  /* 0x01000000e7ff7812 */ /* 0x000fe2000784c0ff */
[----:B------:R-:W-:-:S02]  /*e820*/  FMUL R64, R70, UR27 ;  /* 0x0000001b46407c20 */ /* 0x000fc40008400000 */
[----:B------:R-:W-:Y:S02]  /*e830*/  @P0 LOP3.LUT R0, R0, 0x200, RZ, 0xfc, !PT ;  /* 0x0000020000000812 */ /* 0x000fe400078efcff */
[----:B------:R-:W-:Y:S02]  /*e840*/  LOP3.LUT P0, RZ, R132, 0x1, RZ, 0xc0, !PT ;  /* 0x0000000184ff7812 */ /* 0x000fe4000780c0ff */
[----:B------:R-:W-:Y:S01]  /*e850*/  LOP3.LUT R0, R0, 0xfffffbff, RZ, 0xc0, !PT ;  /* 0xfffffbff00007812 */ /* 0x000fe200078ec0ff */
        /* <DEDUP_REMOVED lines=9> */
[----:B------:R-:W-:-:S02]  /*e8f0*/  FSEL R27, R27, -INF , !P4 ;  /* 0xff8000001b1b7808 */ /* 0x000fc40006000000 */
[----:B------:R-:W-:Y:S02]  /*e900*/  @P0 LOP3.LUT R0, R0, 0x400, RZ, 0xfc, !PT ;  /* 0x0000040000000812 */ /* 0x000fe400078efcff */
[----:B------:R-:W-:Y:S02]  /*e910*/  LOP3.LUT P0, RZ, R231, 0x80000000, RZ, 0xc0, !PT ;  /* 0x80000000e7ff7812 */ /* 0x000fe4000780c0ff */
[----:B------:R-:W-:Y:S01]  /*e920*/  LOP3.LUT R0, R0, 0xfffff7ff, RZ, 0xc0, !PT ;  /* 0xfffff7ff00007812 */ /* 0x000fe200078ec0ff */
[----:B------:R-:W-:Y:S01]  /*e930*/  FMUL R70, R76, UR27 ;  /* 0x0000001b4c467c20 */ /* 0x000fe20008400000 */
[----:B------:R-:W-:Y:S01]  /*e940*/  FMUL R72, R78, UR27 ;  /* 0x0000001b4e487c20 */ /* 0x000fe20008400000 */
[----:B------:R-:W-:Y:S02]  /*e950*/  FSEL R28, R28, -INF , !P3 ;  /* 0xff8000001c1c7808 */ /* 0x000fe40005800000 */
[----:B------:R-:W-:Y:S02]  /*e960*/  FSEL R29, R29, -INF , !P2 ;  /* 0xff8000001d1d7808 */ /* 0x000fe40005000000 */
[----:B------:R-:W-:-:S04]  /*e970*/  LOP3.LUT P4, RZ, R132, 0x20, RZ, 0xc0, !PT ;  /* 0x0000002084ff7812 */ /* 0x000fc8000788c0ff */
[----:B------:R-:W-:Y:S02]  /*e980*/  @P0 LOP3.LUT R0, R0, 0x800, RZ, 0xfc, !PT ;  /* 0x0000080000000812 */ /* 0x000fe400078efcff */
[----:B------:R-:W-:Y:S02]  /*e990*/  LOP3.LUT P0, RZ, R231, 0x40000000, RZ, 0xc0, !PT ;  /* 0x40000000e7ff7812 */ /* 0x000fe4000780c0ff */
[----:B------:R-:W-:Y:S01]  /*e9a0*/  LOP3.LUT R0, R0, 0xffffefff, RZ, 0xc0, !PT ;  /* 0xffffefff00007812 */ /* 0x000fe200078ec0ff */
[----:B------:R-:W-:Y:S01]  /*e9b0*/  FMUL R76, R83, UR27 ;  /* 0x0000001b534c7c20 */ /* 0x000fe20008400000 */
[----:B------:R-:W-:Y:S01]  /*e9c0*/  FMUL R78, R85, UR27 ;  /* 0x0000001b554e7c20 */ /* 0x000fe20008400000 */
[C---:B------:R-:W-:Y:S02]  /*e9d0*/  LOP3.LUT P3, RZ, R132.reuse, 0x40, RZ, 0xc0, !PT ;  /* 0x0000004084ff7812 */ /* 0x040fe4000786c0ff */
[----:B------:R-:W-:Y:S02]  /*e9e0*/  LOP3.LUT P2, RZ, R132, 0x80, RZ, 0xc0, !PT ;  /* 0x0000008084ff7812 */ /* 0x000fe4000784c0ff */
[----:B------:R-:W-:-:S04]  /*e9f0*/  FSEL R42, R42, -INF , !P4 ;  /* 0xff8000002a2a7808 */ /* 0x000fc80006000000 */
        /* <DEDUP_REMOVED lines=12> */
[C---:B------:R-:W-:Y:S02]  /*eac0*/  LOP3.LUT P3, RZ, R132.reuse, 0x100, RZ, 0xc0, !PT ;  /* 0x0000010084ff7812 */ /* 0x040fe4000786c0ff */
[----:B------:R-:W-:Y:S01]  /*ead0*/  LOP3.LUT P2, RZ, R132, 0x200, RZ, 0xc0, !PT ;  /* 0x0000020084ff7812 */ /* 0x000fe2000784c0ff */
[----:B------:R-:W-:Y:S01]  /*eae0*/  FMUL R90, R97, UR27 ;  /* 0x0000001b615a7c20 */ /* 0x000fe20008400000 */
[----:B------:R-:W-:-:S05]  /*eaf0*/  FSEL R59, R59, -INF , !P4 ;  /* 0xff8000003b3b7808 */ /* 0x000fca0006000000 */
[----:B------:R-:W-:Y:S02]  /*eb00*/  @P0 LOP3.LUT R0, R0, 0x4000, RZ, 0xfc, !PT ;  /* 0x0000400000000812 */ /* 0x000fe400078efcff */
[----:B------:R-:W-:Y:S02]  /*eb10*/  LOP3.LUT P0, RZ, R231, 0x8000000, RZ, 0xc0, !PT ;  /* 0x08000000e7ff7812 */ /* 0x000fe4000780c0ff */
[----:B------:R-:W-:Y:S01]  /*eb20*/  LOP3.LUT R0, R0, 0xffff7fff, RZ, 0xc0, !PT ;  /* 0xffff7fff00007812 */ /* 0x000fe200078ec0ff */
[----:B------:R-:W-:Y:S01]  /*eb30*/  FMUL R98, R101, UR27 ;  /* 0x0000001b65627c20 */ /* 0x000fe20008400000 */
[----:B------:R-:W-:Y:S02]  /*eb40*/  FSEL R45, R45, -INF , !P3 ;  /* 0xff8000002d2d7808 */ /* 0x000fe40005800000 */
[----:B------:R-:W-:Y:S01]  /*eb50*/  FSEL R46, R46, -INF , !P2 ;  /* 0xff8000002e2e7808 */ /* 0x000fe20005000000 */
[----:B------:R-:W-:Y:S01]  /*eb60*/  FMUL R103, R103, UR27 ;  /* 0x0000001b67677c20 */ /* 0x000fe20008400000 */
[----:B------:R-:W-:Y:S01]  /*eb70*/  FMUL R105, R105, UR27 ;  /* 0x0000001b69697c20 */ /* 0x000fe20008400000 */
[----:B------:R-:W-:Y:S01]  /*eb80*/  FMUL R107, R107, UR27 ;  /* 0x0000001b6b6b7c20 */ /* 0x000fe20008400000 */
[----:B------:R-:W-:Y:S01]  /*eb90*/  FMUL R115, R115, UR27 ;  /* 0x0000001b73737c20 */ /* 0x000fe20008400000 */
[----:B------:R-:W-:Y:S01]  /*eba0*/  FMUL R116, R116, UR27 ;  /* 0x0000001b74747c20 */ /* 0x000fe20008400000 */
[----:B------:R-:W-:Y:S01]  /*ebb0*/  FMUL R97, R128, UR27 ;  /* 0x0000001b80617c20 */ /* 0x000fe20008400000 */
[----:B------:R-:W-:-:S02]  /*ebc0*/  @P0 LOP3.LUT R0, R0, 0x8000, RZ, 0xfc, !PT ;  /* 0x0000800000000812 */ /* 0x000fc400078efcff */
[----:B------:R-:W-:Y:S02]  /*ebd0*/  LOP3.LUT P0, RZ, R231, 0x4000000, RZ, 0xc0, !PT ;  /* 0x04000000e7ff7812 */ /* 0x000fe4000780c0ff */
[----:B------:R-:W-:Y:S01]  /*ebe0*/  LOP3.LUT R0, R0, 0xfffeffff, RZ, 0xc0, !PT ;  /* 0xfffeffff00007812 */ /* 0x000fe200078ec0ff */
[----:B------:R-:W-:Y:S01]  /*ebf0*/  FMUL R101, R102, UR27 ;  /* 0x0000001b66657c20 */ /* 0x000fe20008400000 */
[C---:B------:R-:W-:Y:S02]  /*ec00*/  LOP3.LUT P3, RZ, R132.reuse, 0x800000, RZ, 0xc0, !PT ;  /* 0x0080000084ff7812 */ /* 0x040fe4000786c0ff */
[----:B------:R-:W-:Y:S02]  /*ec10*/  LOP3.LUT P2, RZ, R132, 0x1000000, RZ, 0xc0, !PT ;  /* 0x0100000084ff7812 */ /* 0x000fe4000784c0ff */
[----:B------:R-:W-:Y:S02]  /*ec20*/  FSEL R60, R60, -INF , !P3 ;  /* 0xff8000003c3c7808 */ /* 0x000fe40005800000 */
[----:B------:R-:W-:-:S02]  /*ec30*/  FSEL R61, R61, -INF , !P2 ;  /* 0xff8000003d3d7808 */ /* 0x000fc40005000000 */
[----:B------:R-:W-:Y:S02]  /*ec40*/  LOP3.LUT P4, RZ, R132, 0x40000000, RZ, 0xc0, !PT ;  /* 0x4000000084ff7812 */ /* 0x000fe4000788c0ff */
[----:B------:R-:W-:Y:S02]  /*ec50*/  @P0 LOP3.LUT R0, R0, 0x10000, RZ, 0xfc, !PT ;  /* 0x0001000000000812 */ /* 0x000fe400078efcff */
[----:B------:R-:W-:Y:S01]  /*ec60*/  LOP3.LUT P0, RZ, R231, 0x2000000, RZ, 0xc0, !PT ;  /* 0x02000000e7ff7812 */ /* 0x000fe2000780c0ff */
[----:B------:R-:W-:Y:S01]  /*ec70*/  FMUL R102, R126, UR27 ;  /* 0x0000001b7e667c20 */ /* 0x000fe20008400000 */
[----:B------:R-:W-:Y:S02]  /*ec80*/  LOP3.LUT P3, RZ, R132, 0x20000000, RZ, 0xc0, !PT ;  /* 0x2000000084ff7812 */ /* 0x000fe4000786c0ff */
[----:B------:R-:W-:Y:S02]  /*ec90*/  FSEL R30, R30, -INF , !P0 ;  /* 0xff8000001e1e7808 */ /* 0x000fe40004000000 */
[----:B------:R-:W-:-:S02]  /*eca0*/  LOP3.LUT P0, RZ, R0, 0x10000, RZ, 0xc0, !PT ;  /* 0x0001000000ff7812 */ /* 0x000fc4000780c0ff */
[----:B------:R-:W-:Y:S02]  /*ecb0*/  LOP3.LUT P2, RZ, R132, 0x10000000, RZ, 0xc0, !PT ;  /* 0x1000000084ff7812 */ /* 0x000fe4000784c0ff */
[----:B------:R-:W-:Y:S02]  /*ecc0*/  FSEL R31, R31, -INF , !P0 ;  /* 0xff8000001f1f7808 */ /* 0x000fe40004000000 */
[----:B------:R-:W-:-:S04]  /*ecd0*/  LOP3.LUT P0, RZ, R0, 0x8000, RZ, 0xc0, !PT ;  /* 0x0000800000ff7812 */ /* 0x000fc8000780c0ff */
        /* <DEDUP_REMOVED lines=11> */
[C---:B------:R-:W-:Y:S02]  /*ed90*/  LOP3.LUT P0, RZ, R0.reuse, 0x200, RZ, 0xc0, !PT ;  /* 0x0000020000ff7812 */ /* 0x040fe4000780c0ff */
[----:B------:R-:W-:Y:S02]  /*eda0*/  LOP3.LUT R0, R0, 0xfffffeff, RZ, 0xc0, !PT ;  /* 0xfffffeff00007812 */ /* 0x000fe400078ec0ff */
[----:B------:R-:W-:Y:S02]  /*edb0*/  FSEL R38, R38, -INF , !P0 ;  /* 0xff80000026267808 */ /* 0x000fe40004000000 */
[----:B------:R-:W-:Y:S02]  /*edc0*/  @P1 LOP3.LUT R0, R0, 0x100, RZ, 0xfc, !PT ;  /* 0x0000010000001812 */ /* 0x000fe400078efcff */
[----:B------:R-:W-:-:S02]  /*edd0*/  LOP3.LUT P0, RZ, R132, 0x400, RZ, 0xc0, !PT ;  /* 0x0000040084ff7812 */ /* 0x000fc4000780c0ff */
[----:B------:R-:W-:Y:S02]  /*ede0*/  LOP3.LUT R0, R0, 0xfffffffd, RZ, 0xc0, !PT ;  /* 0xfffffffd00007812 */ /* 0x000fe400078ec0ff */
[----:B------:R-:W-:Y:S02]  /*edf0*/  LOP3.LUT P1, RZ, R132, 0x800, RZ, 0xc0, !PT ;  /* 0x0000080084ff7812 */ /* 0x000fe4000782c0ff */
[----:B------:R-:W-:Y:S02]  /*ee00*/  @P6 LOP3.LUT R0, R0, 0x2, RZ, 0xfc, !PT ;  /* 0x0000000200006812 */ /* 0x000fe400078efcff */
[----:B------:R-:W-:Y:S02]  /*ee10*/  LOP3.LUT P6, RZ, R132, 0x80000, RZ, 0xc0, !PT ;  /* 0x0008000084ff7812 */ /* 0x000fe400078cc0ff */
[----:B------:R-:W-:Y:S02]  /*ee20*/  LOP3.LUT R0, R0, 0xfffffffb, RZ, 0xc0, !PT ;  /* 0xfffffffb00007812 */ /* 0x000fe400078ec0ff */
[----:B------:R-:W-:-:S02]  /*ee30*/  FSEL R47, R47, -INF , !P0 ;  /* 0xff8000002f2f7808 */ /* 0x000fc40004000000 */
[----:B------:R-:W-:Y:S02]  /*ee40*/  LOP3.LUT P0, RZ, R132, 0x2000000, RZ, 0xc0, !PT ;  /* 0x0200000084ff7812 */ /* 0x000fe4000780c0ff */
[----:B------:R-:W-:Y:S02]  /*ee50*/  FSEL R48, R48, -INF , !P1 ;  /* 0xff80000030307808 */ /* 0x000fe40004800000 */
[----:B------:R-:W-:Y:S02]  /*ee60*/  FSEL R62, R62, -INF , !P0 ;  /* 0xff8000003e3e7808 */ /* 0x000fe40004000000 */
[----:B------:R-:W-:Y:S02]  /*ee70*/  ISETP.GT.U32.AND P0, PT, R167, R135, PT ;  /* 0x00000087a700720c */ /* 0x000fe40003f04070 */
[----:B------:R-:W-:Y:S02]  /*ee80*/  @P6 LOP3.LUT R0, R0, 0x4, RZ, 0xfc, !PT ;  /* 0x0000000400006812 */ /* 0x000fe400078efcff */
[----:B------:R-:W-:-:S02]  /*ee90*/  LOP3.LUT P6, RZ, R132, 0x40000, RZ, 0xc0, !PT ;  /* 0x0004000084ff7812 */ /* 0x000fc400078cc0ff */
[----:B------:R-:W-:-:S11]  /*eea0*/  LOP3.LUT R0, R0, 0xfffffff7, RZ, 0xc0, !PT ;  /* 0xfffffff700007812 */ /* 0x000fd600078ec0ff */
[----:B------:R-:W-:Y:S02]  /*eeb0*/  @P6 LOP3.LUT R0, R0, 0x8, RZ, 0xfc, !PT ;  /* 0x0000000800006812 */ /* 0x000fe400078efcff */
[----:B------:R-:W-:Y:S02]  /*eec0*/  LOP3.LUT P6, RZ, R132, 0x20000, RZ, 0xc0, !PT ;  /* 0x0002000084ff7812 */ /* 0x000fe400078cc0ff */
        /* <DEDUP_REMOVED lines=12> */
[----:B------:R-:W-:Y:S02]  /*ef90*/  LOP3.LUT P1, RZ, R0, 0x100, RZ, 0xc0, !PT ;  /* 0x0000010000ff7812 */ /* 0x000fe4000782c0ff */
[----:B------:R-:W-:Y:S02]  /*efa0*/  FSEL R50, R50, -INF , !P6 ;  /* 0xff80000032327808 */ /* 0x000fe40007000000 */
[----:B------:R-:W-:Y:S02]  /*efb0*/  LOP3.LUT P6, RZ, R0, 0x80, RZ, 0xc0, !PT ;  /* 0x0000008000ff7812 */ /* 0x000fe400078cc0ff */
[----:B------:R-:W-:-:S02]  /*efc0*/  FSEL R49, R49, -INF , !P1 ;  /* 0xff80000031317808 */ /* 0x000fc40004800000 */
[----:B------:R-:W-:Y:S02]  /*efd0*/  FSEL R51, R51, -INF , !P6 ;  /* 0xff80000033337808 */ /* 0x000fe40007000000 */
[----:B------:R-:W-:Y:S02]  /*efe0*/  LOP3.LUT P6, RZ, R0, 0x40, RZ, 0xc0, !PT ;  /* 0x0000004000ff7812 */ /* 0x000fe400078cc0ff */
[----:B------:R-:W-:Y:S02]  /*eff0*/  LOP3.LUT P1, RZ, R132, 0x4000000, RZ, 0xc0, !PT ;  /* 0x0400000084ff7812 */ /* 0x000fe4000782c0ff */
[----:B------:R-:W-:Y:S02]  /*f000*/  FSEL R52, R52, -INF , !P6 ;  /* 0xff80000034347808 */ /* 0x000fe40007000000 */
[----:B------:R-:W-:Y:S02]  /*f010*/  LOP3.LUT P6, RZ, R0, 0x20, RZ, 0xc0, !PT ;  /* 0x0000002000ff7812 */ /* 0x000fe400078cc0ff */
[----:B------:R-:W-:-:S02]  /*f020*/  ISETP.GT.U32.AND.EX P0, PT, R216, RZ, PT, P0 ;  /* 0x000000ffd800720c */ /* 0x000fc40003f04100 */
[----:B------:R-:W-:Y:S01]  /*f030*/  FSEL R53, R53, -INF , !P6 ;  /* 0xff80000035357808 */ /* 0x000fe20007000000 */
[----:B------:R-:W3:Y:S01]  /*f040*/  LDL.LU R216, [R1+0x34] ;  /* 0x0000340001d87983 */ /* 0x000ee20000300800 */
[----:B------:R-:W-:Y:S02]  /*f050*/  LOP3.LUT P6, RZ, R0, 0x10, RZ, 0xc0, !PT ;  /* 0x0000001000ff7812 */ /* 0x000fe400078cc0ff */
[----:B------:R-:W-:Y:S02]  /*f060*/  FSEL R63, R63, -INF , !P1 ;  /* 0xff8000003f3f7808 */ /* 0x000fe40004800000 */
[----:B------:R-:W-:Y:S02]  /*f070*/  FSEL R54, R54, -INF , !P6 ;  /* 0xff80000036367808 */ /* 0x000fe40007000000 */
[----:B------:R-:W-:Y:S02]  /*f080*/  LOP3.LUT P6, RZ, R0, 0x8, RZ, 0xc0, !PT ;  /* 0x0000000800ff7812 */ /* 0x000fe400078cc0ff */
[----:B------:R-:W-:-:S02]  /*f090*/  ISETP.GT.U32.AND P1, PT, R168, R135, PT ;  /* 0x00000087a800720c */ /* 0x000fc40003f24070 */
[----:B------:R-:W-:Y:S02]  /*f0a0*/  FSEL R55, R55, -INF , !P6 ;  /* 0xff80000037377808 */ /* 0x000fe40007000000 */
[----:B------:R-:W-:Y:S02]  /*f0b0*/  LOP3.LUT P6, RZ, R0, 0x4, RZ, 0xc0, !PT ;  /* 0x0000000400ff7812 */ /* 0x000fe400078cc0ff */
[----:B------:R-:W-:Y:S02]  /*f0c0*/  FSEL R168, R67, -INF , !P0 ;  /* 0xff80000043a87808 */ /* 0x000fe40004000000 */
[----:B------:R-:W-:Y:S02]  /*f0d0*/  FSEL R56, R56, -INF , !P6 ;  /* 0xff80000038387808 */ /* 0x000fe40007000000 */
[----:B------:R-:W-:Y:S02]  /*f0e0*/  LOP3.LUT P6, RZ, R0, 0x2, RZ, 0xc0, !PT ;  /* 0x0000000200ff7812 */ /* 0x000fe400078cc0ff */
[----:B------:R-:W-:-:S02]  /*f0f0*/  ISETP.GT.U32.AND P0, PT, R169, R135, PT ;  /* 0x00000087a900720c */ /* 0x000fc40003f04070 */
[----:B------:R-:W-:Y:S01]  /*f100*/  FSEL R57, R57, -INF , !P6 ;  /* 0xff80000039397808 */ /* 0x000fe20007000000 */
[----:B------:R-:W-:Y:S01]  /*f110*/  FMUL R67, R73, UR27 ;  /* 0x0000001b49437c20 */ /* 0x000fe20008400000 */
[----:B------:R-:W-:Y:S01]  /*f120*/  LOP3.LUT P6, RZ, R0, 0x1, RZ, 0xc0, !PT ;  /* 0x0000000100ff7812 */ /* 0x000fe200078cc0ff */
[----:B------:R-:W4:Y:S01]  /*f130*/  LDL.LU R169, [R1+0x30] ;  /* 0x0000300001a97983 */ /* 0x000f220000300800 */
[----:B------:R-:W-:Y:S02]  /*f140*/  ISETP.GT.U32.AND.EX P0, PT, R214, RZ, PT, P0 ;  /* 0x000000ffd600720c */ /* 0x000fe40003f04100 */
[----:B------:R-:W-:Y:S02]  /*f150*/  ISETP.GT.U32.AND.EX P6, PT, R166, RZ, PT, P6 ;  /* 0x000000ffa600720c */ /* 0x000fe40003fc4160 */
[----:B------:R-:W-:Y:S02]  /*f160*/  FSEL R166, R69, -INF , !P0 ;  /* 0xff80000045a67808 */ /* 0x000fe40004000000 */
[----:B------:R-:W-:-:S02]  /*f170*/  ISETP.GT.U32.AND P0, PT, R171, R135, PT ;  /* 0x00000087ab00720c */ /* 0x000fc40003f04070 */
[----:B------:R-:W-:Y:S01]  /*f180*/  FSEL R231, R65, -INF , !P6 ;  /* 0xff80000041e77808 */ /* 0x000fe20007000000 */
[----:B------:R-:W-:Y:S01]  /*f190*/  FMUL R65, R71, UR27 ;  /* 0x0000001b47417c20 */ /* 0x000fe20008400000 */
[----:B------:R-:W-:-:S04]  /*f1a0*/  ISETP.GT.U32.AND.EX P0, PT, R212, RZ, PT, P0 ;  /* 0x000000ffd400720c */ /* 0x000fc80003f04100 */
[----:B------:R-:W-:Y:S02]  /*f1b0*/  FSEL R65, R65, -INF , !P0 ;  /* 0xff80000041417808 */ /* 0x000fe40004000000 */
[----:B------:R-:W-:-:S04]  /*f1c0*/  ISETP.GT.U32.AND P0, PT, R141, R135, PT ;  /* 0x000000878d00720c */ /* 0x000fc80003f04070 */
[----:B------:R-:W-:-:S04]  /*f1d0*/  ISETP.GT.U32.AND.EX P0, PT, R210, RZ, PT, P0 ;  /* 0x000000ffd200720c */ /* 0x000fc80003f04100 */
[----:B------:R-:W-:Y:S02]  /*f1e0*/  FSEL R67, R67, -INF , !P0 ;  /* 0xff80000043437808 */ /* 0x000fe40004000000 */
[----:B------:R-:W-:Y:S01]  /*f1f0*/  ISETP.GT.U32.AND P0, PT, R143, R135, PT ;  /* 0x000000878f00720c */ /* 0x000fe20003f04070 */
[----:B------:R-:W-:-:S03]  /*f200*/  FMUL R69, R75, UR27 ;  /* 0x0000001b4b457c20 */ /* 0x000fc60008400000 */
        /* <DEDUP_REMOVED lines=19> */
[----:B------:R-:W-:Y:S01]  /*f340*/  ISETP.GT.U32.AND.EX P0, PT, R197, RZ, PT, P0 ;  /* 0x000000ffc500720c */ /* 0x000fe20003f04100 */
[----:B------:R-:W-:Y:S01]  /*f350*/  FMUL R75, R81, UR27 ;  /* 0x0000001b514b7c20 */ /* 0x000fe20008400000 */
[----:B------:R-:W-:Y:S02]  /*f360*/  FSEL R167, R68, -INF , !P5 ;  /* 0xff80000044a77808 */ /* 0x000fe40006800000 */
[----:B------:R-:W-:Y:S02]  /*f370*/  FSEL R79, R79, -INF , !P0 ;  /* 0xff8000004f4f7808 */ /* 0x000fe40004000000 */
[-C--:B------:R-:W-:Y:S01]  /*f380*/  ISETP.GT.U32.AND P0, PT, R154, R135.reuse, PT ;  /* 0x000000879a00720c */ /* 0x080fe20003f04070 */
[----:B------:R-:W-:Y:S01]  /*f390*/  FMUL R81, R88, UR27 ;  /* 0x0000001b58517c20 */ /* 0x000fe20008400000 */
[-C--:B------:R-:W-:Y:S02]  /*f3a0*/  ISETP.GT.U32.AND P5, PT, R170, R135.reuse, PT ;  /* 0x00000087aa00720c */ /* 0x080fe40003fa4070 */
[----:B------:R-:W-:Y:S01]  /*f3b0*/  ISETP.GT.U32.AND.EX P0, PT, R195, RZ, PT, P0 ;  /* 0x000000ffc300720c */ /* 0x000fe20003f04100 */
[----:B------:R-:W-:Y:S01]  /*f3c0*/  FMUL R68, R74, UR27 ;  /* 0x0000001b4a447c20 */ /* 0x000fe20008400000 */
[----:B------:R-:W-:Y:S01]  /*f3d0*/  ISETP.GT.U32.AND.EX P5, PT, R213, RZ, PT, P5 ;  /* 0x000000ffd500720c */ /* 0x000fe20003fa4150 */
[----:B------:R-:W-:Y:S01]  /*f3e0*/  FMUL R147, R4, UR27 ;  /* 0x0000001b04937c20 */ /* 0x000fe20008400000 */
[----:B------:R-:W-:Y:S01]  /*f3f0*/  FSEL R81, R81, -INF , !P0 ;  /* 0xff80000051517808 */ /* 0x000fe20004000000 */
[----:B------:R-:W3:Y:S01]  /*f400*/  LDL.LU R170, [R1+0x2c] ;  /* 0x00002c0001aa7983 */ /* 0x000ee20000300800 */
[----:B------:R-:W-:-:S02]  /*f410*/  ISETP.GT.U32.AND P0, PT, R156, R135, PT ;  /* 0x000000879c00720c */ /* 0x000fc40003f04070 */
[----:B------:R-:W-:Y:S02]  /*f420*/  FSEL R66, R66, -INF , !P5 ;  /* 0xff80000042427808 */ /* 0x000fe40006800000 */
[-C--:B------:R-:W-:Y:S02]  /*f430*/  ISETP.GT.U32.AND P5, PT, R142, R135.reuse, PT ;  /* 0x000000878e00720c */ /* 0x080fe40003fa4070 */
[----:B------:R-:W-:Y:S02]  /*f440*/  ISETP.GT.U32.AND.EX P0, PT, R192, RZ, PT, P0 ;  /* 0x000000ffc000720c */ /* 0x000fe40003f04100 */
[----:B------:R-:W-:Y:S02]  /*f450*/  ISETP.GT.U32.AND.EX P5, PT, R209, RZ, PT, P5 ;  /* 0x000000ffd100720c */ /* 0x000fe40003fa4150 */
[----:B------:R-:W-:Y:S02]  /*f460*/  FSEL R83, R83, -INF , !P0 ;  /* 0xff80000053537808 */ /* 0x000fe40004000000 */
[----:B------:R-:W-:-:S02]  /*f470*/  ISETP.GT.U32.AND P0, PT, R190, R135, PT ;  /* 0x00000087be00720c */ /* 0x000fc40003f04070 */
[----:B------:R-:W-:Y:S02]  /*f480*/  FSEL R70, R70, -INF , !P5 ;  /* 0xff80000046467808 */ /* 0x000fe40006800000 */
[-C--:B------:R-:W-:Y:S01]  /*f490*/  ISETP.GT.U32.AND P5, PT, R146, R135.reuse, PT ;  /* 0x000000879200720c */ /* 0x080fe20003fa4070 */
[----:B------:R-:W-:Y:S01]  /*f4a0*/  FMUL R74, R80, UR27 ;  /* 0x0000001b504a7c20 */ /* 0x000fe20008400000 */
[----:B------:R-:W-:Y:S02]  /*f4b0*/  ISETP.GT.U32.AND.EX P0, PT, R189, RZ, PT, P0 ;  /* 0x000000ffbd00720c */ /* 0x000fe40003f04100 */
[----:B------:R-:W-:Y:S02]  /*f4c0*/  ISETP.GT.U32.AND.EX P5, PT, R205, RZ, PT, P5 ;  /* 0x000000ffcd00720c */ /* 0x000fe40003fa4150 */
[----:B------:R-:W-:Y:S02]  /*f4d0*/  FSEL R85, R85, -INF , !P0 ;  /* 0xff80000055557808 */ /* 0x000fe40004000000 */
[-C--:B------:R-:W-:Y:S01]  /*f4e0*/  ISETP.GT.U32.AND P0, PT, R158, R135.reuse, PT ;  /* 0x000000879e00720c */ /* 0x080fe20003f04070 */
[----:B------:R-:W-:Y:S01]  /*f4f0*/  FMUL R80, R87, UR27 ;  /* 0x0000001b57507c20 */ /* 0x000fe20008400000 */
[----:B------:R-:W-:Y:S01]  /*f500*/  FSEL R74, R74, -INF , !P5 ;  /* 0xff8000004a4a7808 */ /* 0x000fe20006800000 */
[----:B------:R-:W-:Y:S01]  /*f510*/  FMUL R87, R94, UR27 ;  /* 0x0000001b5e577c20 */ /* 0x000fe20008400000 */
[----:B------:R-:W-:-:S02]  /*f520*/  ISETP.GT.U32.AND P5, PT, R150, R135, PT ;  /* 0x000000879600720c */ /* 0x000fc40003fa4070 */
[----:B------:R-:W-:Y:S02]  /*f530*/  ISETP.GT.U32.AND.EX P0, PT, R187, RZ, PT, P0 ;  /* 0x000000ffbb00720c */ /* 0x000fe40003f04100 */
[----:B------:R-:W-:Y:S02]  /*f540*/  ISETP.GT.U32.AND.EX P5, PT, R202, RZ, PT, P5 ;  /* 0x000000ffca00720c */ /* 0x000fe40003fa4150 */
[----:B------:R-:W-:Y:S02]  /*f550*/  FSEL R87, R87, -INF , !P0 ;  /* 0xff80000057577808 */ /* 0x000fe40004000000 */
[----:B------:R-:W-:Y:S02]  /*f560*/  ISETP.GT.U32.AND P0, PT, R160, R135, PT ;  /* 0x00000087a000720c */ /* 0x000fe40003f04070 */
[----:B------:R-:W-:Y:S01]  /*f570*/  FSEL R4, R82, -INF , !P5 ;  /* 0xff80000052047808 */ /* 0x000fe20006800000 */
[----:B------:R-:W-:Y:S01]  /*f580*/  FMUL R82, R89, UR27 ;  /* 0x0000001b59527c20 */ /* 0x000fe20008400000 */
        /* <DEDUP_REMOVED lines=10> */
[-C--:B------:R-:W-:Y:S02]  /*f630*/  ISETP.GT.U32.AND P0, PT, R164, R135.reuse, PT ;  /* 0x00000087a400720c */ /* 0x080fe40003f04070 */
[----:B------:R-:W-:Y:S02]  /*f640*/  ISETP.GT.U32.AND.EX P1, PT, R215, RZ, PT, P1 ;  /* 0x000000ffd700720c */ /* 0x000fe40003f24110 */
[----:B------:R-:W-:Y:S01]  /*f650*/  ISETP.GT.U32.AND.EX P0, PT, R176, RZ, PT, P0 ;  /* 0x000000ffb000720c */ /* 0x000fe20003f04100 */
[----:B------:R-:W3:Y:S01]  /*f660*/  LDL.LU R215, [R1+0x28] ;  /* 0x0000280001d77983 */ /* 0x000ee20000300800 */
[----:B------:R-:W-:Y:S02]  /*f670*/  FSEL R64, R64, -INF , !P1 ;  /* 0xff80000040407808 */ /* 0x000fe40004800000 */
[----:B------:R-:W-:Y:S01]  /*f680*/  ISETP.GT.U32.AND P1, PT, R140, R135, PT ;  /* 0x000000878c00720c */ /* 0x000fe20003f24070 */
[----:B------:R-:W3:Y:S01]  /*f690*/  LDL.LU R214, [R1+0x24] ;  /* 0x0000240001d67983 */ /* 0x000ee20000300800 */
[----:B------:R-:W-:-:S02]  /*f6a0*/  FSEL R101, R101, -INF , !P0 ;  /* 0xff80000065657808 */ /* 0x000fc40004000000 */
[-C--:B------:R-:W-:Y:S01]  /*f6b0*/  ISETP.GT.U32.AND P0, PT, R174, R135.reuse, PT ;  /* 0x00000087ae00720c */ /* 0x080fe20003f04070 */
[----:B------:R-:W3:Y:S01]  /*f6c0*/  LDL.LU R171, [R1+0x3c] ;  /* 0x00003c0001ab7983 */ /* 0x000ee20000300800 */
[----:B------:R-:W-:Y:S02]  /*f6d0*/  ISETP.GT.U32.AND.EX P1, PT, R211, RZ, PT, P1 ;  /* 0x000000ffd300720c */ /* 0x000fe40003f24110 */
[----:B------:R-:W-:Y:S01]  /*f6e0*/  ISETP.GT.U32.AND.EX P0, PT, R173, RZ, PT, P0 ;  /* 0x000000ffad00720c */ /* 0x000fe20003f04100 */
[----:B------:R-:W3:Y:S01]  /*f6f0*/  LDL.LU R213, [R1+0x20] ;  /* 0x0000200001d57983 */ /* 0x000ee20000300800 */
[----:B------:R-:W-:Y:S02]  /*f700*/  FSEL R68, R68, -INF , !P1 ;  /* 0xff80000044447808 */ /* 0x000fe40004800000 */
[----:B------:R-:W-:Y:S01]  /*f710*/  ISETP.GT.U32.AND P1, PT, R144, R135, PT ;  /* 0x000000879000720c */ /* 0x000fe20003f24070 */
[----:B------:R-:W3:Y:S01]  /*f720*/  LDL.LU R212, [R1+0xc] ;  /* 0x00000c0001d47983 */ /* 0x000ee20000300800 */
[----:B------:R-:W-:-:S02]  /*f730*/  FSEL R140, R104, -INF , !P0 ;  /* 0xff800000688c7808 */ /* 0x000fc40004000000 */
[----:B------:R-:W-:Y:S01]  /*f740*/  ISETP.GT.U32.AND P0, PT, R218, R135, PT ;  /* 0x00000087da00720c */ /* 0x000fe20003f04070 */
[----:B------:R-:W3:Y:S01]  /*f750*/  LDL.LU R211, [R1+0x14] ;  /* 0x0000140001d37983 */ /* 0x000ee20000300800 */
[----:B------:R-:W-:-:S03]  /*f760*/  ISETP.GT.U32.AND.EX P1, PT, R207, RZ, PT, P1 ;  /* 0x000000ffcf00720c */ /* 0x000fc60003f24110 */
[----:B------:R-:W3:Y:S01]  /*f770*/  LDL.LU R210, [R1+0x10] ;  /* 0x0000100001d27983 */ /* 0x000ee20000300800 */
[----:B------:R-:W-:-:S03]  /*f780*/  ISETP.GT.U32.AND.EX P0, PT, R221, RZ, PT, P0 ;  /* 0x000000ffdd00720c */ /* 0x000fc60003f04100 */
[----:B------:R-:W3:Y:S04]  /*f790*/  LDL.LU R209, [R1+0x8] ;  /* 0x0000080001d17983 */ /* 0x000ee80000300800 */
[----:B------:R-:W3:Y:S04]  /*f7a0*/  LDL.LU R208, [R1+0x4] ;  /* 0x0000040001d07983 */ /* 0x000ee80000300800 */
[----:B------:R-:W3:Y:S01]  /*f7b0*/  LDL.LU R207, [R1] ;  /* 0x0000000001cf7983 */ /* 0x000ee20000300800 */
[----:B------:R-:W-:Y:S02]  /*f7c0*/  FSEL R141, R106, -INF , !P0 ;  /* 0xff8000006a8d7808 */ /* 0x000fe40004000000 */
[----:B------:R-:W-:Y:S01]  /*f7d0*/  ISETP.GT.U32.AND P0, PT, R222, R135, PT ;  /* 0x00000087de00720c */ /* 0x000fe20003f04070 */
[----:B------:R-:W-:-:S03]  /*f7e0*/  FMUL R143, R109, UR27 ;  /* 0x0000001b6d8f7c20 */ /* 0x000fc60008400000 */
[----:B------:R-:W-:-:S04]  /*f7f0*/  ISETP.GT.U32.AND.EX P0, PT, R225, RZ, PT, P0 ;  /* 0x000000ffe100720c */ /* 0x000fc80003f04100 */
[----:B------:R-:W-:Y:S02]  /*f800*/  FSEL R109, R108, -INF , !P0 ;  /* 0xff8000006c6d7808 */ /* 0x000fe40004000000 */
[----:B------:R-:W-:Y:S01]  /*f810*/  ISETP.GT.U32.AND P0, PT, R226, R135, PT ;  /* 0x00000087e200720c */ /* 0x000fe20003f04070 */
[----:B------:R-:W-:Y:S01]  /*f820*/  FMUL R84, R91, UR27 ;  /* 0x0000001b5b547c20 */ /* 0x000fe20008400000 */
[----:B------:R-:W-:Y:S01]  /*f830*/  FMUL R144, R111, UR27 ;  /* 0x0000001b6f907c20 */ /* 0x000fe20008400000 */
[----:B------:R-:W3:Y:S01]  /*f840*/  LDL.LU R91, [R1+0x38] ;  /* 0x00003800015b7983 */ /* 0x000ee20000300800 */
        /* <DEDUP_REMOVED lines=8> */
[----:B------:R-:W-:Y:S01]  /*f8d0*/  FSEL R146, R114, -INF , !P0 ;  /* 0xff80000072927808 */ /* 0x000fe20004000000 */
[----:B------:R-:W-:Y:S02]  /*f8e0*/  FMUL R114, R117, UR27 ;  /* 0x0000001b75727c20 */ /* 0x000fe40008400000 */
[----:B------:R-:W4:Y:S01]  /*f8f0*/  LDL R117, [R1+0x40] ;  /* 0x0000400001757983 */ /* 0x000f220000100800 */
[----:B------:R-:W-:Y:S02]  /*f900*/  FSEL R72, R72, -INF , !P1 ;  /* 0xff80000048487808 */ /* 0x000fe40004800000 */
[----:B------:R-:W-:-:S04]  /*f910*/  ISETP.GT.U32.AND P1, PT, R148, R135, PT ;  /* 0x000000879400720c */ /* 0x000fc80003f24070 */
[----:B------:R-:W-:-:S04]  /*f920*/  ISETP.GT.U32.AND.EX P1, PT, R203, RZ, PT, P1 ;  /* 0x000000ffcb00720c */ /* 0x000fc80003f24110 */
[----:B------:R-:W-:Y:S02]  /*f930*/  FSEL R75, R75, -INF , !P1 ;  /* 0xff8000004b4b7808 */ /* 0x000fe40004800000 */
[----:B------:R-:W-:-:S04]  /*f940*/  ISETP.GT.U32.AND P1, PT, R2, R135, PT ;  /* 0x000000870200720c */ /* 0x000fc80003f24070 */
[----:B------:R-:W-:-:S04]  /*f950*/  ISETP.GT.U32.AND.EX P1, PT, R3, RZ, PT, P1 ;  /* 0x000000ff0300720c */ /* 0x000fc80003f24110 */
[----:B------:R-:W-:-:S04]  /*f960*/  FSEL R147, R147, -INF , !P1 ;  /* 0xff80000093937808 */ /* 0x000fc80004800000 */
[----:B--2---:R-:W-:-:S04]  /*f970*/  FMNMX3 R0, R147, R217, R133, !PT ;  /* 0x000000d993007276 */ /* 0x004fc80007800085 */
[----:B------:R-:W-:-:S04]  /*f980*/  FMNMX3 R0, R0, R5, R6, !PT ;  /* 0x0000000500007276 */ /* 0x000fc80007800006 */
[----:B------:R-:W-:-:S04]  /*f990*/  FMNMX3 R0, R0, R7, R8, !PT ;  /* 0x0000000700007276 */ /* 0x000fc80007800008 */
[----:B------:R-:W-:-:S04]  /*f9a0*/  FMNMX3 R0, R0, R9, R10, !PT ;  /* 0x0000000900007276 */ /* 0x000fc8000780000a */
[----:B------:R-:W-:-:S04]  /*f9b0*/  FMNMX3 R0, R0, R11, R12, !PT ;  /* 0x0000000b00007276 */ /* 0x000fc8000780000c */
[----:B------:R-:W-:-:S04]  /*f9c0*/  FMNMX3 R0, R0, R13, R14, !PT ;  /* 0x0000000d00007276 */ /* 0x000fc8000780000e */
[----:B------:R-:W-:-:S04]  /*f9d0*/  FMNMX3 R0, R0, R15, R16, !PT ;  /* 0x0000000f00007276 */ /* 0x000fc80007800010 */
[----:B------:R-:W-:-:S04]  /*f9e0*/  FMNMX3 R0, R0, R17, R18, !PT ;  /* 0x0000001100007276 */ /* 0x000fc80007800012 */
[----:B------:R-:W-:-:S04]  /*f9f0*/  FMNMX3 R0, R0, R19, R20, !PT ;  /* 0x0000001300007276 */ /* 0x000fc80007800014 */
[----:B------:R-:W-:Y:S02]  /*fa00*/  FMNMX3 R0, R0, R21, R22, !PT ;  /* 0x0000001500007276 */ /* 0x000fe40007800016 */
[----:B------:R-:W-:Y:S02]  /*fa10*/  ISETP.GT.U32.AND P1, PT, R137, R135, PT ;  /* 0x000000878900720c */ /* 0x000fe40003f24070 */
[----:B------:R-:W-:Y:S02]  /*fa20*/  FMNMX3 R0, R0, R23, R24, !PT ;  /* 0x0000001700007276 */ /* 0x000fe40007800018 */
[----:B------:R-:W-:Y:S02]  /*fa30*/  ISETP.GT.U32.AND.EX P1, PT, R199, RZ, PT, P1 ;  /* 0x000000ffc700720c */ /* 0x000fe40003f24110 */
[----:B------:R-:W-:Y:S02]  /*fa40*/  FMNMX3 R0, R0, R25, R26, !PT ;  /* 0x0000001900007276 */ /* 0x000fe4000780001a */
[----:B------:R-:W-:-:S02]  /*fa50*/  FSEL R78, R78, -INF , !P1 ;  /* 0xff8000004e4e7808 */ /* 0x000fc40004800000 */
[----:B------:R-:W-:Y:S02]  /*fa60*/  ISETP.GT.U32.AND P1, PT, R153, R135, PT ;  /* 0x000000879900720c */ /* 0x000fe40003f24070 */
[----:B------:R-:W-:Y:S02]  /*fa70*/  FMNMX3 R0, R0, R27, R28, !PT ;  /* 0x0000001b00007276 */ /* 0x000fe4000780001c */
[----:B------:R-:W-:Y:S02]  /*fa80*/  ISETP.GT.U32.AND.EX P1, PT, R196, RZ, PT, P1 ;  /* 0x000000ffc400720c */ /* 0x000fe40003f24110 */
[----:B------:R-:W-:Y:S02]  /*fa90*/  FMNMX3 R0, R0, R29, R30, !PT ;  /* 0x0000001d00007276 */ /* 0x000fe4000780001e */
[----:B------:R-:W-:Y:S02]  /*faa0*/  FSEL R80, R80, -INF , !P1 ;  /* 0xff80000050507808 */ /* 0x000fe40004800000 */
[----:B------:R-:W-:-:S02]  /*fab0*/  FMNMX3 R0, R0, R31, R32, !PT ;  /* 0x0000001f00007276 */ /* 0x000fc40007800020 */
[----:B------:R-:W-:Y:S02]  /*fac0*/  ISETP.GT.U32.AND P1, PT, R155, R135, PT ;  /* 0x000000879b00720c */ /* 0x000fe40003f24070 */
[----:B------:R-:W-:Y:S02]  /*fad0*/  FMNMX3 R0, R0, R33, R34, !PT ;  /* 0x0000002100007276 */ /* 0x000fe40007800022 */
[----:B------:R-:W-:Y:S02]  /*fae0*/  ISETP.GT.U32.AND.EX P1, PT, R194, RZ, PT, P1 ;  /* 0x000000ffc200720c */ /* 0x000fe40003f24110 */
[----:B------:R-:W-:Y:S02]  /*faf0*/  FMNMX3 R0, R0, R35, R36, !PT ;  /* 0x0000002300007276 */ /* 0x000fe40007800024 */
[----:B------:R-:W-:Y:S02]  /*fb00*/  FSEL R82, R82, -INF , !P1 ;  /* 0xff80000052527808 */ /* 0x000fe40004800000 */
[----:B------:R-:W-:-:S02]  /*fb10*/  ISETP.GT.U32.AND P1, PT, R193, R135, PT ;  /* 0x00000087c100720c */ /* 0x000fc40003f24070 */
[----:B------:R-:W-:Y:S02]  /*fb20*/  FMNMX3 R0, R0, R37, R38, !PT ;  /* 0x0000002500007276 */ /* 0x000fe40007800026 */
[----:B------:R-:W-:Y:S02]  /*fb30*/  ISETP.GT.U32.AND.EX P1, PT, R191, RZ, PT, P1 ;  /* 0x000000ffbf00720c */ /* 0x000fe40003f24110 */
[----:B------:R-:W-:Y:S02]  /*fb40*/  FMNMX3 R0, R0, R39, R40, !PT ;  /* 0x0000002700007276 */ /* 0x000fe40007800028 */
[----:B------:R-:W-:Y:S02]  /*fb50*/  FSEL R84, R84, -INF , !P1 ;  /* 0xff80000054547808 */ /* 0x000fe40004800000 */
[----:B------:R-:W-:Y:S02]  /*fb60*/  ISETP.GT.U32.AND P1, PT, R157, R135, PT ;  /* 0x000000879d00720c */ /* 0x000fe40003f24070 */
[----:B------:R-:W-:Y:S01]  /*fb70*/  FMNMX3 R0, R0, R41, R42, !PT ;  /* 0x0000002900007276 */ /* 0x000fe2000780002a */
[----:B------:R-:W-:Y:S01]  /*fb80*/  FMUL R86, R93, UR27 ;  /* 0x0000001b5d567c20 */ /* 0x000fe20008400000 */
[----:B------:R-:W-:-:S02]  /*fb90*/  ISETP.GT.U32.AND.EX P1, PT, R188, RZ, PT, P1 ;  /* 0x000000ffbc00720c */ /* 0x000fc40003f24110 */
[----:B------:R-:W-:Y:S02]  /*fba0*/  FMNMX3 R0, R0, R43, R44, !PT ;  /* 0x0000002b00007276 */ /* 0x000fe4000780002c */
[----:B------:R-:W-:Y:S02]  /*fbb0*/  FSEL R86, R86, -INF , !P1 ;  /* 0xff80000056567808 */ /* 0x000fe40004800000 */
[----:B------:R-:W-:Y:S02]  /*fbc0*/  ISETP.GT.U32.AND P1, PT, R159, R135, PT ;  /* 0x000000879f00720c */ /* 0x000fe40003f24070 */
[----:B------:R-:W-:Y:S01]  /*fbd0*/  FMNMX3 R0, R0, R45, R46, !PT ;  /* 0x0000002d00007276 */ /* 0x000fe2000780002e */
[----:B------:R-:W-:Y:S01]  /*fbe0*/  FMUL R88, R95, UR27 ;  /* 0x0000001b5f587c20 */ /* 0x000fe20008400000 */
[----:B------:R-:W-:Y:S02]  /*fbf0*/  ISETP.GT.U32.AND.EX P1, PT, R186, RZ, PT, P1 ;  /* 0x000000ffba00720c */ /* 0x000fe40003f24110 */
[----:B------:R-:W-:-:S02]  /*fc00*/  FMNMX3 R0, R0, R47, R48, !PT ;  /* 0x0000002f00007276 */ /* 0x000fc40007800030 */
[----:B------:R-:W-:Y:S02]  /*fc10*/  FSEL R88, R88, -INF , !P1 ;  /* 0xff80000058587808 */ /* 0x000fe40004800000 */
[----:B------:R-:W-:Y:S02]  /*fc20*/  FMNMX3 R0, R0, R49, R50, !PT ;  /* 0x0000003100007276 */ /* 0x000fe40007800032 */
[----:B------:R-:W-:Y:S02]  /*fc30*/  ISETP.GT.U32.AND P1, PT, R185, R135, PT ;  /* 0x00000087b900720c */ /* 0x000fe40003f24070 */
[----:B------:R-:W-:Y:S02]  /*fc40*/  FMNMX3 R0, R0, R51, R52, !PT ;  /* 0x0000003300007276 */ /* 0x000fe40007800034 */
[----:B------:R-:W-:Y:S02]  /*fc50*/  ISETP.GT.U32.AND.EX P1, PT, R183, RZ, PT, P1 ;  /* 0x000000ffb700720c */ /* 0x000fe40003f24110 */
[----:B------:R-:W-:-:S02]  /*fc60*/  FMNMX3 R0, R0, R53, R54, !PT ;  /* 0x0000003500007276 */ /* 0x000fc40007800036 */
[----:B------:R-:W-:Y:S02]  /*fc70*/  FSEL R90, R90, -INF , !P1 ;  /* 0xff8000005a5a7808 */ /* 0x000fe40004800000 */
[----:B------:R-:W-:Y:S01]  /*fc80*/  ISETP.GT.U32.AND P1, PT, R161, R135, PT ;  /* 0x00000087a100720c */ /* 0x000fe20003f24070 */
[----:B------:R-:W-:Y:S01]  /*fc90*/  FMUL R93, R99, UR27 ;  /* 0x0000001b635d7c20 */ /* 0x000fe20008400000 */
        /* <DEDUP_REMOVED lines=14> */
[----:B------:R-:W-:Y:S02]  /*fd80*/  FMNMX3 R0, R0, R166, R64, !PT ;  /* 0x000000a600007276 */ /* 0x000fe40007800040 */
[----:B------:R-:W-:-:S02]  /*fd90*/  ISETP.GT.U32.AND P1, PT, R165, R135, PT ;  /* 0x00000087a500720c */ /* 0x000fc40003f24070 */
[----:B------:R-:W-:Y:S02]  /*fda0*/  FMNMX3 R0, R0, R65, R66, !PT ;  /* 0x0000004100007276 */ /* 0x000fe40007800042 */
[----:B------:R-:W-:Y:S02]  /*fdb0*/  ISETP.GT.U32.AND.EX P1, PT, R172, RZ, PT, P1 ;  /* 0x000000ffac00720c */ /* 0x000fe40003f24110 */
[----:B------:R-:W-:Y:S02]  /*fdc0*/  FMNMX3 R0, R0, R67, R68, !PT ;  /* 0x0000004300007276 */ /* 0x000fe40007800044 */
[----:B------:R-:W-:Y:S02]  /*fdd0*/  FSEL R137, R105, -INF , !P1 ;  /* 0xff80000069897808 */ /* 0x000fe40004800000 */
[----:B------:R-:W-:Y:S02]  /*fde0*/  ISETP.GT.U32.AND P1, PT, R220, R135, PT ;  /* 0x00000087dc00720c */ /* 0x000fe40003f24070 */
[----:B------:R-:W-:-:S02]  /*fdf0*/  FMNMX3 R0, R0, R69, R70, !PT ;  /* 0x0000004500007276 */ /* 0x000fc40007800046 */
[----:B------:R-:W-:Y:S02]  /*fe00*/  ISETP.GT.U32.AND.EX P1, PT, R219, RZ, PT, P1 ;  /* 0x000000ffdb00720c */ /* 0x000fe40003f24110 */
[----:B------:R-:W-:Y:S02]  /*fe10*/  FMNMX3 R0, R0, R71, R72, !PT ;  /* 0x0000004700007276 */ /* 0x000fe40007800048 */
[----:B------:R-:W-:Y:S02]  /*fe20*/  FSEL R142, R107, -INF , !P1 ;  /* 0xff8000006b8e7808 */ /* 0x000fe40004800000 */
[----:B------:R-:W-:Y:S02]  /*fe30*/  ISETP.GT.U32.AND P1, PT, R224, R135, PT ;  /* 0x00000087e000720c */ /* 0x000fe40003f24070 */
[----:B------:R-:W-:Y:S02]  /*fe40*/  FMNMX3 R0, R0, R73, R74, !PT ;  /* 0x0000004900007276 */ /* 0x000fe4000780004a */
[----:B------:R-:W-:-:S02]  /*fe50*/  ISETP.GT.U32.AND.EX P1, PT, R223, RZ, PT, P1 ;  /* 0x000000ffdf00720c */ /* 0x000fc40003f24110 */
[----:B------:R-:W-:Y:S02]  /*fe60*/  FMNMX3 R0, R0, R75, R4, !PT ;  /* 0x0000004b00007276 */ /* 0x000fe40007800004 */
[----:B------:R-:W-:Y:S02]  /*fe70*/  FSEL R143, R143, -INF , !P1 ;  /* 0xff8000008f8f7808 */ /* 0x000fe40004800000 */
[----:B------:R-:W-:Y:S02]  /*fe80*/  ISETP.GT.U32.AND P1, PT, R228, R135, PT ;  /* 0x00000087e400720c */ /* 0x000fe40003f24070 */
[----:B------:R-:W-:Y:S02]  /*fe90*/  FMNMX3 R0, R0, R76, R77, !PT ;  /* 0x0000004c00007276 */ /* 0x000fe4000780004d */
        /* <DEDUP_REMOVED lines=9> */
[----:B------:R-:W-:Y:S02]  /*ff30*/  ISETP.GT.U32.AND P1, PT, R237, R135, PT ;  /* 0x00000087ed00720c */ /* 0x000fe40003f24070 */
[----:B------:R-:W-:Y:S02]  /*ff40*/  FMNMX3 R0, R0, R86, R87, !PT ;  /* 0x0000005600007276 */ /* 0x000fe40007800057 */
[----:B------:R-:W-:Y:S02]  /*ff50*/  ISETP.GT.U32.AND.EX P1, PT, R236, RZ, PT, P1 ;  /* 0x000000ffec00720c */ /* 0x000fe40003f24110 */
[----:B------:R-:W-:Y:S02]  /*ff60*/  FMNMX3 R0, R0, R88, R89, !PT ;  /* 0x0000005800007276 */ /* 0x000fe40007800059 */
[----:B------:R-:W-:-:S02]  /*ff70*/  FSEL R115, R115, -INF , !P1 ;  /* 0xff80000073737808 */ /* 0x000fc40004800000 */
[-C--:B------:R-:W-:Y:S02]  /*ff80*/  ISETP.GT.U32.AND P1, PT, R241, R135.reuse, PT ;  /* 0x00000087f100720c */ /* 0x080fe40003f24070 */
[----:B------:R-:W-:Y:S02]  /*ff90*/  FMNMX3 R0, R0, R90, R92, !PT ;  /* 0x0000005a00007276 */ /* 0x000fe4000780005c */
[----:B------:R-:W-:Y:S02]  /*ffa0*/  ISETP.GT.U32.AND P0, PT, R239, R135, PT ;  /* 0x00000087ef00720c */ /* 0x000fe40003f04070 */
[----:B------:R-:W-:Y:S02]  /*ffb0*/  ISETP.GT.U32.AND.EX P1, PT, R240, RZ, PT, P1 ;  /* 0x000000fff000720c */ /* 0x000fe40003f24110 */
[----:B------:R-:W-:Y:S02]  /*ffc0*/  FMNMX3 R0, R0, R93, R96, !PT ;  /* 0x0000005d00007276 */ /* 0x000fe40007800060 */
[----:B------:R-:W-:-:S02]  /*ffd0*/  ISETP.GT.U32.AND.EX P0, PT, R242, RZ, PT, P0 ;  /* 0x000000fff200720c */ /* 0x000fc40003f04100 */
[----:B------:R-:W-:Y:S02]  /*ffe0*/  FSEL R114, R114, -INF , !P1 ;  /* 0xff80000072727808 */ /* 0x000fe40004800000 */
[-C--:B------:R-:W-:Y:S02]  /*fff0*/  ISETP.GT.U32.AND P1, PT, R245, R135.reuse, PT ;  /* 0x00000087f500720c */ /* 0x080fe40003f24070 */
[----:B------:R-:W-:Y:S01]  /*10000*/  FMNMX3 R0, R0, R98, R101, !PT ;  /* 0x0000006200007276 */ /* 0x000fe20007800065 */
[----:B------:R-:W-:Y:S01]  /*10010*/  FMUL R110, R119, UR27 ;  /* 0x0000001b776e7c20 */ /* 0x000fe20008400000 */
[----:B------:R-:W-:Y:S02]  /*10020*/  FSEL R116, R116, -INF , !P0 ;  /* 0xff80000074747808 */ /* 0x000fe40004000000 */
[----:B------:R-:W-:Y:S02]  /*10030*/  ISETP.GT.U32.AND P0, PT, R243, R135, PT ;  /* 0x00000087f300720c */ /* 0x000fe40003f04070 */
[----:B------:R-:W-:-:S02]  /*10040*/  ISETP.GT.U32.AND.EX P1, PT, R244, RZ, PT, P1 ;  /* 0x000000fff400720c */ /* 0x000fc40003f24110 */
[----:B------:R-:W-:Y:S01]  /*10050*/  FMNMX3 R0, R0, R103, R140, !PT ;  /* 0x0000006700007276 */ /* 0x000fe2000780008c */
[----:B------:R-:W-:Y:S01]  /*10060*/  FMUL R112, R118, UR27 ;  /* 0x0000001b76707c20 */ /* 0x000fe20008400000 */
[----:B------:R-:W-:Y:S02]  /*10070*/  ISETP.GT.U32.AND.EX P0, PT, R246, RZ, PT, P0 ;  /* 0x000000fff600720c */ /* 0x000fe40003f04100 */
[----:B------:R-:W-:Y:S02]  /*10080*/  FSEL R110, R110, -INF , !P1 ;  /* 0xff8000006e6e7808 */ /* 0x000fe40004800000 */
[----:B------:R-:W-:Y:S02]  /*10090*/  FMNMX3 R0, R0, R137, R141, !PT ;  /* 0x0000008900007276 */ /* 0x000fe4000780008d */
[----:B------:R-:W-:Y:S01]  /*100a0*/  ISETP.GT.U32.AND P1, PT, R249, R135, PT ;  /* 0x00000087f900720c */ /* 0x000fe20003f24070 */
[----:B------:R-:W-:Y:S01]  /*100b0*/  FMUL R107, R121, UR27 ;  /* 0x0000001b796b7c20 */ /* 0x000fe20008400000 */
[----:B------:R-:W-:-:S02]  /*100c0*/  FSEL R112, R112, -INF , !P0 ;  /* 0xff80000070707808 */ /* 0x000fc40004000000 */
[----:B------:R-:W-:Y:S02]  /*100d0*/  FMNMX3 R0, R0, R142, R109, !PT ;  /* 0x0000008e00007276 */ /* 0x000fe4000780006d */
[----:B------:R-:W-:Y:S02]  /*100e0*/  ISETP.GT.U32.AND P0, PT, R247, R135, PT ;  /* 0x00000087f700720c */ /* 0x000fe40003f04070 */
[----:B------:R-:W-:Y:S01]  /*100f0*/  ISETP.GT.U32.AND.EX P1, PT, R248, RZ, PT, P1 ;  /* 0x000000fff800720c */ /* 0x000fe20003f24110 */
[----:B------:R-:W-:Y:S01]  /*10100*/  FMUL R108, R120, UR27 ;  /* 0x0000001b786c7c20 */ /* 0x000fe20008400000 */
[----:B------:R-:W-:Y:S02]  /*10110*/  FMNMX3 R0, R0, R143, R111, !PT ;  /* 0x0000008f00007276 */ /* 0x000fe4000780006f */
[----:B------:R-:W-:Y:S02]  /*10120*/  ISETP.GT.U32.AND.EX P0, PT, R250, RZ, PT, P0 ;  /* 0x000000fffa00720c */ /* 0x000fe40003f04100 */
[----:B------:R-:W-:-:S02]  /*10130*/  FSEL R107, R107, -INF , !P1 ;  /* 0xff8000006b6b7808 */ /* 0x000fc40004800000 */
[-C--:B---3--:R-:W-:Y:S01]  /*10140*/  ISETP.GT.U32.AND P1, PT, R207, R135.reuse, PT ;  /* 0x00000087cf00720c */ /* 0x088fe20003f24070 */
[----:B------:R-:W-:Y:S01]  /*10150*/  FMUL R105, R123, UR27 ;  /* 0x0000001b7b697c20 */ /* 0x000fe20008400000 */
[----:B------:R-:W-:Y:S02]  /*10160*/  FMNMX3 R0, R0, R144, R113, !PT ;  /* 0x0000009000007276 */ /* 0x000fe40007800071 */
[----:B------:R-:W-:Y:S02]  /*10170*/  FSEL R108, R108, -INF , !P0 ;  /* 0xff8000006c6c7808 */ /* 0x000fe40004000000 */
[----:B------:R-:W-:Y:S02]  /*10180*/  ISETP.GT.U32.AND P0, PT, R251, R135, PT ;  /* 0x00000087fb00720c */ /* 0x000fe40003f04070 */
[----:B------:R-:W-:Y:S01]  /*10190*/  ISETP.GT.U32.AND.EX P1, PT, R252, RZ, PT, P1 ;  /* 0x000000fffc00720c */ /* 0x000fe20003f24110 */
[----:B------:R-:W-:Y:S01]  /*101a0*/  FMUL R106, R122, UR27 ;  /* 0x0000001b7a6a7c20 */ /* 0x000fe20008400000 */
[----:B------:R-:W-:-:S02]  /*101b0*/  FMNMX3 R0, R0, R145, R146, !PT ;  /* 0x0000009100007276 */ /* 0x000fc40007800092 */
[----:B------:R-:W-:Y:S02]  /*101c0*/  ISETP.GT.U32.AND.EX P0, PT, R208, RZ, PT, P0 ;  /* 0x000000ffd000720c */ /* 0x000fe40003f04100 */
[----:B------:R-:W-:Y:S02]  /*101d0*/  FSEL R105, R105, -INF , !P1 ;  /* 0xff80000069697808 */ /* 0x000fe40004800000 */
[----:B------:R-:W-:Y:S02]  /*101e0*/  ISETP.GT.U32.AND P1, PT, R210, R135, PT ;  /* 0x00000087d200720c */ /* 0x000fe40003f24070 */
[----:B------:R-:W-:Y:S01]  /*101f0*/  FMNMX3 R0, R0, R115, R116, !PT ;  /* 0x0000007300007276 */ /* 0x000fe20007800074 */
[----:B------:R-:W-:Y:S01]  /*10200*/  FMUL R100, R125, UR27 ;  /* 0x0000001b7d647c20 */ /* 0x000fe20008400000 */
[----:B------:R-:W-:Y:S02]  /*10210*/  FSEL R106, R106, -INF , !P0 ;  /* 0xff8000006a6a7808 */ /* 0x000fe40004000000 */
[----:B------:R-:W-:-:S02]  /*10220*/  ISETP.GT.U32.AND P0, PT, R209, R135, PT ;  /* 0x00000087d100720c */ /* 0x000fc40003f04070 */
[----:B------:R-:W-:Y:S02]  /*10230*/  ISETP.GT.U32.AND.EX P1, PT, R212, RZ, PT, P1 ;  /* 0x000000ffd400720c */ /* 0x000fe40003f24110 */
[----:B------:R-:W-:Y:S01]  /*10240*/  FMNMX3 R0, R0, R114, R112, !PT ;  /* 0x0000007200007276 */ /* 0x000fe20007800070 */
[----:B------:R-:W-:Y:S01]  /*10250*/  FMUL R104, R124, UR27 ;  /* 0x0000001b7c687c20 */ /* 0x000fe20008400000 */
[----:B------:R-:W-:Y:S02]  /*10260*/  ISETP.GT.U32.AND.EX P0, PT, R211, RZ, PT, P0 ;  /* 0x000000ffd300720c */ /* 0x000fe40003f04100 */
[----:B------:R-:W-:Y:S02]  /*10270*/  FSEL R100, R100, -INF , !P1 ;  /* 0xff80000064647808 */ /* 0x000fe40004800000 */
[----:B------:R-:W-:Y:S02]  /*10280*/  ISETP.GT.U32.AND P1, PT, R171, R135, PT ;  /* 0x00000087ab00720c */ /* 0x000fe40003f24070 */
[----:B------:R-:W-:-:S02]  /*10290*/  FMNMX3 R0, R0, R110, R108, !PT ;  /* 0x0000006e00007276 */ /* 0x000fc4000780006c */
[----:B------:R-:W-:Y:S02]  /*102a0*/  FSEL R104, R104, -INF , !P0 ;  /* 0xff80000068687808 */ /* 0x000fe40004000000 */
[-C--:B------:R-:W-:Y:S02]  /*102b0*/  ISETP.GT.U32.AND P5, PT, R151, R135.reuse, PT ;  /* 0x000000879700720c */ /* 0x080fe40003fa4070 */
[----:B------:R-:W-:Y:S02]  /*102c0*/  ISETP.GT.U32.AND P0, PT, R213, R135, PT ;  /* 0x00000087d500720c */ /* 0x000fe40003f04070 */
[----:B------:R-:W-:Y:S02]  /*102d0*/  ISETP.GT.U32.AND.EX P1, PT, R91, RZ, PT, P1 ;  /* 0x000000ff5b00720c */ /* 0x000fe40003f24110 */
[----:B------:R-:W-:Y:S01]  /*102e0*/  FMNMX3 R0, R0, R107, R106, !PT ;  /* 0x0000006b00007276 */ /* 0x000fe2000780006a */
[----:B------:R-:W-:Y:S01]  /*102f0*/  FMUL R99, R127, UR27 ;  /* 0x0000001b7f637c20 */ /* 0x000fe20008400000 */
[----:B----4-:R-:W-:-:S02]  /*10300*/  ISETP.GT.U32.AND.EX P5, PT, R169, RZ, PT, P5 ;  /* 0x000000ffa900720c */ /* 0x010fc40003fa4150 */
[----:B------:R-:W-:Y:S02]  /*10310*/  ISETP.GT.U32.AND.EX P0, PT, R216, RZ, PT, P0 ;  /* 0x000000ffd800720c */ /* 0x000fe40003f04100 */
[----:B------:R-:W-:Y:S02]  /*10320*/  FSEL R102, R102, -INF , !P1 ;  /* 0xff80000066667808 */ /* 0x000fe40004800000 */
[----:B------:R-:W-:Y:S01]  /*10330*/  FMNMX3 R0, R0, R105, R104, !PT ;  /* 0x0000006900007276 */ /* 0x000fe20007800068 */
[----:B------:R-:W-:Y:S01]  /*10340*/  FMUL R95, R129, UR27 ;  /* 0x0000001b815f7c20 */ /* 0x000fe20008400000 */
[----:B------:R-:W-:Y:S01]  /*10350*/  FMUL R94, R130, UR27 ;  /* 0x0000001b825e7c20 */ /* 0x000fe20008400000 */
[----:B------:R-:W-:Y:S02]  /*10360*/  ISETP.GT.U32.AND.EX P3, PT, R215, RZ, PT, P3 ;  /* 0x000000ffd700720c */ /* 0x000fe40003f64130 */
[----:B------:R-:W-:Y:S02]  /*10370*/  ISETP.GT.U32.AND.EX P4, PT, R170, RZ, PT, P4 ;  /* 0x000000ffaa00720c */ /* 0x000fe40003f84140 */
[----:B------:R-:W-:-:S02]  /*10380*/  FSEL R99, R99, -INF , !P0 ;  /* 0xff80000063637808 */ /* 0x000fc40004000000 */
[----:B------:R-:W-:Y:S02]  /*10390*/  FSEL R97, R97, -INF , !P5 ;  /* 0xff80000061617808 */ /* 0x000fe40006800000 */
[----:B------:R-:W-:Y:S01]  /*103a0*/  FMNMX3 R0, R0, R100, R102, !PT ;  /* 0x0000006400007276 */ /* 0x000fe20007800066 */
[----:B------:R-:W-:Y:S01]  /*103b0*/  FMUL R91, R131, UR27 ;  /* 0x0000001b835b7c20 */ /* 0x000fe20008400000 */
[----:B------:R-:W-:Y:S02]  /*103c0*/  ISETP.GT.U32.AND.EX P2, PT, R214, RZ, PT, P2 ;  /* 0x000000ffd600720c */ /* 0x000fe40003f44120 */
[----:B------:R-:W-:Y:S02]  /*103d0*/  FSEL R95, R95, -INF , !P4 ;  /* 0xff8000005f5f7808 */ /* 0x000fe40006000000 */
[----:B------:R-:W-:Y:S02]  /*103e0*/  FSEL R94, R94, -INF , !P3 ;  /* 0xff8000005e5e7808 */ /* 0x000fe40005800000 */
[----:B------:R-:W-:-:S02]  /*103f0*/  FMNMX3 R0, R0, R99, R97, !PT ;  /* 0x0000006300007276 */ /* 0x000fc40007800061 */
[----:B------:R-:W-:Y:S02]  /*10400*/  FSEL R91, R91, -INF , !P2 ;  /* 0xff8000005b5b7808 */ /* 0x000fe40005000000 */
[----:B------:R-:W-:-:S04]  /*10410*/  FMNMX3 R0, R0, R95, R94, !PT ;  /* 0x0000005f00007276 */ /* 0x000fc8000780005e */
[----:B------:R-:W-:-:S05]  /*10420*/  FMNMX3 R0, R0, R91, R117, !PT ;  /* 0x0000005b00007276 */ /* 0x000fca0007800075 */
[--C-:B------:R-:W-:Y:S02]  /*10430*/  FADD R119, R133, -R0.reuse ;  /* 0x8000000085777221 */ /* 0x100fe40000000000 */
[----:B------:R1:W5:Y:S04]  /*10440*/  LDL.LU R133, [R1+0x45c] ;  /* 0x00045c0001857983 */ /* 0x0003680000300800 */
[----:B------:R-:W2:Y:S04]  /*10450*/  LDL.64 R148, [R1+0x438] ;  /* 0x0004380001947983 */ /* 0x000ea80000100a00 */
[----:B------:R-:W3:Y:S01]  /*10460*/  LDL.64 R130, [R1+0x430] ;  /* 0x0004300001827983 */ /* 0x000ee20000100a00 */
[----:B------:R-:W-:Y:S01]  /*10470*/  FMUL R119, R119, 1.4426950216293334961 ;  /* 0x3fb8aa3b77777820 */ /* 0x000fe20000400000 */
[--C-:B------:R-:W-:Y:S01]  /*10480*/  FADD R120, R5, -R0.reuse ;  /* 0x8000000005787221 */ /* 0x100fe20000000000 */
[----:B------:R-:W-:-:S02]  /*10490*/  FADD R9, R9, -R0 ;  /* 0x8000000009097221 */ /* 0x000fc40000000000 */
[----:B------:R4:W0:Y:S01]  /*104a0*/  MUFU.EX2 R5, R119 ;  /* 0x0000007700057308 */ /* 0x0008220000000800 */
[--C-:B------:R-:W-:Y:S01]  /*104b0*/  FADD R11, R11, -R0.reuse ;  /* 0x800000000b0b7221 */ /* 0x100fe20000000000 */
[----:B------:R-:W-:Y:S01]  /*104c0*/  FMUL R9, R9, 1.4426950216293334961 ;  /* 0x3fb8aa3b09097820 */ /* 0x000fe20000400000 */
[--C-:B------:R-:W-:Y:S01]  /*104d0*/  FADD R15, R15, -R0.reuse ;  /* 0x800000000f0f7221 */ /* 0x100fe20000000000 */
[----:B----4-:R-:W-:Y:S01]  /*104e0*/  FMUL R119, R120, 1.4426950216293334961 ;  /* 0x3fb8aa3b78777820 */ /* 0x010fe20000400000 */
[--C-:B------:R-:W-:Y:S01]  /*104f0*/  FADD R120, R10, -R0.reuse ;  /* 0x800000000a787221 */ /* 0x100fe20000000000 */
[----:B------:R-:W-:Y:S02]  /*10500*/  FMUL R11, R11, 1.4426950216293334961 ;  /* 0x3fb8aa3b0b0b7820 */ /* 0x000fe40000400000 */
[----:B------:R4:W0:Y:S01]  /*10510*/  MUFU.EX2 R10, R9 ;  /* 0x00000009000a7308 */ /* 0x0008220000000800 */
[----:B------:R-:W-:Y:S01]  /*10520*/  FMUL R15, R15, 1.4426950216293334961 ;  /* 0x3fb8aa3b0f0f7820 */ /* 0x000fe20000400000 */
[--C-:B------:R-:W-:Y:S01]  /*10530*/  FADD R17, R17, -R0.reuse ;  /* 0x8000000011117221 */ /* 0x100fe20000000000 */
[----:B----4-:R-:W-:Y:S01]  /*10540*/  FMUL R9, R120, 1.4426950216293334961 ;  /* 0x3fb8aa3b78097820 */ /* 0x010fe20000400000 */
[----:B------:R-:W-:-:S04]  /*10550*/  FADD R120, R12, -R0 ;  /* 0x800000000c787221 */ /* 0x000fc80000000000 */
        /* <DEDUP_REMOVED lines=22> */
[----:B------:R-:W0:Y:S01]  /*106c0*/  S2R R126, SR_TID.X ;  /* 0x00000000007e7919 */ /* 0x000e220000002100 */
[--C-:B------:R-:W-:Y:S01]  /*106d0*/  FADD R33, R33, -R0.reuse ;  /* 0x8000000021217221 */ /* 0x100fe20000000000 */
[----:B----4-:R-:W-:Y:S01]  /*106e0*/  FMUL R23, R120, 1.4426950216293334961 ;  /* 0x3fb8aa3b78177820 */ /* 0x010fe20000400000 */
[----:B------:R-:W-:-:S03]  /*106f0*/  FADD R120, R28, -R0 ;  /* 0x800000001c787221 */ /* 0x000fc60000000000 */
        /* <DEDUP_REMOVED lines=25> */
[----:B------:R4:W1:Y:S01]  /*10890*/  MUFU.EX2 R42, R41 ;  /* 0x00000029002a7308 */ /* 0x0008620000000800 */
[----:B------:R-:W-:Y:S01]  /*108a0*/  FMUL R47, R47, 1.4426950216293334961 ;  /* 0x3fb8aa3b2f2f7820 */ /* 0x000fe20000400000 */
[--C-:B------:R-:W-:Y:S01]  /*108b0*/  FADD R51, R51, -R0.reuse ;  /* 0x8000000033337221 */ /* 0x100fe20000000000 */
[----:B----4-:R-:W-:Y:S01]  /*108c0*/  FMUL R41, R120, 1.4426950216293334961 ;  /* 0x3fb8aa3b78297820 */ /* 0x010fe20000400000 */
[----:B------:R-:W-:-:S04]  /*108d0*/  FADD R120, R46, -R0 ;  /* 0x800000002e787221 */ /* 0x000fc80000000000 */
[----:B------:R4:W1:Y:S01]  /*108e0*/  MUFU.EX2 R46, R45 ;  /* 0x0000002d002e7308 */ /* 0x0008620000000800 */
[----:B0-----:R-:W-:Y:S01]  /*108f0*/  LOP3.LUT P6, RZ, R126, 0x7f, RZ, 0xc0, !PT ;  /* 0x0000007f7eff7812 */ /* 0x001fe200078cc0ff */
[--C-:B------:R-:W-:Y:S01]  /*10900*/  FADD R54, R54, -R0.reuse ;  /* 0x8000000036367221 */ /* 0x100fe20000000000 */
[----:B------:R-:W-:Y:S01]  /*10910*/  FMUL R51, R51, 1.4426950216293334961 ;  /* 0x3fb8aa3b33337820 */ /* 0x000fe20000400000 */
[----:B----4-:R-:W-:Y:S01]  /*10920*/  FMUL R45, R120, 1.4426950216293334961 ;  /* 0x3fb8aa3b782d7820 */ /* 0x010fe20000400000 */
[----:B------:R-:W-:-:S03]  /*10930*/  FADD R120, R48, -R0 ;  /* 0x8000000030787221 */ /* 0x000fc60000000000 */
[----:B------:R0:W4:Y:S01]  /*10940*/  MUFU.EX2 R48, R47 ;  /* 0x0000002f00307308 */ /* 0x0001220000000800 */
[----:B------:R-:W-:Y:S01]  /*10950*/  USHF.L.U32 UR6, UR6, 0x1f, URZ ;  /* 0x0000001f06067899 */ /* 0x000fe200080006ff */
[----:B------:R-:W-:-:S04]  /*10960*/  FMUL R54, R54, 1.4426950216293334961 ;  /* 0x3fb8aa3b36367820 */ /* 0x000fc80000400000 */
[----:B------:R-:W1:Y:S01]  /*10970*/  @!P6 SYNCS.CCTL.IV [UR15+0x10010] ;  /* 0x01001000ff00e9b1 */ /* 0x000e62000800000f */
[----:B------:R-:W-:Y:S01]  /*10980*/  NOP ;  /* 0x0000000000007918 */ /* 0x000fe20000000000 */
[----:B0-----:R-:W-:Y:S01]  /*10990*/  FMUL R47, R120, 1.4426950216293334961 ;  /* 0x3fb8aa3b782f7820 */ /* 0x001fe20000400000 */
[----:B------:R-:W-:Y:S02]  /*109a0*/  FADD R120, R52, -R0 ;  /* 0x8000000034787221 */ /* 0x000fe40000000000 */
[----:B------:R0:W1:Y:S02]  /*109b0*/  MUFU.EX2 R52, R51 ;  /* 0x0000003300347308 */ /* 0x0000640000000800 */
[----:B0-----:R-:W-:-:S06]  /*109c0*/  FMUL R51, R120, 1.4426950216293334961 ;  /* 0x3fb8aa3b78337820 */ /* 0x001fcc0000400000 */
[----:B------:R0:W2:Y:S02]  /*109d0*/  MUFU.EX2 R120, R54 ;  /* 0x0000003600787308 */ /* 0x0000a40000000800 */
[----:B0-----:R-:W-:-:S04]  /*109e0*/  IMAD.U32 R54, RZ, RZ, UR6 ;  /* 0x00000006ff367e24 */ /* 0x001fc8000f8e00ff */
[----:B-1----:R0:W1:Y:S01]  /*109f0*/  SYNCS.PHASECHK.TRANS64.TRYWAIT P0, [UR18], R54 ;  /* 0x00000036ff0075a7 */ /* 0x0020620008001112 */
[--C-:B------:R-:W-:Y:S01]  /*10a00*/  FADD R60, R60, -R0.reuse ;  /* 0x800000003c3c7221 */ /* 0x100fe20000000000 */
[--C-:B------:R-:W-:Y:S01]  /*10a10*/  FADD R118, R147, -R0.reuse ;  /* 0x8000000093767221 */ /* 0x100fe20000000000 */
[--C-:B------:R-:W-:Y:S01]  /*10a20*/  FADD R117, R217, -R0.reuse ;  /* 0x80000000d9757221 */ /* 0x100fe20000000000 */
[--C-:B------:R-:W-:Y:S01]  /*10a30*/  FADD R6, R6, -R0.reuse ;  /* 0x8000000006067221 */ /* 0x100fe20000000000 */
[----:B------:R-:W-:Y:S01]  /*10a40*/  FMUL R60, R60, 1.4426950216293334961 ;  /* 0x3fb8aa3b3c3c7820 */ /* 0x000fe20000400000 */
[--C-:B------:R-:W-:Y:S01]  /*10a50*/  FADD R7, R7, -R0.reuse ;  /* 0x8000000007077221 */ /* 0x100fe20000000000 */
        /* <DEDUP_REMOVED lines=20> */
[----:B------:R0:W0:Y:S01]  /*10ba0*/  MUFU.EX2 R127, R60 ;  /* 0x0000003c007f7308 */ /* 0x0000220000000800 */
        /* <DEDUP_REMOVED lines=22> */
[----:B0-----:R-:W-:Y:S01]  /*10d10*/  FMUL R60, R167, 1.4426950216293334961 ;  /* 0x3fb8aa3ba73c7820 */ /* 0x001fe20000400000 */
[----:B------:R-:W-:Y:S01]  /*10d20*/  FMUL R231, R231, 1.4426950216293334961 ;  /* 0x3fb8aa3be7e77820 */ /* 0x000fe20000400000 */
[--C-:B------:R-:W-:Y:S01]  /*10d30*/  FADD R58, R58, -R0.reuse ;  /* 0x800000003a3a7221 */ /* 0x100fe20000000000 */
[--C-:B------:R-:W-:Y:S01]  /*10d40*/  FADD R59, R59, -R0.reuse ;  /* 0x800000003b3b7221 */ /* 0x100fe20000000000 */
[--C-:B------:R-:W-:Y:S01]  /*10d50*/  FADD R54, R63, -R0.reuse ;  /* 0x800000003f367221 */ /* 0x100fe20000000000 */
[----:B------:R-:W0:Y:S01]  /*10d60*/  MUFU.EX2 R118, R118 ;  /* 0x0000007600767308 */ /* 0x000e220000000800 */
[--C-:B------:R-:W-:Y:S01]  /*10d70*/  FADD R62, R62, -R0.reuse ;  /* 0x800000003e3e7221 */ /* 0x100fe20000000000 */
[--C-:B------:R-:W-:Y:S01]  /*10d80*/  FADD R55, R55, -R0.reuse ;  /* 0x8000000037377221 */ /* 0x100fe20000000000 */
[--C-:B------:R-:W-:Y:S01]  /*10d90*/  FADD R56, R56, -R0.reuse ;  /* 0x8000000038387221 */ /* 0x100fe20000000000 */
[----:B------:R-:W-:Y:S01]  /*10da0*/  FADD R57, R57, -R0 ;  /* 0x8000000039397221 */ /* 0x000fe20000000000 */
[----:B------:R-:W-:-:S03]  /*10db0*/  FMUL R58, R58, 1.4426950216293334961 ;  /* 0x3fb8aa3b3a3a7820 */ /* 0x000fc60000400000 */
[----:B------:R-:W0:Y:S01]  /*10dc0*/  MUFU.EX2 R117, R117 ;  /* 0x0000007500757308 */ /* 0x000e220000000800 */
[----:B------:R-:W-:Y:S01]  /*10dd0*/  FMUL R59, R59, 1.4426950216293334961 ;  /* 0x3fb8aa3b3b3b7820 */ /* 0x000fe20000400000 */
[----:B------:R-:W-:-:S06]  /*10de0*/  FMUL R62, R62, 1.4426950216293334961 ;  /* 0x3fb8aa3b3e3e7820 */ /* 0x000fcc0000400000 */
[----:B------:R-:W0:Y:S01]  /*10df0*/  MUFU.EX2 R119, R119 ;  /* 0x0000007700777308 */ /* 0x000e220000000800 */
[----:B------:R-:W-:-:S07]  /*10e00*/  FMUL R55, R55, 1.4426950216293334961 ;  /* 0x3fb8aa3b37377820 */ /* 0x000fce0000400000 */
[----:B------:R-:W0:Y:S01]  /*10e10*/  MUFU.EX2 R6, R6 ;  /* 0x0000000600067308 */ /* 0x000e220000000800 */
[----:B------:R-:W-:-:S07]  /*10e20*/  FMUL R56, R56, 1.4426950216293334961 ;  /* 0x3fb8aa3b38387820 */ /* 0x000fce0000400000 */
[----:B------:R-:W0:Y:S01]  /*10e30*/  MUFU.EX2 R7, R7 ;  /* 0x0000000700077308 */ /* 0x000e220000000800 */
[----:B------:R-:W-:-:S07]  /*10e40*/  FMUL R57, R57, 1.4426950216293334961 ;  /* 0x3fb8aa3b39397820 */ /* 0x000fce0000400000 */
[----:B------:R-:W0:Y:S01]  /*10e50*/  MUFU.EX2 R8, R8 ;  /* 0x0000000800087308 */ /* 0x000e220000000800 */
[----:B------:R-:W-:-:S07]  /*10e60*/  FMUL R54, R54, 1.4426950216293334961 ;  /* 0x3fb8aa3b36367820 */ /* 0x000fce0000400000 */
[----:B------:R-:W0:Y:S08]  /*10e70*/  MUFU.EX2 R9, R9 ;  /* 0x0000000900097308 */ /* 0x000e300000000800 */
        /* <DEDUP_REMOVED lines=32> */
[----:B------:R-:W0:Y:S01]  /*11080*/  MUFU.EX2 R60, R60 ;  /* 0x0000003c003c7308 */ /* 0x000e220000000800 */
[----:B------:R-:W-:-:S07]  /*11090*/  FADD R129, R166, -R0 ;  /* 0x80000000a6817221 */ /* 0x000fce0000000000 */
[----:B------:R0:W1:Y:S01]  /*110a0*/  MUFU.EX2 R123, R58 ;  /* 0x0000003a007b7308 */ /* 0x0000620000000800 */
[----:B------:R-:W-:-:S07]  /*110b0*/  FMUL R129, R129, 1.4426950216293334961 ;  /* 0x3fb8aa3b81817820 */ /* 0x000fce0000400000 */
[----:B------:R1:W2:Y:S01]  /*110c0*/  MUFU.EX2 R125, R59 ;  /* 0x0000003b007d7308 */ /* 0x0002a20000000800 */
[----:B0-----:R-:W-:Y:S02]  /*110d0*/  IMAD.MOV.U32 R58, RZ, RZ, R138 ;  /* 0x000000ffff3a7224 */ /* 0x001fe400078e008a */
[----:B-1----:R-:W-:-:S05]  /*110e0*/  IMAD.MOV.U32 R59, RZ, RZ, R139 ;  /* 0x000000ffff3b7224 */ /* 0x002fca00078e008b */
[----:B------:R-:W0:Y:S01]  /*110f0*/  MUFU.EX2 R126, R62 ;  /* 0x0000003e007e7308 */ /* 0x000e220000000800 */
[----:B------:R-:W-:-:S07]  /*11100*/  IMAD.WIDE R58, R134, 0x2, R58 ;  /* 0x00000002863a7825 */ /* 0x000fce00078e023a */
[----:B------:R-:W1:Y:S08]  /*11110*/  MUFU.EX2 R121, R55 ;  /* 0x0000003700797308 */ /* 0x000e700000000800 */
[----:B------:R-:W0:Y:S08]  /*11120*/  MUFU.EX2 R122, R56 ;  /* 0x00000038007a7308 */ /* 0x000e300000000800 */
[----:B------:R3:W0:Y:S08]  /*11130*/  MUFU.EX2 R124, R57 ;  /* 0x00000039007c7308 */ /* 0x0006300000000800 */
[----:B------:R2:W0:Y:S01]  /*11140*/  MUFU.EX2 R62, R54 ;  /* 0x00000036003e7308 */ /* 0x0004220000000800 */
[----:B---3--:R-:W-:-:S04]  /*11150*/  IMAD.WIDE R56, R134, 0x2, R130 ;  /* 0x0000000286387825 */ /* 0x008fc800078e0282 */
[----:B--2---:R-:W-:Y:S01]  /*11160*/  IMAD.WIDE R54, R134, 0x2, R148 ;  /* 0x0000000286367825 */ /* 0x004fe200078e0294 */
[----:B-1--4-:R-:W-:Y:S06]  /*11170*/  @!P0 BRA `(.L_x_15) ;  /* 0x0000005800648947 */ /* 0x012fec0003800000 */
.L_x_24:
[----:B------:R-:W2:Y:S04]  /*11180*/  LDL.64 R148, [R1+0x180] ;  /* 0x0001800001947983 */ /* 0x000ea80000100a00 */
[----:B------:R-:W3:Y:S04]  /*11190*/  LDL.64 R130, [R1+0x140] ;  /* 0x0001400001827983 */ /* 0x000ee80000100a00 */
[----:B------:R-:W4:Y:S04]  /*111a0*/  LDL.64 R154, [R1+0xc0] ;  /* 0x0000c000019a7983 */ /* 0x000f280000100a00 */
[----:B------:R-:W4:Y:S04]  /*111b0*/  LDL.64 R152, [R1+0x80] ;  /* 0x0000800001987983 */ /* 0x000f280000100a00 */
[----:B------:R-:W4:Y:S04]  /*111c0*/  LDL.64 R156, [R1+0x1f0] ;  /* 0x0001f000019c7983 */ /* 0x000f280000100a00 */
[----:B------:R-:W4:Y:S04]  /*111d0*/  LDL.64 R160, [R1+0x100] ;  /* 0x0001000001a07983 */ /* 0x000f280000100a00 */
[----:B------:R2:W4:Y:S04]  /*111e0*/  LDG.E.U16 R180, desc[UR28][R54.64] ;  /* 0x0000001c36b47981 */ /* 0x000528000c1e1500 */
[----:B------:R-:W4:Y:S04]  /*111f0*/  LDL.64 R150, [R1+0x1b8] ;  /* 0x0001b80001967983 */ /* 0x000f280000100a00 */
[----:B------:R-:W4:Y:S04]  /*11200*/  LDL.64 R158, [R1+0x228] ;  /* 0x00022800019e7983 */ /* 0x000f280000100a00 */
[----:B------:R3:W4:Y:S04]  /*11210*/  LDG.E.U16 R175, desc[UR28][R56.64] ;  /* 0x0000001c38af7981 */ /* 0x000728000c1e1500 */
[----:B------:R-:W4:Y:S01]  /*11220*/  LDL.64 R168, [R1+0xf8] ;  /* 0x0000f80001a87983 */ /* 0x000f220000100a00 */
[----:B------:R-:W-:-:S03]  /*11230*/  FADD R66, R66, -R0 ;  /* 0x8000000042427221 */ /* 0x000fc60000000000 */
[----:B------:R-:W4:Y:S04]  /*11240*/  LDL.64 R178, [R1+0x220] ;  /* 0x0002200001b27983 */ /* 0x000f280000100a00 */
[----:B------:R-:W4:Y:S04]  /*11250*/  LDL.64 R166, [R1+0x1e8] ;  /* 0x0001e80001a67983 */ /* 0x000f280000100a00 */
[----:B------:R-:W4:Y:S01]  /*11260*/  LDG.E.U16 R185, desc[UR28][R58.64] ;  /* 0x0000001c3ab97981 */ /* 0x000f22000c1e1500 */
[----:B------:R-:W-:-:S03]  /*11270*/  FADD R209, R67, -R0 ;  /* 0x8000000043d17221 */ /* 0x000fc60000000000 */
[----:B------:R-:W4:Y:S04]  /*11280*/  LDL.64 R176, [R1+0x170] ;  /* 0x0001700001b07983 */ /* 0x000f280000100a00 */
[----:B------:R-:W4:Y:S01]  /*11290*/  LDL.64 R172, [R1+0x70] ;  /* 0x0000700001ac7983 */ /* 0x000f220000100a00 */
        /* <DEDUP_REMOVED lines=16> */
[----:B------:R-:W-:Y:S01]  /*113a0*/  FADD R65, R65, -R0 ;  /* 0x8000000041417221 */ /* 0x000fe20000000000 */
[----:B------:R-:W4:Y:S04]  /*113b0*/  LDL.64 R190, [R1+0x190] ;  /* 0x0001900001be7983 */ /* 0x000f280000100a00 */
[----:B------:R-:W4:Y:S04]  /*113c0*/  LDL.64 R182, [R1+0x110] ;  /* 0x0001100001b67983 */ /* 0x000f280000100a00 */
[----:B------:R-:W4:Y:S04]  /*113d0*/  LDL.64 R186, [R1+0xd0] ;  /* 0x0000d00001ba7983 */ /* 0x000f280000100a00 */
[----:B------:R-:W4:Y:S04]  /*113e0*/  LDL.64 R216, [R1+0x50] ;  /* 0x0000500001d87983 */ /* 0x000f280000100a00 */
[----:B------:R-:W4:Y:S04]  /*113f0*/  LDL.64 R214, [R1+0x1f8] ;  /* 0x0001f80001d67983 */ /* 0x000f280000100a00 */
[----:B------:R-:W4:Y:S04]  /*11400*/  LDL.64 R222, [R1+0x188] ;  /* 0x0001880001de7983 */ /* 0x000f280000100a00 */
[----:B------:R-:W4:Y:S04]  /*11410*/  LDL.64 R220, [R1+0x148] ;  /* 0x0001480001dc7983 */ /* 0x000f280000100a00 */
[----:B------:R-:W4:Y:S04]  /*11420*/  LDL.64 R218, [R1+0xc8] ;  /* 0x0000c80001da7983 */ /* 0x000f280000100a00 */
[----:B------:R-:W4:Y:S01]  /*11430*/  LDL.64 R192, [R1+0x108] ;  /* 0x0001080001c07983 */ /* 0x000f220000100a00 */
[----:B--2---:R-:W-:-:S03]  /*11440*/  IMAD.WIDE R54, R134, 0x2, R148 ;  /* 0x0000000286367825 */ /* 0x004fc600078e0294 */
[----:B------:R-:W2:Y:S01]  /*11450*/  LDL.64 R148, [R1+0x178] ;  /* 0x0001780001947983 */ /* 0x000ea20000100a00 */
[----:B---3--:R-:W-:-:S03]  /*11460*/  IMAD.WIDE R56, R134, 0x2, R130 ;  /* 0x0000000286387825 */ /* 0x008fc600078e0282 */
[----:B------:R-:W3:Y:S04]  /*11470*/  LDL.64 R130, [R1+0x138] ;  /* 0x0001380001827983 */ /* 0x000ee80000100a00 */
[----:B------:R4:W3:Y:S04]  /*11480*/  LDG.E.U16 R174, desc[UR28][R54.64] ;  /* 0x0000001c36ae7981 */ /* 0x0008e8000c1e1500 */
[----:B------:R1:W3:Y:S01]  /*11490*/  LDG.E.U16 R170, desc[UR28][R56.64] ;  /* 0x0000001c38aa7981 */ /* 0x0002e2000c1e1500 */
[----:B----4-:R-:W-:-:S03]  /*114a0*/  IMAD.WIDE R54, R134, 0x2, R152 ;  /* 0x0000000286367825 */ /* 0x010fc600078e0298 */
[----:B------:R-:W4:Y:S01]  /*114b0*/  LDL.64 R152, [R1+0x78] ;  /* 0x0000780001987983 */ /* 0x000f220000100a00 */
[----:B-1----:R-:W-:-:S03]  /*114c0*/  IMAD.WIDE R56, R134, 0x2, R154 ;  /* 0x0000000286387825 */ /* 0x002fc600078e029a */
[----:B------:R-:W4:Y:S04]  /*114d0*/  LDL.64 R154, [R1+0xb8] ;  /* 0x0000b800019a7983 */ /* 0x000f280000100a00 */
[----:B------:R1:W4:Y:S01]  /*114e0*/  LDG.E.U16 R163, desc[UR28][R54.64] ;  /* 0x0000001c36a37981 */ /* 0x000322000c1e1500 */
[----:B------:R-:W-:-:S04]  /*114f0*/  IMAD.WIDE R58, R134, 0x2, R160 ;  /* 0x00000002863a7825 */ /* 0x000fc800078e02a0 */
[----:B------:R-:W-:Y:S01]  /*11500*/  FMUL R66, R66, 1.4426950216293334961 ;  /* 0x3fb8aa3b42427820 */ /* 0x000fe20000400000 */
[----:B------:R0:W4:Y:S01]  /*11510*/  LDG.E.U16 R164, desc[UR28][R56.64] ;  /* 0x0000001c38a47981 */ /* 0x000122000c1e1500 */
[----:B-1----:R-:W-:-:S03]  /*11520*/  IMAD.WIDE R54, R134, 0x2, R156 ;  /* 0x0000000286367825 */ /* 0x002fc600078e029c */
[----:B------:R1:W4:Y:S01]  /*11530*/  LDG.E.U16 R165, desc[UR28][R58.64] ;  /* 0x0000001c3aa57981 */ /* 0x000322000c1e1500 */
[----:B0-----:R-:W-:-:S03]  /*11540*/  IMAD.WIDE R56, R134, 0x2, R150 ;  /* 0x0000000286387825 */ /* 0x001fc600078e0296 */
[----:B------:R2:W4:Y:S04]  /*11550*/  LDG.E.U16 R160, desc[UR28][R54.64] ;  /* 0x0000001c36a07981 */ /* 0x000528000c1e1500 */
[----:B------:R-:W4:Y:S01]  /*11560*/  LDL.64 R150, [R1+0x1b0] ;  /* 0x0001b00001967983 */ /* 0x000f220000100a00 */
[----:B------:R0:W-:Y:S01]  /*11570*/  MUFU.EX2 R210, R66 ;  /* 0x0000004200d27308 */ /* 0x0001e20000000800 */
[C---:B-1----:R-:W-:Y:S02]  /*11580*/  IMAD.WIDE R58, R134.reuse, 0x2, R158 ;  /* 0x00000002863a7825 */ /* 0x042fe400078e029e */
[----:B------:R-:W4:Y:S04]  /*11590*/  LDG.E.U16 R159, desc[UR28][R56.64] ;  /* 0x0000001c389f7981 */ /* 0x000f28000c1e1500 */
[----:B------:R3:W4:Y:S04]  /*115a0*/  LDG.E.U16 R161, desc[UR28][R58.64] ;  /* 0x0000001c3aa17981 */ /* 0x000728000c1e1500 */
[----:B0-----:R-:W4:Y:S01]  /*115b0*/  LDL.64 R66, [R1+0xb0] ;  /* 0x0000b00001427983 */ /* 0x001f220000100a00 */
[----:B--2---:R-:W-:-:S03]  /*115c0*/  IMAD.WIDE R54, R134, 0x2, R148 ;  /* 0x0000000286367825 */ /* 0x004fc600078e0294 */
[----:B------:R-:W2:Y:S01]  /*115d0*/  LDL.64 R148, [R1+0x130] ;  /* 0x0001300001947983 */ /* 0x000ea20000100a00 */
[----:B---3--:R-:W-:-:S03]  /*115e0*/  IMAD.WIDE R58, R134, 0x2, R130 ;  /* 0x00000002863a7825 */ /* 0x008fc600078e0282 */
[----:B------:R-:W3:Y:S04]  /*115f0*/  LDL.64 R130, [R1+0xf0] ;  /* 0x0000f00001827983 */ /* 0x000ee80000100a00 */
[----:B------:R0:W3:Y:S04]  /*11600*/  LDG.E.U16 R158, desc[UR28][R54.64] ;  /* 0x0000001c369e7981 */ /* 0x0000e8000c1e1500 */
[----:B------:R1:W3:Y:S01]  /*11610*/  LDG.E.U16 R157, desc[UR28][R58.64] ;  /* 0x0000001c3a9d7981 */ /* 0x0002e2000c1e1500 */
[----:B0-----:R-:W-:-:S03]  /*11620*/  IMAD.WIDE R54, R134, 0x2, R168 ;  /* 0x0000000286367825 */ /* 0x001fc600078e02a8 */
[----:B------:R-:W3:Y:S01]  /*11630*/  LDL.64 R168, [R1+0x218] ;  /* 0x0002180001a87983 */ /* 0x000ee20000100a00 */
[----:B----4-:R-:W-:-:S03]  /*11640*/  IMAD.WIDE R56, R134, 0x2, R154 ;  /* 0x0000000286387825 */ /* 0x010fc600078e029a */
[----:B------:R0:W4:Y:S01]  /*11650*/  LDG.E.U16 R155, desc[UR28][R54.64] ;  /* 0x0000001c369b7981 */ /* 0x000122000c1e1500 */
[----:B-1----:R-:W-:-:S03]  /*11660*/  IMAD.WIDE R58, R134, 0x2, R152 ;  /* 0x00000002863a7825 */ /* 0x002fc600078e0298 */
[----:B------:R1:W4:Y:S04]  /*11670*/  LDG.E.U16 R154, desc[UR28][R56.64] ;  /* 0x0000001c389a7981 */ /* 0x000328000c1e1500 */
[----:B------:R1:W4:Y:S01]  /*11680*/  LDG.E.U16 R153, desc[UR28][R58.64] ;  /* 0x0000001c3a997981 */ /* 0x000322000c1e1500 */
[----:B0-----:R-:W-:-:S03]  /*11690*/  IMAD.WIDE R54, R134, 0x2, R166 ;  /* 0x0000000286367825 */ /* 0x001fc600078e02a6 */
[----:B------:R-:W4:Y:S01]  /*116a0*/  LDL.64 R166, [R1+0x1e0] ;  /* 0x0001e00001a67983 */ /* 0x000f220000100a00 */
[----:B-1----:R-:W-:-:S04]  /*116b0*/  IMAD.WIDE R56, R134, 0x2, R178 ;  /* 0x0000000286387825 */ /* 0x002fc800078e02b2 */
[----:B------:R-:W-:Y:S01]  /*116c0*/  FMUL R69, R69, 1.4426950216293334961 ;  /* 0x3fb8aa3b45457820 */ /* 0x000fe20000400000 */
[----:B------:R-:W-:Y:S01]  /*116d0*/  FMUL R70, R70, 1.4426950216293334961 ;  /* 0x3fb8aa3b46467820 */ /* 0x000fe20000400000 */
[----:B------:R-:W0:Y:S01]  /*116e0*/  MUFU.EX2 R64, R129 ;  /* 0x0000008100407308 */ /* 0x000e220000000800 */
[----:B------:R-:W4:Y:S01]  /*116f0*/  LDL.64 R178, [R1+0x118] ;  /* 0x0001180001b27983 */ /* 0x000f220000100a00 */
[----:B------:R-:W-:-:S03]  /*11700*/  IMAD.WIDE R58, R134, 0x2, R150 ;  /* 0x00000002863a7825 */ /* 0x000fc600078e0296 */
[----:B------:R-:W4:Y:S04]  /*11710*/  LDG.E.U16 R152, desc[UR28][R56.64] ;  /* 0x0000001c38987981 */ /* 0x000f28000c1e1500 */
[----:B------:R1:W4:Y:S04]  /*11720*/  LDG.E.U16 R68, desc[UR28][R58.64] ;  /* 0x0000001c3a447981 */ /* 0x000328000c1e1500 */
[----:B------:R0:W4:Y:S01]  /*11730*/  LDG.E.U16 R151, desc[UR28][R54.64] ;  /* 0x0000001c36977981 */ /* 0x000122000c1e1500 */
[----:B-1----:R-:W-:-:S03]  /*11740*/  IMAD.WIDE R58, R134, 0x2, R66 ;  /* 0x00000002863a7825 */ /* 0x002fc600078e0242 */
[----:B------:R-:W4:Y:S01]  /*11750*/  LDL.64 R66, [R1+0x128] ;  /* 0x0001280001427983 */ /* 0x000f220000100a00 */
[C---:B0-----:R-:W-:Y:S01]  /*11760*/  IMAD.WIDE R54, R134.reuse, 0x2, R176 ;  /* 0x0000000286367825 */ /* 0x041fe200078e02b0 */
[----:B------:R0:W-:Y:S02]  /*11770*/  MUFU.EX2 R207, R69 ;  /* 0x0000004500cf7308 */ /* 0x0001e40000000800 */
[----:B------:R-:W4:Y:S04]  /*11780*/  LDL.64 R176, [R1+0xe8] ;  /* 0x0000e80001b07983 */ /* 0x000f280000100a00 */
[----:B0-----:R3:W4:Y:S01]  /*11790*/  LDG.E.U16 R69, desc[UR28][R54.64] ;  /* 0x0000001c36457981 */ /* 0x001722000c1e1500 */
[----:B--2---:R-:W-:-:S03]  /*117a0*/  IMAD.WIDE R56, R134, 0x2, R148 ;  /* 0x0000000286387825 */ /* 0x004fc600078e0294 */
[----:B------:R-:W2:Y:S01]  /*117b0*/  LDL.64 R148, [R1+0x1a8] ;  /* 0x0001a80001947983 */ /* 0x000ea20000100a00 */
[----:B---3--:R-:W-:-:S03]  /*117c0*/  IMAD.WIDE R54, R134, 0x2, R130 ;  /* 0x0000000286367825 */ /* 0x008fc600078e0282 */
[----:B------:R-:W3:Y:S04]  /*117d0*/  LDL.64 R130, [R1+0x168] ;  /* 0x0001680001827983 */ /* 0x000ee80000100a00 */
[----:B------:R0:W3:Y:S02]  /*117e0*/  LDG.E.U16 R71, desc[UR28][R54.64] ;  /* 0x0000001c36477981 */ /* 0x0000e4000c1e1500 */
[C---:B0-----:R-:W-:Y:S02]  /*117f0*/  IMAD.WIDE R54, R134.reuse, 0x2, R172 ;  /* 0x0000000286367825 */ /* 0x041fe400078e02ac */
[----:B------:R-:W3:Y:S01]  /*11800*/  LDL.64 R172, [R1+0xa8] ;  /* 0x0000a80001ac7983 */ /* 0x000ee20000100a00 */
[----:B------:R0:W-:Y:S03]  /*11810*/  MUFU.EX2 R206, R70 ;  /* 0x0000004600ce7308 */ /* 0x0001e60000000800 */
[----:B------:R4:W3:Y:S04]  /*11820*/  LDG.E.U16 R73, desc[UR28][R54.64] ;  /* 0x0000001c36497981 */ /* 0x0008e8000c1e1500 */
[----:B0-----:R0:W3:Y:S01]  /*11830*/  LDG.E.U16 R70, desc[UR28][R56.64] ;  /* 0x0000001c38467981 */ /* 0x0010e2000c1e1500 */
[----:B----4-:R-:W-:-:S03]  /*11840*/  IMAD.WIDE R54, R134, 0x2, R166 ;  /* 0x0000000286367825 */ /* 0x010fc600078e02a6 */
[----:B------:R-:W4:Y:S01]  /*11850*/  LDL.64 R166, [R1+0x68] ;  /* 0x0000680001a67983 */ /* 0x000f220000100a00 */
[----:B0-----:R-:W-:-:S03]  /*11860*/  FADD R56, R72, -R0 ;  /* 0x8000000048387221 */ /* 0x001fc60000000000 */
[----:B------:R2:W4:Y:S01]  /*11870*/  LDG.E.U16 R74, desc[UR28][R54.64] ;  /* 0x0000001c364a7981 */ /* 0x000522000c1e1500 */
[----:B------:R-:W-:Y:S01]  /*11880*/  FMUL R204, R56, 1.4426950216293334961 ;  /* 0x3fb8aa3b38cc7820 */ /* 0x000fe20000400000 */
[C---:B------:R-:W-:Y:S02]  /*11890*/  IMAD.WIDE R56, R134.reuse, 0x2, R168 ;  /* 0x0000000286387825 */ /* 0x040fe400078e02a8 */
[----:B------:R-:W4:Y:S04]  /*118a0*/  LDG.E.U16 R72, desc[UR28][R58.64] ;  /* 0x0000001c3a487981 */ /* 0x000f28000c1e1500 */
[----:B------:R-:W4:Y:S04]  /*118b0*/  LDL.64 R168, [R1+0x210] ;  /* 0x0002100001a87983 */ /* 0x000f280000100a00 */
[----:B------:R3:W4:Y:S01]  /*118c0*/  LDG.E.U16 R129, desc[UR28][R56.64] ;  /* 0x0000001c38817981 */ /* 0x000722000c1e1500 */
[----:B--2---:R-:W-:-:S03]  /*118d0*/  IMAD.WIDE R54, R134, 0x2, R148 ;  /* 0x0000000286367825 */ /* 0x004fc600078e0294 */
[----:B------:R-:W2:Y:S04]  /*118e0*/  LDL.64 R148, [R1+0x1d8] ;  /* 0x0001d80001947983 */ /* 0x000ea80000100a00 */
[----:B------:R0:W2:Y:S01]  /*118f0*/  LDG.E.U16 R75, desc[UR28][R54.64] ;  /* 0x0000001c364b7981 */ /* 0x0000a2000c1e1500 */
[----:B---3--:R-:W-:-:S05]  /*11900*/  IMAD.WIDE R56, R134, 0x2, R130 ;  /* 0x0000000286387825 */ /* 0x008fca00078e0282 */
[----:B------:R1:W3:Y:S01]  /*11910*/  LDG.E.U16 R130, desc[UR28][R56.64] ;  /* 0x0000001c38827981 */ /* 0x0002e2000c1e1500 */
[----:B0-----:R-:W-:-:S03]  /*11920*/  IMAD.WIDE R54, R134, 0x2, R66 ;  /* 0x0000000286367825 */ /* 0x001fc600078e0242 */
[----:B------:R-:W3:Y:S01]  /*11930*/  LDL.64 R66, [R1+0x1a0] ;  /* 0x0001a00001427983 */ /* 0x000ee20000100a00 */
[----:B-1----:R-:W-:-:S03]  /*11940*/  IMAD.WIDE R56, R134, 0x2, R172 ;  /* 0x0000000286387825 */ /* 0x002fc600078e02ac */
[----:B------:R0:W3:Y:S04]  /*11950*/  LDG.E.U16 R131, desc[UR28][R54.64] ;  /* 0x0000001c36837981 */ /* 0x0000e8000c1e1500 */
[----:B------:R-:W3:Y:S04]  /*11960*/  LDL.64 R172, [R1+0x120] ;  /* 0x0001200001ac7983 */ /* 0x000ee80000100a00 */
[----:B------:R-:W3:Y:S01]  /*11970*/  LDG.E.U16 R147, desc[UR28][R56.64] ;  /* 0x0000001c38937981 */ /* 0x000ee2000c1e1500 */
[----:B0-----:R-:W-:-:S03]  /*11980*/  IMAD.WIDE R54, R134, 0x2, R176 ;  /* 0x0000000286367825 */ /* 0x001fc600078e02b0 */
[----:B------:R-:W3:Y:S04]  /*11990*/  LDL.64 R176, [R1+0x160] ;  /* 0x0001600001b07983 */ /* 0x000ee80000100a00 */
[----:B------:R4:W3:Y:S02]  /*119a0*/  LDG.E.U16 R76, desc[UR28][R54.64] ;  /* 0x0000001c364c7981 */ /* 0x0008e4000c1e1500 */
[C---:B----4-:R-:W-:Y:S02]  /*119b0*/  IMAD.WIDE R54, R134.reuse, 0x2, R166 ;  /* 0x0000000286367825 */ /* 0x050fe400078e02a6 */
[----:B------:R-:W4:Y:S04]  /*119c0*/  LDL.64 R166, [R1+0xe0] ;  /* 0x0000e00001a67983 */ /* 0x000f280000100a00 */
[----:B------:R0:W4:Y:S02]  /*119d0*/  LDG.E.U16 R77, desc[UR28][R54.64] ;  /* 0x0000001c364d7981 */ /* 0x000124000c1e1500 */
[----:B0-----:R-:W-:-:S02]  /*119e0*/  IMAD.WIDE R54, R134, 0x2, R168 ;  /* 0x0000000286367825 */ /* 0x001fc400078e02a8 */
[----:B------:R-:W4:Y:S04]  /*119f0*/  LDL.64 R168, [R1+0xa0] ;  /* 0x0000a00001a87983 */ /* 0x000f280000100a00 */
[----:B------:R3:W4:Y:S01]  /*11a00*/  LDG.E.U16 R78, desc[UR28][R54.64] ;  /* 0x0000001c364e7981 */ /* 0x000722000c1e1500 */
[----:B--2---:R-:W-:-:S05]  /*11a10*/  IMAD.WIDE R56, R134, 0x2, R148 ;  /* 0x0000000286387825 */ /* 0x004fca00078e0294 */
[----:B------:R0:W2:Y:S01]  /*11a20*/  LDG.E.U16 R148, desc[UR28][R56.64] ;  /* 0x0000001c38947981 */ /* 0x0000a2000c1e1500 */
[----:B---3--:R-:W-:-:S03]  /*11a30*/  IMAD.WIDE R54, R134, 0x2, R66 ;  /* 0x0000000286367825 */ /* 0x008fc600078e0242 */
[----:B------:R-:W3:Y:S01]  /*11a40*/  LDL.64 R66, [R1+0x60] ;  /* 0x0000600001427983 */ /* 0x000ee20000100a00 */
[----:B------:R-:W-:-:S03]  /*11a50*/  FADD R58, R118, R117 ;  /* 0x00000075763a7221 */ /* 0x000fc60000000000 */
[----:B------:R1:W2:Y:S01]  /*11a60*/  LDG.E.U16 R79, desc[UR28][R54.64] ;  /* 0x0000001c364f7981 */ /* 0x0002a2000c1e1500 */
[----:B0-----:R-:W-:-:S03]  /*11a70*/  IMAD.WIDE R56, R134, 0x2, R172 ;  /* 0x0000000286387825 */ /* 0x001fc600078e02ac */
[----:B------:R-:W2:Y:S01]  /*11a80*/  LDL.64 R172, [R1+0x198] ;  /* 0x0001980001ac7983 */ /* 0x000ea20000100a00 */
[----:B------:R-:W-:-:S03]  /*11a90*/  FADD R58, R5, R58 ;  /* 0x0000003a053a7221 */ /* 0x000fc60000000000 */
[----:B------:R-:W2:Y:S01]  /*11aa0*/  LDG.E.U16 R149, desc[UR28][R56.64] ;  /* 0x0000001c38957981 */ /* 0x000ea2000c1e1500 */
[----:B------:R-:W-:-:S04]  /*11ab0*/  FADD R58, R119, R58 ;  /* 0x0000003a773a7221 */ /* 0x000fc80000000000 */
[----:B------:R-:W-:-:S04]  /*11ac0*/  FADD R58, R6, R58 ;  /* 0x0000003a063a7221 */ /* 0x000fc80000000000 */
[----:B------:R-:W-:-:S04]  /*11ad0*/  FADD R58, R7, R58 ;  /* 0x0000003a073a7221 */ /* 0x000fc80000000000 */
[----:B------:R-:W-:-:S04]  /*11ae0*/  FADD R58, R8, R58 ;  /* 0x0000003a083a7221 */ /* 0x000fc80000000000 */
[----:B------:R-:W-:-:S04]  /*11af0*/  FADD R58, R10, R58 ;  /* 0x0000003a0a3a7221 */ /* 0x000fc80000000000 */
[----:B------:R-:W-:Y:S02]  /*11b00*/  FADD R4, R9, R58 ;  /* 0x0000003a09047221 */ /* 0x000fe40000000000 */
[----:B------:R-:W2:Y:S01]  /*11b10*/  LDL.64 R58, [R1+0x208] ;  /* 0x00020800013a7983 */ /* 0x000ea20000100a00 */
[----:B-1----:R-:W-:-:S03]  /*11b20*/  IMAD.WIDE R54, R134, 0x2, R176 ;  /* 0x0000000286367825 */ /* 0x002fc600078e02b0 */
[----:B------:R-:W2:Y:S04]  /*11b30*/  LDL.64 R176, [R1+0x1d0] ;  /* 0x0001d00001b07983 */ /* 0x000ea80000100a00 */
[----:B------:R4:W2:Y:S02]  /*11b40*/  LDG.E.U16 R80, desc[UR28][R54.64] ;  /* 0x0000001c36507981 */ /* 0x0008a4000c1e1500 */
[C---:B----4-:R-:W-:Y:S02]  /*11b50*/  IMAD.WIDE R54, R134.reuse, 0x2, R166 ;  /* 0x0000000286367825 */ /* 0x050fe400078e02a6 */
[----:B------:R-:W4:Y:S04]  /*11b60*/  LDL.64 R166, [R1+0x158] ;  /* 0x0001580001a67983 */ /* 0x000f280000100a00 */
[----:B------:R0:W4:Y:S02]  /*11b70*/  LDG.E.U16 R81, desc[UR28][R54.64] ;  /* 0x0000001c36517981 */ /* 0x000124000c1e1500 */
[----:B0-----:R-:W-:-:S02]  /*11b80*/  IMAD.WIDE R54, R134, 0x2, R168 ;  /* 0x0000000286367825 */ /* 0x001fc400078e02a8 */
[----:B------:R-:W4:Y:S04]  /*11b90*/  LDL.64 R168, [R1+0x98] ;  /* 0x0000980001a87983 */ /* 0x000f280000100a00 */
[----:B------:R-:W4:Y:S01]  /*11ba0*/  LDG.E.U16 R82, desc[UR28][R54.64] ;  /* 0x0000001c36527981 */ /* 0x000f22000c1e1500 */
[----:B---3--:R-:W-:-:S03]  /*11bb0*/  IMAD.WIDE R56, R134, 0x2, R66 ;  /* 0x0000000286387825 */ /* 0x008fc600078e0242 */
[----:B------:R-:W3:Y:S04]  /*11bc0*/  LDL.64 R66, [R1+0xd8] ;  /* 0x0000d80001427983 */ /* 0x000ee80000100a00 */
[----:B------:R2:W3:Y:S02]  /*11bd0*/  LDG.E.U16 R150, desc[UR28][R56.64] ;  /* 0x0000001c38967981 */ /* 0x0004e4000c1e1500 */
[----:B--2---:R-:W-:Y:S02]  /*11be0*/  IMAD.WIDE R56, R134, 0x2, R172 ;  /* 0x0000000286387825 */ /* 0x004fe400078e02ac */
[----:B------:R-:W2:Y:S02]  /*11bf0*/  LDL.64 R172, [R1+0x200] ;  /* 0x0002000001ac7983 */ /* 0x000ea40000100a00 */
[----:B------:R-:W-:-:S02]  /*11c00*/  FMUL R65, R65, 1.4426950216293334961 ;  /* 0x3fb8aa3b41417820 */ /* 0x000fc40000400000 */
[----:B------:R-:W2:Y:S01]  /*11c10*/  LDG.E.U16 R156, desc[UR28][R56.64] ;  /* 0x0000001c389c7981 */ /* 0x000ea2000c1e1500 */
[----:B------:R-:W-:-:S04]  /*11c20*/  IMAD.WIDE R54, R134, 0x2, R58 ;  /* 0x0000000286367825 */ /* 0x000fc800078e023a */
[--C-:B------:R-:W-:Y:S02]  /*11c30*/  FADD R58, R83, -R0.reuse ;  /* 0x80000000533a7221 */ /* 0x100fe40000000000 */
[----:B------:R0:W2:Y:S01]  /*11c40*/  LDG.E.U16 R83, desc[UR28][R54.64] ;  /* 0x0000001c36537981 */ /* 0x0000a2000c1e1500 */
[----:B------:R-:W-:Y:S01]  /*11c50*/  FADD R59, R84, -R0 ;  /* 0x80000000543b7221 */ /* 0x000fe20000000000 */
[C---:B0-----:R-:W-:Y:S02]  /*11c60*/  IMAD.WIDE R54, R134.reuse, 0x2, R176 ;  /* 0x0000000286367825 */ /* 0x041fe400078e02b0 */
[----:B------:R-:W2:Y:S04]  /*11c70*/  LDL.64 R176, [R1+0x58] ;  /* 0x0000580001b07983 */ /* 0x000ea80000100a00 */
[----:B------:R4:W2:Y:S01]  /*11c80*/  LDG.E.U16 R84, desc[UR28][R54.64] ;  /* 0x0000001c36547981 */ /* 0x0008a2000c1e1500 */
[----:B------:R0:W-:Y:S01]  /*11c90*/  MUFU.EX2 R211, R65 ;  /* 0x0000004100d37308 */ /* 0x0001e20000000800 */
[----:B----4-:R-:W-:-:S02]  /*11ca0*/  IMAD.WIDE R54, R134, 0x2, R166 ;  /* 0x0000000286367825 */ /* 0x010fc400078e02a6 */
[----:B------:R-:W4:Y:S02]  /*11cb0*/  LDL.64 R166, [R1+0x1c8] ;  /* 0x0001c80001a67983 */ /* 0x000f240000100a00 */
[----:B0-----:R-:W-:Y:S02]  /*11cc0*/  FADD R65, R85, -R0 ;  /* 0x8000000055417221 */ /* 0x001fe40000000000 */
[----:B------:R0:W4:Y:S02]  /*11cd0*/  LDG.E.U16 R85, desc[UR28][R54.64] ;  /* 0x0000001c36557981 */ /* 0x000124000c1e1500 */
[----:B0-----:R-:W-:-:S04]  /*11ce0*/  IMAD.WIDE R54, R134, 0x2, R178 ;  /* 0x0000000286367825 */ /* 0x001fc800078e02b2 */
[----:B---3--:R-:W-:-:S04]  /*11cf0*/  IMAD.WIDE R56, R134, 0x2, R66 ;  /* 0x0000000286387825 */ /* 0x008fc800078e0242 */
[----:B------:R-:W-:Y:S02]  /*11d00*/  FADD R66, R86, -R0 ;  /* 0x8000000056427221 */ /* 0x000fe40000000000 */
[----:B------:R0:W3:Y:S04]  /*11d10*/  LDG.E.U16 R86, desc[UR28][R54.64] ;  /* 0x0000001c36567981 */ /* 0x0000e8000c1e1500 */
[----:B------:R2:W3:Y:S01]  /*11d20*/  LDG.E.U16 R162, desc[UR28][R56.64] ;  /* 0x0000001c38a27981 */ /* 0x0004e2000c1e1500 */
[----:B0-----:R-:W-:-:S03]  /*11d30*/  IMAD.WIDE R54, R134, 0x2, R168 ;  /* 0x0000000286367825 */ /* 0x001fc600078e02a8 */
[----:B------:R-:W3:Y:S01]  /*11d40*/  LDL.64 R168, [R1+0x150] ;  /* 0x0001500001a87983 */ /* 0x000ee20000100a00 */
[----:B--2---:R-:W-:-:S03]  /*11d50*/  IMAD.WIDE R56, R134, 0x2, R172 ;  /* 0x0000000286387825 */ /* 0x004fc600078e02ac */
[----:B------:R-:W2:Y:S01]  /*11d60*/  LDL.64 R172, [R1+0x90] ;  /* 0x0000900001ac7983 */ /* 0x000ea20000100a00 */
[----:B------:R-:W-:-:S03]  /*11d70*/  FADD R67, R87, -R0 ;  /* 0x8000000057437221 */ /* 0x000fc60000000000 */
[----:B------:R0:W2:Y:S02]  /*11d80*/  LDG.E.U16 R87, desc[UR28][R54.64] ;  /* 0x0000001c36577981 */ /* 0x0000a4000c1e1500 */
[----:B0-----:R-:W-:-:S04]  /*11d90*/  IMAD.WIDE R54, R134, 0x2, R176 ;  /* 0x0000000286367825 */ /* 0x001fc800078e02b0 */
[----:B------:R-:W-:Y:S02]  /*11da0*/  FADD R177, R88, -R0 ;  /* 0x8000000058b17221 */ /* 0x000fe40000000000 */
[----:B------:R4:W2:Y:S02]  /*11db0*/  LDG.E.U16 R88, desc[UR28][R54.64] ;  /* 0x0000001c36587981 */ /* 0x0008a4000c1e1500 */
[C---:B----4-:R-:W-:Y:S02]  /*11dc0*/  IMAD.WIDE R54, R134.reuse, 0x2, R166 ;  /* 0x0000000286367825 */ /* 0x050fe400078e02a6 */
[----:B------:R-:W4:Y:S04]  /*11dd0*/  LDG.E.U16 R166, desc[UR28][R56.64] ;  /* 0x0000001c38a67981 */ /* 0x000f28000c1e1500 */
[----:B------:R0:W4:Y:S02]  /*11de0*/  LDG.E.U16 R167, desc[UR28][R54.64] ;  /* 0x0000001c36a77981 */ /* 0x000124000c1e1500 */
[----:B0-----:R-:W-:-:S02]  /*11df0*/  IMAD.WIDE R54, R134, 0x2, R190 ;  /* 0x0000000286367825 */ /* 0x001fc400078e02be */
[----:B------:R-:W4:Y:S02]  /*11e00*/  LDL.64 R190, [R1+0x1c0] ;  /* 0x0001c00001be7983 */ /* 0x000f240000100a00 */
[----:B------:R-:W-:-:S04]  /*11e10*/  FADD R4, R12, R4 ;  /* 0x000000040c047221 */ /* 0x000fc80000000000 */
        /* <DEDUP_REMOVED lines=10> */
[----:B------:R-:W-:Y:S01]  /*11ec0*/  FADD R4, R21, R4 ;  /* 0x0000000415047221 */ /* 0x000fe20000000000 */
[C---:B---3--:R-:W-:Y:S02]  /*11ed0*/  IMAD.WIDE R56, R134.reuse, 0x2, R168 ;  /* 0x0000000286387825 */ /* 0x048fe400078e02a8 */
[----:B------:R0:W3:Y:S04]  /*11ee0*/  LDG.E.U16 R168, desc[UR28][R54.64] ;  /* 0x0000001c36a87981 */ /* 0x0000e8000c1e1500 */
[----:B------:R2:W3:Y:S01]  /*11ef0*/  LDG.E.U16 R169, desc[UR28][R56.64] ;  /* 0x0000001c38a97981 */ /* 0x0004e2000c1e1500 */
[----:B0-----:R-:W-:-:S05]  /*11f00*/  IMAD.WIDE R54, R134, 0x2, R182 ;  /* 0x0000000286367825 */ /* 0x001fca00078e02b6 */
[----:B------:R0:W3:Y:S01]  /*11f10*/  LDG.E.U16 R171, desc[UR28][R54.64] ;  /* 0x0000001c36ab7981 */ /* 0x0000e2000c1e1500 */
[----:B--2---:R-:W-:-:S04]  /*11f20*/  IMAD.WIDE R56, R134, 0x2, R172 ;  /* 0x0000000286387825 */ /* 0x004fc800078e02ac */
[----:B------:R-:W-:Y:S01]  /*11f30*/  FADD R4, R24, R4 ;  /* 0x0000000418047221 */ /* 0x000fe20000000000 */
[----:B0-----:R-:W-:-:S04]  /*11f40*/  IMAD.WIDE R54, R134, 0x2, R186 ;  /* 0x0000000286367825 */ /* 0x001fc800078e02ba */
[----:B------:R-:W-:Y:S01]  /*11f50*/  FADD R178, R89, -R0 ;  /* 0x8000000059b27221 */ /* 0x000fe20000000000 */
[----:B------:R-:W2:Y:S04]  /*11f60*/  LDG.E.U16 R173, desc[UR28][R56.64] ;  /* 0x0000001c38ad7981 */ /* 0x000ea8000c1e1500 */
[----:B------:R0:W2:Y:S02]  /*11f70*/  LDG.E.U16 R172, desc[UR28][R54.64] ;  /* 0x0000001c36ac7981 */ /* 0x0000a4000c1e1500 */
[C---:B0-----:R-:W-:Y:S02]  /*11f80*/  IMAD.WIDE R54, R134.reuse, 0x2, R216 ;  /* 0x0000000286367825 */ /* 0x041fe400078e02d8 */
[----:B------:R-:W2:Y:S04]  /*11f90*/  LDL.64 R216, [R1+0x88] ;  /* 0x0000880001d87983 */ /* 0x000ea80000100a00 */
[----:B------:R0:W3:Y:S02]  /*11fa0*/  LDG.E.U16 R176, desc[UR28][R54.64] ;  /* 0x0000001c36b07981 */ /* 0x0000e4000c1e1500 */
[----:B0-----:R-:W-:-:S02]  /*11fb0*/  IMAD.WIDE R54, R134, 0x2, R214 ;  /* 0x0000000286367825 */ /* 0x001fc400078e02d6 */
[----:B------:R-:W3:Y:S02]  /*11fc0*/  LDL.64 R214, [R1+0x48] ;  /* 0x0000480001d67983 */ /* 0x000ee40000100a00 */
        /* <DEDUP_REMOVED lines=27> */
[----:B----4-:R-:W-:-:S04]  /*12180*/  IMAD.WIDE R56, R134, 0x2, R190 ;  /* 0x0000000286387825 */ /* 0x010fc800078e02be */
[--C-:B------:R-:W-:Y:S01]  /*12190*/  FADD R190, R98, -R0.reuse ;  /* 0x8000000062be7221 */ /* 0x100fe20000000000 */
[----:B------:R-:W-:Y:S01]  /*121a0*/  FADD R89, R52, R89 ;  /* 0x0000005934597221 */ /* 0x000fe20000000000 */
[----:B------:R0:W4:Y:S03]  /*121b0*/  LDG.E.U16 R98, desc[UR28][R54.64] ;  /* 0x0000001c36627981 */ /* 0x000126000c1e1500 */
[----:B------:R-:W-:Y:S01]  /*121c0*/  FADD R89, R51, R89 ;  /* 0x0000005933597221 */ /* 0x000fe20000000000 */
[--C-:B------:R-:W-:Y:S01]  /*121d0*/  FADD R4, R90, -R0.reuse ;  /* 0x800000005a047221 */ /* 0x100fe20000000000 */
[----:B------:R-:W-:Y:S01]  /*121e0*/  FADD R183, R92, -R0 ;  /* 0x800000005cb77221 */ /* 0x000fe20000000000 */
[----:B------:R-:W4:Y:S01]  /*121f0*/  LDG.E.U16 R179, desc[UR28][R56.64] ;  /* 0x0000001c38b37981 */ /* 0x000f22000c1e1500 */
[----:B0-----:R-:W-:-:S04]  /*12200*/  IMAD.WIDE R54, R134, 0x2, R222 ;  /* 0x0000000286367825 */ /* 0x001fc800078e02de */
[----:B------:R-:W-:Y:S01]  /*12210*/  FADD R89, R53, R89 ;  /* 0x0000005935597221 */ /* 0x000fe20000000000 */
[----:B------:R0:W4:Y:S03]  /*12220*/  LDG.E.U16 R181, desc[UR28][R54.64] ;  /* 0x0000001c36b57981 */ /* 0x000126000c1e1500 */
[----:B------:R-:W-:Y:S01]  /*12230*/  FADD R89, R120, R89 ;  /* 0x0000005978597221 */ /* 0x000fe20000000000 */
[----:B------:R-:W-:Y:S01]  /*12240*/  FMUL R4, R4, 1.4426950216293334961 ;  /* 0x3fb8aa3b04047820 */ /* 0x000fe20000400000 */
[----:B0-----:R-:W-:-:S04]  /*12250*/  IMAD.WIDE R54, R134, 0x2, R220 ;  /* 0x0000000286367825 */ /* 0x001fc800078e02dc */
[----:B------:R-:W-:Y:S01]  /*12260*/  FADD R89, R121, R89 ;  /* 0x0000005979597221 */ /* 0x000fe20000000000 */
[----:B------:R0:W4:Y:S01]  /*12270*/  LDG.E.U16 R182, desc[UR28][R54.64] ;  /* 0x0000001c36b67981 */ /* 0x000122000c1e1500 */
[----:B------:R1:W-:Y:S01]  /*12280*/  MUFU.EX2 R92, R4 ;  /* 0x00000004005c7308 */ /* 0x0003e20000000800 */
[----:B------:R-:W-:-:S04]  /*12290*/  IMAD.WIDE R56, R134, 0x2, R192 ;  /* 0x0000000286387825 */ /* 0x000fc800078e02c0 */
[----:B------:R-:W-:Y:S01]  /*122a0*/  FADD R193, R140, -R0 ;  /* 0x800000008cc17221 */ /* 0x000fe20000000000 */
[----:B------:R-:W-:Y:S01]  /*122b0*/  FADD R89, R122, R89 ;  /* 0x000000597a597221 */ /* 0x000fe20000000000 */
[----:B------:R-:W-:Y:S01]  /*122c0*/  FMUL R212, R212, 1.4426950216293334961 ;  /* 0x3fb8aa3bd4d47820 */ /* 0x000fe20000400000 */
[----:B------:R-:W-:Y:S01]  /*122d0*/  FMUL R209, R209, 1.4426950216293334961 ;  /* 0x3fb8aa3bd1d17820 */ /* 0x000fe20000400000 */
[----:B------:R-:W-:Y:S01]  /*122e0*/  FMUL R208, R208, 1.4426950216293334961 ;  /* 0x3fb8aa3bd0d07820 */ /* 0x000fe20000400000 */
[----:B0-----:R-:W-:-:S04]  /*122f0*/  IMAD.WIDE R54, R134, 0x2, R218 ;  /* 0x0000000286367825 */ /* 0x001fc800078e02da */
[--C-:B-1----:R-:W-:Y:S01]  /*12300*/  FADD R4, R137, -R0.reuse ;  /* 0x8000000089047221 */ /* 0x102fe20000000000 */
[----:B------:R-:W-:Y:S01]  /*12310*/  FMUL R205, R205, 1.4426950216293334961 ;  /* 0x3fb8aa3bcdcd7820 */ /* 0x000fe20000400000 */
[----:B------:R-:W-:Y:S01]  /*12320*/  FMUL R203, R203, 1.4426950216293334961 ;  /* 0x3fb8aa3bcbcb7820 */ /* 0x000fe20000400000 */
[----:B------:R-:W-:Y:S01]  /*12330*/  MUFU.EX2 R204, R204 ;  /* 0x000000cc00cc7308 */ /* 0x000fe20000000800 */
[----:B------:R2:W4:Y:S01]  /*12340*/  LDG.E.U16 R140, desc[UR28][R54.64] ;  /* 0x0000001c368c7981 */ /* 0x000522000c1e1500 */
[----:B------:R-:W-:Y:S01]  /*12350*/  FMUL R4, R4, 1.4426950216293334961 ;  /* 0x3fb8aa3b04047820 */ /* 0x000fe20000400000 */
[----:B------:R-:W-:Y:S01]  /*12360*/  FADD R89, R124, R89 ;  /* 0x000000597c597221 */ /* 0x000fe20000000000 */
[--C-:B------:R-:W-:Y:S01]  /*12370*/  FADD R141, R141, -R0.reuse ;  /* 0x800000008d8d7221 */ /* 0x100fe20000000000 */
[----:B------:R-:W-:Y:S01]  /*12380*/  FMUL R202, R202, 1.4426950216293334961 ;  /* 0x3fb8aa3bcaca7820 */ /* 0x000fe20000400000 */
[----:B------:R-:W-:Y:S01]  /*12390*/  FMUL R201, R201, 1.4426950216293334961 ;  /* 0x3fb8aa3bc9c97820 */ /* 0x000fe20000400000 */
[----:B------:R-:W4:Y:S01]  /*123a0*/  LDG.E.U16 R184, desc[UR28][R56.64] ;  /* 0x0000001c38b87981 */ /* 0x000f22000c1e1500 */
[----:B------:R-:W0:Y:S08]  /*123b0*/  MUFU.EX2 R212, R212 ;  /* 0x000000d400d47308 */ /* 0x000e300000000800 */
[----:B------:R-:W1:Y:S08]  /*123c0*/  MUFU.EX2 R209, R209 ;  /* 0x000000d100d17308 */ /* 0x000e700000000800 */
[----:B------:R-:W0:Y:S08]  /*123d0*/  MUFU.EX2 R208, R208 ;  /* 0x000000d000d07308 */ /* 0x000e300000000800 */
[----:B------:R-:W0:Y:S01]  /*123e0*/  MUFU.EX2 R205, R205 ;  /* 0x000000cd00cd7308 */ /* 0x000e220000000800 */
[----:B------:R-:W-:Y:S01]  /*123f0*/  FADD R142, R142, -R0 ;  /* 0x800000008e8e7221 */ /* 0x000fe20000000000 */
[----:B------:R-:W-:-:S06]  /*12400*/  FMUL R200, R200, 1.4426950216293334961 ;  /* 0x3fb8aa3bc8c87820 */ /* 0x000fcc0000400000 */
[----:B------:R-:W0:Y:S01]  /*12410*/  MUFU.EX2 R203, R203 ;  /* 0x000000cb00cb7308 */ /* 0x000e220000000800 */
[----:B------:R-:W-:-:S07]  /*12420*/  FMUL R199, R199, 1.4426950216293334961 ;  /* 0x3fb8aa3bc7c77820 */ /* 0x000fce0000400000 */
[----:B------:R-:W0:Y:S01]  /*12430*/  MUFU.EX2 R202, R202 ;  /* 0x000000ca00ca7308 */ /* 0x000e220000000800 */
[----:B------:R-:W-:Y:S01]  /*12440*/  FADD R109, R109, -R0 ;  /* 0x800000006d6d7221 */ /* 0x000fe20000000000 */
[----:B------:R-:W-:-:S06]  /*12450*/  FMUL R198, R198, 1.4426950216293334961 ;  /* 0x3fb8aa3bc6c67820 */ /* 0x000fcc0000400000 */
[----:B------:R-:W0:Y:S01]  /*12460*/  MUFU.EX2 R201, R201 ;  /* 0x000000c900c97308 */ /* 0x000e220000000800 */
[----:B--2---:R-:W-:-:S05]  /*12470*/  IMAD.WIDE R54, R134, 0x2, R216 ;  /* 0x0000000286367825 */ /* 0x004fca00078e02d8 */
[----:B------:R2:W4:Y:S02]  /*12480*/  LDG.E.U16 R137, desc[UR28][R54.64] ;  /* 0x0000001c36897981 */ /* 0x000524000c1e1500 */
[----:B--2---:R2:W-:Y:S02]  /*12490*/  MUFU.EX2 R54, R4 ;  /* 0x0000000400367308 */ /* 0x0045e40000000800 */
[----:B--2---:R-:W-:-:S04]  /*124a0*/  FADD R4, R123, R89 ;  /* 0x000000597b047221 */ /* 0x004fc80000000000 */
        /* <DEDUP_REMOVED lines=9> */
[----:B0-----:R-:W-:-:S04]  /*12540*/  FADD R4, R212, R4 ;  /* 0x00000004d4047221 */ /* 0x001fc80000000000 */
[----:B------:R-:W-:-:S04]  /*12550*/  FADD R4, R211, R4 ;  /* 0x00000004d3047221 */ /* 0x000fc80000000000 */
[----:B------:R-:W-:Y:S01]  /*12560*/  FADD R4, R210, R4 ;  /* 0x00000004d2047221 */ /* 0x000fe20000000000 */
[----:B------:R-:W-:-:S03]  /*12570*/  FADD R89, R111, -R0 ;  /* 0x800000006f597221 */ /* 0x000fc60000000000 */
[----:B-1----:R-:W-:Y:S01]  /*12580*/  FADD R4, R209, R4 ;  /* 0x00000004d1047221 */ /* 0x002fe20000000000 */
[----:B------:R-:W-:-:S03]  /*12590*/  FMUL R89, R89, 1.4426950216293334961 ;  /* 0x3fb8aa3b59597820 */ /* 0x000fc60000400000 */
[----:B------:R-:W-:Y:S01]  /*125a0*/  FADD R4, R208, R4 ;  /* 0x00000004d0047221 */ /* 0x000fe20000000000 */
[----:B------:R-:W-:Y:S02]  /*125b0*/  FMUL R55, R141, 1.4426950216293334961 ;  /* 0x3fb8aa3b8d377820 */ /* 0x000fe40000400000 */
[----:B------:R0:W-:Y:S01]  /*125c0*/  MUFU.EX2 R141, R89 ;  /* 0x00000059008d7308 */ /* 0x0001e20000000800 */
[----:B------:R-:W-:Y:S01]  /*125d0*/  FADD R4, R207, R4 ;  /* 0x00000004cf047221 */ /* 0x000fe20000000000 */
[----:B---3--:R-:W-:-:S04]  /*125e0*/  IMAD.WIDE R56, R134, 0x2, R214 ;  /* 0x0000000286387825 */ /* 0x008fc800078e02d6 */
[----:B------:R-:W-:Y:S01]  /*125f0*/  FADD R4, R206, R4 ;  /* 0x00000004ce047221 */ /* 0x000fe20000000000 */
[----:B------:R1:W2:Y:S01]  /*12600*/  LDG.E.U16 R189, desc[UR28][R56.64] ;  /* 0x0000001c38bd7981 */ /* 0x0002a2000c1e1500 */
[----:B0-----:R-:W-:Y:S02]  /*12610*/  FADD R89, R113, -R0 ;  /* 0x8000000071597221 */ /* 0x001fe40000000000 */
[----:B------:R-:W-:Y:S02]  /*12620*/  FADD R4, R205, R4 ;  /* 0x00000004cd047221 */ /* 0x000fe40000000000 */
[----:B------:R-:W-:Y:S01]  /*12630*/  FMUL R89, R89, 1.4426950216293334961 ;  /* 0x3fb8aa3b59597820 */ /* 0x000fe20000400000 */
[----:B------:R-:W0:Y:S01]  /*12640*/  MUFU.EX2 R200, R200 ;  /* 0x000000c800c87308 */ /* 0x000e220000000800 */
[----:B-1----:R-:W-:Y:S01]  /*12650*/  FMUL R56, R142, 1.4426950216293334961 ;  /* 0x3fb8aa3b8e387820 */ /* 0x002fe20000400000 */
[----:B------:R-:W-:-:S06]  /*12660*/  FADD R4, R204, R4 ;  /* 0x00000004cc047221 */ /* 0x000fcc0000000000 */
[----:B------:R1:W-:Y:S01]  /*12670*/  MUFU.EX2 R142, R89 ;  /* 0x00000059008e7308 */ /* 0x0003e20000000800 */
[----:B------:R-:W-:Y:S01]  /*12680*/  FMUL R57, R109, 1.4426950216293334961 ;  /* 0x3fb8aa3b6d397820 */ /* 0x000fe20000400000 */
[----:B------:R-:W-:Y:S01]  /*12690*/  FMUL R197, R197, 1.4426950216293334961 ;  /* 0x3fb8aa3bc5c57820 */ /* 0x000fe20000400000 */
[----:B-1----:R-:W-:-:S05]  /*126a0*/  FADD R89, R115, -R0 ;  /* 0x8000000073597221 */ /* 0x002fca0000000000 */
[----:B------:R-:W1:Y:S01]  /*126b0*/  MUFU.EX2 R199, R199 ;  /* 0x000000c700c77308 */ /* 0x000e620000000800 */
[----:B------:R-:W-:Y:S01]  /*126c0*/  FMUL R109, R89, 1.4426950216293334961 ;  /* 0x3fb8aa3b596d7820 */ /* 0x000fe20000400000 */
[----:B------:R-:W-:Y:S01]  /*126d0*/  FADD R89, R203, R4 ;  /* 0x00000004cb597221 */ /* 0x000fe20000000000 */
[----:B------:R-:W-:-:S05]  /*126e0*/  FMUL R196, R196, 1.4426950216293334961 ;  /* 0x3fb8aa3bc4c47820 */ /* 0x000fca0000400000 */
[----:B------:R-:W3:Y:S01]  /*126f0*/  MUFU.EX2 R198, R198 ;  /* 0x000000c600c67308 */ /* 0x000ee20000000800 */
[----:B------:R-:W-:Y:S01]  /*12700*/  FADD R89, R202, R89 ;  /* 0x00000059ca597221 */ /* 0x000fe20000000000 */
[----:B------:R-:W-:-:S03]  /*12710*/  FMUL R195, R195, 1.4426950216293334961 ;  /* 0x3fb8aa3bc3c37820 */ /* 0x000fc60000400000 */
[----:B------:R-:W-:-:S03]  /*12720*/  FADD R89, R201, R89 ;  /* 0x00000059c9597221 */ /* 0x000fc60000000000 */
[----:B------:R-:W3:Y:S01]  /*12730*/  MUFU.EX2 R197, R197 ;  /* 0x000000c500c57308 */ /* 0x000ee20000000800 */
[----:B0-----:R-:W-:Y:S01]  /*12740*/  FADD R89, R200, R89 ;  /* 0x00000059c8597221 */ /* 0x001fe20000000000 */
[----:B------:R-:W-:-:S06]  /*12750*/  FMUL R194, R194, 1.4426950216293334961 ;  /* 0x3fb8aa3bc2c27820 */ /* 0x000fcc0000400000 */
[----:B------:R-:W0:Y:S01]  /*12760*/  MUFU.EX2 R196, R196 ;  /* 0x000000c400c47308 */ /* 0x000e220000000800 */
[----:B-1----:R-:W-:Y:S01]  /*12770*/  FADD R89, R199, R89 ;  /* 0x00000059c7597221 */ /* 0x002fe20000000000 */
[----:B------:R-:W-:-:S06]  /*12780*/  FMUL R188, R188, 1.4426950216293334961 ;  /* 0x3fb8aa3bbcbc7820 */ /* 0x000fcc0000400000 */
[----:B------:R-:W1:Y:S01]  /*12790*/  MUFU.EX2 R195, R195 ;  /* 0x000000c300c37308 */ /* 0x000e620000000800 */
[----:B---3--:R-:W-:Y:S01]  /*127a0*/  FADD R89, R198, R89 ;  /* 0x00000059c6597221 */ /* 0x008fe20000000000 */
[----:B------:R-:W-:-:S06]  /*127b0*/  FMUL R58, R58, 1.4426950216293334961 ;  /* 0x3fb8aa3b3a3a7820 */ /* 0x000fcc0000400000 */
[----:B------:R-:W3:Y:S01]  /*127c0*/  MUFU.EX2 R194, R194 ;  /* 0x000000c200c27308 */ /* 0x000ee20000000800 */
[----:B------:R-:W-:Y:S01]  /*127d0*/  FADD R89, R197, R89 ;  /* 0x00000059c5597221 */ /* 0x000fe20000000000 */
[----:B------:R-:W-:-:S06]  /*127e0*/  FMUL R59, R59, 1.4426950216293334961 ;  /* 0x3fb8aa3b3b3b7820 */ /* 0x000fcc0000400000 */
        /* <DEDUP_REMOVED lines=20> */
[----:B------:R-:W-:-:S06]  /*12930*/  FADD R186, R93, -R0 ;  /* 0x800000005dba7221 */ /* 0x000fcc0000000000 */
[----:B------:R-:W3:Y:S01]  /*12940*/  MUFU.EX2 R178, R178 ;  /* 0x000000b200b27308 */ /* 0x000ee20000000800 */
[----:B------:R-:W-:Y:S01]  /*12950*/  FADD R89, R66, R89 ;  /* 0x0000005942597221 */ /* 0x000fe20000000000 */
[----:B------:R-:W-:Y:S01]  /*12960*/  FMUL R186, R186, 1.4426950216293334961 ;  /* 0x3fb8aa3bbaba7820 */ /* 0x000fe20000400000 */
[----:B------:R-:W-:Y:S02]  /*12970*/  FADD R187, R96, -R0 ;  /* 0x8000000060bb7221 */ /* 0x000fe40000000000 */
[----:B0-----:R-:W-:-:S03]  /*12980*/  FADD R89, R67, R89 ;  /* 0x0000005943597221 */ /* 0x001fc60000000000 */
[----:B------:R-:W0:Y:S01]  /*12990*/  MUFU.EX2 R183, R183 ;  /* 0x000000b700b77308 */ /* 0x000e220000000800 */
[----:B------:R-:W-:Y:S01]  /*129a0*/  FMUL R187, R187, 1.4426950216293334961 ;  /* 0x3fb8aa3bbbbb7820 */ /* 0x000fe20000400000 */
[----:B-1----:R-:W-:Y:S01]  /*129b0*/  FADD R89, R177, R89 ;  /* 0x00000059b1597221 */ /* 0x002fe20000000000 */
[----:B------:R-:W-:Y:S01]  /*129c0*/  FMUL R190, R190, 1.4426950216293334961 ;  /* 0x3fb8aa3bbebe7820 */ /* 0x000fe20000400000 */
[----:B------:R-:W-:-:S04]  /*129d0*/  FADD R191, R101, -R0 ;  /* 0x8000000065bf7221 */ /* 0x000fc80000000000 */
[----:B------:R-:W1:Y:S01]  /*129e0*/  MUFU.EX2 R186, R186 ;  /* 0x000000ba00ba7308 */ /* 0x000e620000000800 */
[----:B---3--:R-:W-:Y:S01]  /*129f0*/  FADD R89, R178, R89 ;  /* 0x00000059b2597221 */ /* 0x008fe20000000000 */
[----:B------:R-:W-:Y:S01]  /*12a00*/  FMUL R191, R191, 1.4426950216293334961 ;  /* 0x3fb8aa3bbfbf7820 */ /* 0x000fe20000400000 */
[----:B------:R-:W-:-:S05]  /*12a10*/  FADD R192, R103, -R0 ;  /* 0x8000000067c07221 */ /* 0x000fca0000000000 */
[----:B------:R-:W3:Y:S01]  /*12a20*/  MUFU.EX2 R187, R187 ;  /* 0x000000bb00bb7308 */ /* 0x000ee20000000800 */
[----:B------:R-:W-:Y:S01]  /*12a30*/  FADD R89, R92, R89 ;  /* 0x000000595c597221 */ /* 0x000fe20000000000 */
[----:B------:R-:W-:-:S06]  /*12a40*/  FMUL R192, R192, 1.4426950216293334961 ;  /* 0x3fb8aa3bc0c07820 */ /* 0x000fcc0000400000 */
[----:B------:R-:W3:Y:S01]  /*12a50*/  MUFU.EX2 R190, R190 ;  /* 0x000000be00be7308 */ /* 0x000ee20000000800 */
[----:B0-----:R-:W-:Y:S01]  /*12a60*/  FADD R89, R183, R89 ;  /* 0x00000059b7597221 */ /* 0x001fe20000000000 */
[----:B------:R-:W-:-:S06]  /*12a70*/  FMUL R193, R193, 1.4426950216293334961 ;  /* 0x3fb8aa3bc1c17820 */ /* 0x000fcc0000400000 */
[----:B------:R-:W0:Y:S01]  /*12a80*/  MUFU.EX2 R191, R191 ;  /* 0x000000bf00bf7308 */ /* 0x000e220000000800 */
[----:B-1----:R-:W-:-:S07]  /*12a90*/  FADD R89, R186, R89 ;  /* 0x00000059ba597221 */ /* 0x002fce0000000000 */
[----:B------:R-:W1:Y:S01]  /*12aa0*/  MUFU.EX2 R192, R192 ;  /* 0x000000c000c07308 */ /* 0x000e620000000800 */
[----:B---3--:R-:W-:-:S07]  /*12ab0*/  FADD R89, R187, R89 ;  /* 0x00000059bb597221 */ /* 0x008fce0000000000 */
[----:B------:R-:W3:Y:S01]  /*12ac0*/  MUFU.EX2 R193, R193 ;  /* 0x000000c100c17308 */ /* 0x000ee20000000800 */
[----:B------:R-:W-:Y:S01]  /*12ad0*/  FADD R89, R190, R89 ;  /* 0x00000059be597221 */ /* 0x000fe20000000000 */
[----:B------:R-:W-:-:S03]  /*12ae0*/  F2FP.BF16.F32.PACK_AB R6, R7, R6 ;  /* 0x000000060706723e */ /* 0x000fc600000010ff */
[----:B0-----:R-:W-:-:S03]  /*12af0*/  FADD R89, R191, R89 ;  /* 0x00000059bf597221 */ /* 0x001fc60000000000 */
[----:B------:R-:W0:Y:S01]  /*12b00*/  MUFU.EX2 R55, R55 ;  /* 0x0000003700377308 */ /* 0x000e220000000800 */
[----:B------:R-:W-:Y:S01]  /*12b10*/  F2FP.BF16.F32.PACK_AB R7, R10, R8 ;  /* 0x000000080a07723e */ /* 0x000fe200000010ff */
[--C-:B------:R-:W-:Y:S01]  /*12b20*/  FADD R143, R143, -R0.reuse ;  /* 0x800000008f8f7221 */ /* 0x100fe20000000000 */
[----:B------:R-:W-:Y:S01]  /*12b30*/  F2FP.BF16.F32.PACK_AB R8, R12, R9 ;  /* 0x000000090c08723e */ /* 0x000fe200000010ff */
[----:B------:R-:W-:Y:S01]  /*12b40*/  FADD R12, R112, -R0 ;  /* 0x80000000700c7221 */ /* 0x000fe20000000000 */
[----:B-1----:R-:W-:-:S03]  /*12b50*/  FADD R89, R192, R89 ;  /* 0x00000059c0597221 */ /* 0x002fc60000000000 */
[----:B------:R-:W1:Y:S01]  /*12b60*/  MUFU.EX2 R56, R56 ;  /* 0x0000003800387308 */ /* 0x000e620000000800 */
[----:B------:R-:W-:Y:S01]  /*12b70*/  FMUL R143, R143, 1.4426950216293334961 ;  /* 0x3fb8aa3b8f8f7820 */ /* 0x000fe20000400000 */
[----:B------:R-:W-:Y:S01]  /*12b80*/  F2FP.BF16.F32.PACK_AB R9, R13, R11 ;  /* 0x0000000b0d09723e */ /* 0x000fe200000010ff */
[----:B------:R-:W-:Y:S01]  /*12b90*/  FMUL R93, R12, 1.4426950216293334961 ;  /* 0x3fb8aa3b0c5d7820 */ /* 0x000fe20000400000 */
[----:B---3--:R-:W-:Y:S01]  /*12ba0*/  FADD R89, R193, R89 ;  /* 0x00000059c1597221 */ /* 0x008fe20000000000 */
[----:B------:R-:W-:-:S03]  /*12bb0*/  F2FP.BF16.F32.PACK_AB R11, R18, R15 ;  /* 0x0000000f120b723e */ /* 0x000fc600000010ff */
[----:B------:R-:W3:Y:S01]  /*12bc0*/  MUFU.EX2 R57, R57 ;  /* 0x0000003900397308 */ /* 0x000ee20000000800 */
[----:B------:R-:W-:Y:S01]  /*12bd0*/  F2FP.BF16.F32.PACK_AB R12, R19, R17 ;  /* 0x00000011130c723e */ /* 0x000fe200000010ff */
[--C-:B------:R-:W-:Y:S01]  /*12be0*/  FADD R144, R144, -R0.reuse ;  /* 0x8000000090907221 */ /* 0x100fe20000000000 */
[----:B------:R-:W-:Y:S02]  /*12bf0*/  F2FP.BF16.F32.PACK_AB R15, R25, R23 ;  /* 0x00000017190f723e */ /* 0x000fe400000010ff */
[----:B------:R-:W-:Y:S01]  /*12c00*/  F2FP.BF16.F32.PACK_AB R17, R30, R27 ;  /* 0x0000001b1e11723e */ /* 0x000fe200000010ff */
[--C-:B------:R-:W-:Y:S01]  /*12c10*/  FADD R27, R105, -R0.reuse ;  /* 0x80000000691b7221 */ /* 0x100fe20000000000 */
[----:B------:R-:W-:Y:S01]  /*12c20*/  F2FP.BF16.F32.PACK_AB R25, R46, R44 ;  /* 0x0000002c2e19723e */ /* 0x000fe200000010ff */
[----:B------:R1:W1:Y:S01]  /*12c30*/  MUFU.EX2 R111, R143 ;  /* 0x0000008f006f7308 */ /* 0x0002620000000800 */
[----:B------:R-:W-:Y:S01]  /*12c40*/  FADD R44, R54, R89 ;  /* 0x00000059362c7221 */ /* 0x000fe20000000000 */
[----:B------:R-:W-:Y:S01]  /*12c50*/  FADD R90, R114, -R0 ;  /* 0x80000000725a7221 */ /* 0x000fe20000000000 */
[----:B------:R-:W-:Y:S01]  /*12c60*/  F2FP.BF16.F32.PACK_AB R10, R16, R14 ;  /* 0x0000000e100a723e */ /* 0x000fe200000010ff */
[----:B------:R-:W-:Y:S01]  /*12c70*/  FMUL R144, R144, 1.4426950216293334961 ;  /* 0x3fb8aa3b90907820 */ /* 0x000fe20000400000 */
[----:B------:R-:W-:Y:S01]  /*12c80*/  F2FP.BF16.F32.PACK_AB R16, R28, R26 ;  /* 0x0000001a1c10723e */ /* 0x000fe200000010ff */
[----:B------:R-:W-:Y:S01]  /*12c90*/  FMUL R28, R27, 1.4426950216293334961 ;  /* 0x3fb8aa3b1b1c7820 */ /* 0x000fe20000400000 */
[----:B------:R-:W-:Y:S01]  /*12ca0*/  F2FP.BF16.F32.PACK_AB R26, R48, R45 ;  /* 0x0000002d301a723e */ /* 0x000fe200000010ff */
[----:B0-----:R-:W-:Y:S01]  /*12cb0*/  FADD R45, R55, R44 ;  /* 0x0000002c372d7221 */ /* 0x001fe20000000000 */
[----:B------:R-:W-:Y:S01]  /*12cc0*/  F2FP.BF16.F32.PACK_AB R18, R31, R29 ;  /* 0x0000001d1f12723e */ /* 0x000fe200000010ff */
[--C-:B------:R-:W-:Y:S01]  /*12cd0*/  FADD R145, R145, -R0.reuse ;  /* 0x8000000091917221 */ /* 0x100fe20000000000 */
[----:B------:R-:W-:Y:S01]  /*12ce0*/  FMUL R90, R90, 1.4426950216293334961 ;  /* 0x3fb8aa3b5a5a7820 */ /* 0x000fe20000400000 */
[----:B------:R-:W-:Y:S01]  /*12cf0*/  F2FP.BF16.F32.PACK_AB R29, R53, R51 ;  /* 0x00000033351d723e */ /* 0x000fe200000010ff */
[--C-:B------:R-:W-:Y:S01]  /*12d00*/  FADD R110, R110, -R0.reuse ;  /* 0x800000006e6e7221 */ /* 0x100fe20000000000 */
[----:B------:R-:W-:Y:S01]  /*12d10*/  F2FP.BF16.F32.PACK_AB R13, R22, R20 ;  /* 0x00000014160d723e */ /* 0x000fe200000010ff */
[--C-:B------:R-:W-:Y:S01]  /*12d20*/  FADD R108, R108, -R0.reuse ;  /* 0x800000006c6c7221 */ /* 0x100fe20000000000 */
[--C-:B------:R-:W-:Y:S01]  /*12d30*/  FADD R107, R107, -R0.reuse ;  /* 0x800000006b6b7221 */ /* 0x100fe20000000000 */
[--C-:B------:R-:W-:Y:S01]  /*12d40*/  FADD R30, R104, -R0.reuse ;  /* 0x80000000681e7221 */ /* 0x100fe20000000000 */
[--C-:B------:R-:W-:Y:S01]  /*12d50*/  FADD R95, R95, -R0.reuse ;  /* 0x800000005f5f7221 */ /* 0x100fe20000000000 */
[--C-:B------:R-:W-:Y:S01]  /*12d60*/  FADD R51, R91, -R0.reuse ;  /* 0x800000005b337221 */ /* 0x100fe20000000000 */
[----:B------:R-:W0:Y:S01]  /*12d70*/  MUFU.EX2 R113, R144 ;  /* 0x0000009000717308 */ /* 0x000e220000000800 */
[----:B------:R-:W-:Y:S01]  /*12d80*/  F2FP.BF16.F32.PACK_AB R20, R36, R33 ;  /* 0x000000212414723e */ /* 0x000fe200000010ff */
[--C-:B------:R-:W-:Y:S01]  /*12d90*/  FADD R146, R146, -R0.reuse ;  /* 0x8000000092927221 */ /* 0x100fe20000000000 */
[----:B------:R-:W-:Y:S01]  /*12da0*/  F2FP.BF16.F32.PACK_AB R23, R42, R39 ;  /* 0x000000272a17723e */ /* 0x000fe200000010ff */
[--C-:B------:R-:W-:Y:S01]  /*12db0*/  FADD R116, R116, -R0.reuse ;  /* 0x8000000074747221 */ /* 0x100fe20000000000 */
[--C-:B------:R-:W-:Y:S01]  /*12dc0*/  FADD R106, R106, -R0.reuse ;  /* 0x800000006a6a7221 */ /* 0x100fe20000000000 */
[--C-:B------:R-:W-:Y:S01]  /*12dd0*/  FADD R33, R100, -R0.reuse ;  /* 0x8000000064217221 */ /* 0x100fe20000000000 */
[--C-:B------:R-:W-:Y:S01]  /*12de0*/  FADD R36, R102, -R0.reuse ;  /* 0x8000000066247221 */ /* 0x100fe20000000000 */
[----:B------:R0:W-:Y:S01]  /*12df0*/  MUFU.EX2 R104, R28 ;  /* 0x0000001c00687308 */ /* 0x0001e20000000800 */
[--C-:B------:R-:W-:Y:S01]  /*12e00*/  FADD R39, R99, -R0.reuse ;  /* 0x8000000063277221 */ /* 0x100fe20000000000 */
[--C-:B------:R-:W-:Y:S01]  /*12e10*/  FADD R42, R97, -R0.reuse ;  /* 0x80000000612a7221 */ /* 0x100fe20000000000 */
[----:B-1----:R-:W-:Y:S01]  /*12e20*/  FADD R46, R56, R45 ;  /* 0x0000002d382e7221 */ /* 0x002fe20000000000 */
[----:B------:R-:W-:Y:S01]  /*12e30*/  FADD R94, R94, -R0 ;  /* 0x800000005e5e7221 */ /* 0x000fe20000000000 */
[----:B------:R-:W-:Y:S01]  /*12e40*/  FMUL R143, R145, 1.4426950216293334961 ;  /* 0x3fb8aa3b918f7820 */ /* 0x000fe20000400000 */
[----:B------:R-:W-:Y:S01]  /*12e50*/  F2FP.BF16.F32.PACK_AB R14, R24, R21 ;  /* 0x00000015180e723e */ /* 0x000fe200000010ff */
[----:B------:R-:W-:Y:S01]  /*12e60*/  FMUL R96, R110, 1.4426950216293334961 ;  /* 0x3fb8aa3b6e607820 */ /* 0x000fe20000400000 */
[----:B------:R1:W-:Y:S01]  /*12e70*/  MUFU.EX2 R112, R90 ;  /* 0x0000005a00707308 */ /* 0x0003e20000000800 */
[----:B0-----:R-:W-:Y:S01]  /*12e80*/  F2FP.BF16.F32.PACK_AB R28, R52, R50 ;  /* 0x00000032341c723e */ /* 0x001fe200000010ff */
[----:B------:R-:W-:Y:S01]  /*12e90*/  FMUL R101, R108, 1.4426950216293334961 ;  /* 0x3fb8aa3b6c657820 */ /* 0x000fe20000400000 */
[----:B------:R-:W-:Y:S01]  /*12ea0*/  F2FP.BF16.F32.PACK_AB R50, R92, R178 ;  /* 0x000000b25c32723e */ /* 0x000fe200000010ff */
[----:B------:R-:W-:Y:S01]  /*12eb0*/  FMUL R103, R107, 1.4426950216293334961 ;  /* 0x3fb8aa3b6b677820 */ /* 0x000fe20000400000 */
[----:B------:R-:W-:Y:S01]  /*12ec0*/  FMUL R92, R51, 1.4426950216293334961 ;  /* 0x3fb8aa3b335c7820 */ /* 0x000fe20000400000 */
[----:B------:R-:W-:Y:S01]  /*12ed0*/  F2FP.BF16.F32.PACK_AB R19, R34, R32 ;  /* 0x000000202213723e */ /* 0x000fe200000010ff */
[----:B------:R-:W-:Y:S01]  /*12ee0*/  FMUL R146, R146, 1.4426950216293334961 ;  /* 0x3fb8aa3b92927820 */ /* 0x000fe20000400000 */
[----:B------:R-:W-:Y:S01]  /*12ef0*/  F2FP.BF16.F32.PACK_AB R21, R37, R35 ;  /* 0x000000232515723e */ /* 0x000fe200000010ff */
[----:B-1----:R-:W-:Y:S01]  /*12f00*/  FMUL R90, R95, 1.4426950216293334961 ;  /* 0x3fb8aa3b5f5a7820 */ /* 0x002fe20000400000 */
[----:B------:R-:W-:Y:S01]  /*12f10*/  F2FP.BF16.F32.PACK_AB R22, R40, R38 ;  /* 0x000000262816723e */ /* 0x000fe200000010ff */
[----:B------:R-:W-:Y:S01]  /*12f20*/  FMUL R116, R116, 1.4426950216293334961 ;  /* 0x3fb8aa3b74747820 */ /* 0x000fe20000400000 */
[----:B------:R-:W-:Y:S01]  /*12f30*/  F2FP.BF16.F32.PACK_AB R24, R43, R41 ;  /* 0x000000292b18723e */ /* 0x000fe200000010ff */
[----:B------:R-:W-:Y:S01]  /*12f40*/  FMUL R106, R106, 1.4426950216293334961 ;  /* 0x3fb8aa3b6a6a7820 */ /* 0x000fe20000400000 */
[----:B------:R-:W-:Y:S01]  /*12f50*/  FMUL R31, R30, 1.4426950216293334961 ;  /* 0x3fb8aa3b1e1f7820 */ /* 0x000fe20000400000 */
[----:B------:R-:W-:Y:S01]  /*12f60*/  FMUL R34, R33, 1.4426950216293334961 ;  /* 0x3fb8aa3b21227820 */ /* 0x000fe20000400000 */
[----:B------:R-:W-:Y:S01]  /*12f70*/  FMUL R37, R36, 1.4426950216293334961 ;  /* 0x3fb8aa3b24257820 */ /* 0x000fe20000400000 */
[----:B------:R-:W-:Y:S01]  /*12f80*/  FMUL R40, R39, 1.4426950216293334961 ;  /* 0x3fb8aa3b27287820 */ /* 0x000fe20000400000 */
[----:B------:R-:W-:Y:S01]  /*12f90*/  FMUL R43, R42, 1.4426950216293334961 ;  /* 0x3fb8aa3b2a2b7820 */ /* 0x000fe20000400000 */
[----:B---3--:R-:W-:Y:S01]  /*12fa0*/  FADD R48, R57, R46 ;  /* 0x0000002e39307221 */ /* 0x008fe20000000000 */
[----:B------:R-:W-:Y:S01]  /*12fb0*/  FMUL R94, R94, 1.4426950216293334961 ;  /* 0x3fb8aa3b5e5e7820 */ /* 0x000fe20000400000 */
[----:B------:R-:W0:Y:S01]  /*12fc0*/  MUFU.EX2 R143, R143 ;  /* 0x0000008f008f7308 */ /* 0x000e220000000800 */
[----:B------:R-:W-:Y:S01]  /*12fd0*/  F2FP.BF16.F32.PACK_AB R27, R49, R47 ;  /* 0x0000002f311b723e */ /* 0x000fe200000010ff */
[----:B------:R-:W-:-:S06]  /*12fe0*/  FADD R49, R111, R48 ;  /* 0x000000306f317221 */ /* 0x000fcc0000000000 */
[----:B------:R-:W-:Y:S01]  /*12ff0*/  MUFU.EX2 R115, R146 ;  /* 0x0000009200737308 */ /* 0x000fe20000000800 */
[----:B------:R-:W-:-:S07]  /*13000*/  FADD R52, R141, R49 ;  /* 0x000000318d347221 */ /* 0x000fce0000000000 */
[----:B------:R-:W1:Y:S08]  /*13010*/  MUFU.EX2 R109, R109 ;  /* 0x0000006d006d7308 */ /* 0x000e700000000800 */
[----:B------:R-:W3:Y:S08]  /*13020*/  MUFU.EX2 R114, R116 ;  /* 0x0000007400727308 */ /* 0x000ef00000000800 */
[----:B------:R-:W-:Y:S08]  /*13030*/  MUFU.EX2 R93, R93 ;  /* 0x0000005d005d7308 */ /* 0x000ff00000000800 */
[----:B------:R-:W0:Y:S08]  /*13040*/  MUFU.EX2 R96, R96 ;  /* 0x0000006000607308 */ /* 0x000e300000000800 */
[----:B------:R-:W-:Y:S08]  /*13050*/  MUFU.EX2 R101, R101 ;  /* 0x0000006500657308 */ /* 0x000ff00000000800 */
[----:B------:R-:W0:Y:S08]  /*13060*/  MUFU.EX2 R103, R103 ;  /* 0x0000006700677308 */ /* 0x000e300000000800 */
[----:B------:R-:W0:Y:S08]  /*13070*/  MUFU.EX2 R105, R106 ;  /* 0x0000006a00697308 */ /* 0x000e300000000800 */
[----:B------:R-:W-:Y:S08]  /*13080*/  MUFU.EX2 R100, R31 ;  /* 0x0000001f00647308 */ /* 0x000ff00000000800 */
[----:B------:R-:W0:Y:S08]  /*13090*/  MUFU.EX2 R102, R34 ;  /* 0x0000002200667308 */ /* 0x000e300000000800 */
[----:B------:R-:W-:Y:S08]  /*130a0*/  MUFU.EX2 R99, R37 ;  /* 0x0000002500637308 */ /* 0x000ff00000000800 */
[----:B------:R-:W0:Y:S08]  /*130b0*/  MUFU.EX2 R97, R40 ;  /* 0x0000002800617308 */ /* 0x000e300000000800 */
[----:B------:R-:W-:Y:S08]  /*130c0*/  MUFU.EX2 R89, R43 ;  /* 0x0000002b00597308 */ /* 0x000ff00000000800 */
[----:B------:R-:W0:Y:S08]  /*130d0*/  MUFU.EX2 R90, R90 ;  /* 0x0000005a005a7308 */ /* 0x000e300000000800 */
[----:B------:R0:W-:Y:S08]  /*130e0*/  MUFU.EX2 R91, R94 ;  /* 0x0000005e005b7308 */ /* 0x0001f00000000800 */
[----:B------:R-:W1:Y:S01]  /*130f0*/  MUFU.EX2 R92, R92 ;  /* 0x0000005c005c7308 */ /* 0x000e620000000800 */
[----:B------:R-:W-:Y:S01]  /*13100*/  FADD R53, R113, R52 ;  /* 0x0000003471357221 */ /* 0x000fe20000000000 */
[----:B------:R-:W-:-:S03]  /*13110*/  F2FP.BF16.F32.PACK_AB R47, R59, R58 ;  /* 0x0000003a3b2f723e */ /* 0x000fc600000010ff */
[----:B------:R-:W-:Y:S01]  /*13120*/  FADD R58, R142, R53 ;  /* 0x000000358e3a7221 */ /* 0x000fe20000000000 */
[----:B------:R-:W-:Y:S02]  /*13130*/  F2FP.BF16.F32.PACK_AB R55, R56, R55 ;  /* 0x000000373837723e */ /* 0x000fe400000010ff */
[----:B------:R-:W-:Y:S01]  /*13140*/  F2FP.BF16.F32.PACK_AB R4, R117, R118 ;  /* 0x000000767504723e */ /* 0x000fe200000010ff */
[----:B0-----:R-:W-:Y:S01]  /*13150*/  FADD R94, R143, R58 ;  /* 0x0000003a8f5e7221 */ /* 0x001fe20000000000 */
[----:B------:R-:W-:Y:S02]  /*13160*/  F2FP.BF16.F32.PACK_AB R34, R63, R126 ;  /* 0x0000007e3f22723e */ /* 0x000fe400000010ff */
[----:B------:R-:W-:Y:S02]  /*13170*/  F2FP.BF16.F32.PACK_AB R35, R61, R62 ;  /* 0x0000003e3d23723e */ /* 0x000fe400000010ff */
[----:B------:R-:W-:Y:S02]  /*13180*/  F2FP.BF16.F32.PACK_AB R36, R64, R60 ;  /* 0x0000003c4024723e */ /* 0x000fe400000010ff */
[----:B------:R-:W-:-:S02]  /*13190*/  F2FP.BF16.F32.PACK_AB R48, R66, R65 ;  /* 0x000000414230723e */ /* 0x000fc400000010ff */
[----:B------:R-:W-:Y:S02]  /*131a0*/  F2FP.BF16.F32.PACK_AB R49, R177, R67 ;  /* 0x00000043b131723e */ /* 0x000fe400000010ff */
[----:B------:R-:W-:Y:S02]  /*131b0*/  F2FP.BF16.F32.PACK_AB R56, R111, R57 ;  /* 0x000000396f38723e */ /* 0x000fe400000010ff */
        /* <DEDUP_REMOVED lines=21> */
[----:B-1----:R-:W-:-:S02]  /*13310*/  F2FP.BF16.F32.PACK_AB R59, R109, R115 ;  /* 0x000000736d3b723e */ /* 0x002fc400000010ff */
[----:B---3--:R-:W-:Y:S02]  /*13320*/  F2FP.BF16.F32.PACK_AB R60, R112, R114 ;  /* 0x00000072703c723e */ /* 0x008fe400000010ff */
[----:B------:R-:W-:Y:S02]  /*13330*/  F2FP.BF16.F32.PACK_AB R61, R96, R93 ;  /* 0x0000005d603d723e */ /* 0x000fe400000010ff */
[----:B------:R-:W-:Y:S02]  /*13340*/  F2FP.BF16.F32.PACK_AB R62, R103, R101 ;  /* 0x00000065673e723e */ /* 0x000fe400000010ff */
[----:B------:R-:W-:Y:S02]  /*13350*/  F2FP.BF16.F32.PACK_AB R63, R104, R105 ;  /* 0x00000069683f723e */ /* 0x000fe400000010ff */
[----:B------:R-:W-:Y:S02]  /*13360*/  F2FP.BF16.F32.PACK_AB R64, R102, R100 ;  /* 0x000000646640723e */ /* 0x000fe400000010ff */
[----:B------:R-:W-:-:S02]  /*13370*/  F2FP.BF16.F32.PACK_AB R65, R97, R99 ;  /* 0x000000636141723e */ /* 0x000fc400000010ff */
[----:B------:R-:W-:Y:S02]  /*13380*/  F2FP.BF16.F32.PACK_AB R66, R90, R89 ;  /* 0x000000595a42723e */ /* 0x000fe400000010ff */
[----:B------:R-:W-:-:S04]  /*13390*/  F2FP.BF16.F32.PACK_AB R67, R92, R91 ;  /* 0x0000005b5c43723e */ /* 0x000fc800000010ff */
[----:B------:R0:W-:Y:S02]  /*133a0*/  STTM.x64 tmem[UR17+0xc0], R4 ;  /* 0x0000c004000079ed */ /* 0x0001e40008340011 */
[----:B0-----:R-:W3:Y:S01]  /*133b0*/  LDL.LU R4, [R1+0x40] ;  /* 0x0000400001047983 */ /* 0x001ee20000300800 */
        /* <DEDUP_REMOVED lines=63> */
[----:B----4-:R-:W-:Y:S04]  /*137b0*/  STS.U16 [R5+UR15+0xc380], R98 ;  /* 0x00c3806205007988 */ /* 0x010fe8000800040f */
[----:B------:R-:W-:Y:S04]  /*137c0*/  STS.U16 [R5+UR15+0xc780], R179 ;  /* 0x00c780b305007988 */ /* 0x000fe8000800040f */
[----:B------:R-:W-:Y:S04]  /*137d0*/  STS.U16 [R5+UR15+0xcb80], R181 ;  /* 0x00cb80b505007988 */ /* 0x000fe8000800040f */
[----:B------:R-:W-:Y:S04]  /*137e0*/  STS.U16 [R5+UR15+0xcf80], R182 ;  /* 0x00cf80b605007988 */ /* 0x000fe8000800040f */
[----:B------:R-:W-:Y:S04]  /*137f0*/  STS.U16 [R5+UR15+0xd380], R184 ;  /* 0x00d380b805007988 */ /* 0x000fe8000800040f */
[----:B------:R-:W-:Y:S04]  /*13800*/  STS.U16 [R5+UR15+0xd780], R140 ;  /* 0x00d7808c05007988 */ /* 0x000fe8000800040f */
[----:B------:R-:W-:Y:S04]  /*13810*/  STS.U16 [R5+UR15+0xdb80], R137 ;  /* 0x00db808905007988 */ /* 0x000fe8000800040f */
[----:B--2---:R0:W-:Y:S01]  /*13820*/  STS.U16 [R5+UR15+0xdf80], R189 ;  /* 0x00df80bd05007988 */ /* 0x0041e2000800040f */
[----:B------:R-:W1:Y:S01]  /*13830*/  FENCE.VIEW.ASYNC.T ;  /* 0x00000000000073c6 */ /* 0x000e620000000200 */
[----:B------:R-:W-:Y:S01]  /*13840*/  FADD R94, R115, R94 ;  /* 0x0000005e735e7221 */ /* 0x000fe20000000000 */
[----:B---3--:R-:W-:Y:S01]  /*13850*/  FADD R68, -R0, R4 ;  /* 0x0000000400447221 */ /* 0x008fe20000000100 */
[----:B-1----:R-:W-:Y:S03]  /*13860*/  BAR.SYNC.DEFER_BLOCKING 0x0 ;  /* 0x0000000000007b1d */ /* 0x002fe60000010000 */
[----:B------:R-:W-:-:S03]  /*13870*/  FMUL R68, R68, 1.4426950216293334961 ;  /* 0x3fb8aa3b44447820 */ /* 0x000fc60000400000 */
[----:B0-----:R-:W0:Y:S03]  /*13880*/  LDTM.x64 R4, tmem[UR17] ;  /* 0x00000011000479ee */ /* 0x001e260008340000 */
[----:B------:R-:W0:Y:S01]  /*13890*/  MUFU.EX2 R68, R68 ;  /* 0x0000004400447308 */ /* 0x000e220000000800 */
[----:B------:R-:W-:Y:S01]  /*138a0*/  FADD R94, R109, R94 ;  /* 0x0000005e6d5e7221 */ /* 0x000fe20000000000 */
[----:B------:R-:W-:Y:S01]  /*138b0*/  NOP ;  /* 0x0000000000007918 */ /* 0x000fe20000000000 */
[C---:B0-----:R-:W-:Y:S01]  /*138c0*/  FMUL R4, R68.reuse, R4 ;  /* 0x0000000444047220 */ /* 0x041fe20000400000 */
        /* <DEDUP_REMOVED lines=63> */
[----:B------:R0:W-:Y:S01]  /*13cc0*/  STTM.x64 tmem[UR17], R4 ;  /* 0x00000004000079ed */ /* 0x0001e20008340011 */
[----:B------:R-:W1:Y:S02]  /*13cd0*/  FENCE.VIEW.ASYNC.T ;  /* 0x00000000000073c6 */ /* 0x000e640000000200 */
[----:B-1----:R-:W-:Y:S01]  /*13ce0*/  BAR.SYNC.DEFER_BLOCKING 0x0 ;  /* 0x0000000000007b1d */ /* 0x002fe20000010000 */
[----:B------:R-:W-:-:S04]  /*13cf0*/  FADD R94, R114, R94 ;  /* 0x0000005e725e7221 */ /* 0x000fc80000000000 */
[----:B------:R-:W-:-:S04]  /*13d00*/  FADD R94, R112, R94 ;  /* 0x0000005e705e7221 */ /* 0x000fc80000000000 */
[----:B------:R-:W-:-:S04]  /*13d10*/  FADD R94, R93, R94 ;  /* 0x0000005e5d5e7221 */ /* 0x000fc80000000000 */
[----:B------:R-:W-:-:S04]  /*13d20*/  FADD R94, R96, R94 ;  /* 0x0000005e605e7221 */ /* 0x000fc80000000000 */
[----:B------:R-:W-:Y:S01]  /*13d30*/  FADD R94, R101, R94 ;  /* 0x0000005e655e7221 */ /* 0x000fe20000000000 */
[----:B------:R1:W-:Y:S06]  /*13d40*/  MEMBAR.ALL.CTA ;  /* 0x0000000000007992 */ /* 0x0003ec0000008000 */
[----:B-1----:R-:W1:Y:S01]  /*13d50*/  FENCE.VIEW.ASYNC.S ;  /* 0x00000000000073c6 */ /* 0x002e620000000000 */
        /* <DEDUP_REMOVED lines=9> */
[----:B------:R-:W-:-:S03]  /*13df0*/  ULEA UR18, UR23, UR15, 0x3 ;  /* 0x0000000f17127291 */ /* 0x000fc6000f8e18ff */
[----:B------:R-:W-:Y:S01]  /*13e00*/  FADD R100, R91, R100 ;  /* 0x000000645b647221 */ /* 0x000fe20000000000 */
[----:B------:R-:W-:-:S03]  /*13e10*/  UIADD3 UR18, UPT, UPT, UR18, 0x10000, URZ ;  /* 0x0001000012127890 */ /* 0x000fc6000fffe0ff */
[----:B------:R-:W-:Y:S01]  /*13e20*/  FADD R100, R92, R100 ;  /* 0x000000645c647221 */ /* 0x000fe20000000000 */
[----:B------:R-:W-:Y:S01]  /*13e30*/  UMOV UR6, UR4 ;  /* 0x0000000400067c82 */ /* 0x000fe20008000000 */
[----:B-1----:R-:W-:Y:S06]  /*13e40*/  BAR.SYNC.DEFER_BLOCKING 0x0 ;  /* 0x0000000000007b1d */ /* 0x002fec0000010000 */
[----:B------:R-:W-:Y:S05]  /*13e50*/  BRA.U UP2, `(.L_x_16) ;  /* 0x0000000102947547 */ /* 0x000fea000b800000 */
[----:B------:R-:W-:Y:S02]  /*13e60*/  UIADD3 UR66, UPT, UPT, UR16, 0xc8, URZ ;  /* 0x000000c810427890 */ /* 0x000fe4000fffe0ff */
[----:B------:R-:W-:Y:S02]  /*13e70*/  UIADD3 UR67, UPT, UPT, UR16, 0xd0, URZ ;  /* 0x000000d010437890 */ /* 0x000fe4000fffe0ff */
[----:B------:R-:W-:Y:S02]  /*13e80*/  UIADD3 UR68, UPT, UPT, UR16, 0xd8, URZ ;  /* 0x000000d810447890 */ /* 0x000fe4000fffe0ff */
[----:B------:R-:W-:Y:S02]  /*13e90*/  UIADD3 UR69, UPT, UPT, UR16, 0xe0, URZ ;  /* 0x000000e010457890 */ /* 0x000fe4000fffe0ff */
[----:B------:R-:W-:Y:S02]  /*13ea0*/  UIADD3 UR70, UPT, UPT, UR16, 0xe8, URZ ;  /* 0x000000e810467890 */ /* 0x000fe4000fffe0ff */
[----:B------:R-:W-:Y:S01]  /*13eb0*/  UIADD3 UR71, UPT, UPT, UR16, 0xf0, URZ ;  /* 0x000000f010477890 */ /* 0x000fe2000fffe0ff */
[----:B------:R-:W-:Y:S01]  /*13ec0*/  UMOV UR8, 0x0 ;  /* 0x0000000000087882 */ /* 0x000fe20000000000 */
[----:B------:R-:W-:Y:S01]  /*13ed0*/  UMOV UR9, 0x8100490 ;  /* 0x0810049000097882 */ /* 0x000fe20000000000 */
[----:B------:R-:W-:Y:S01]  /*13ee0*/  UMOV UR21, 0x40004040 ;  /* 0x4000404000157882 */ /* 0x000fe20000000000 */
[----:B------:R-:W-:-:S02]  /*13ef0*/  UIADD3 UR72, UPT, UPT, UR16, 0xf8, URZ ;  /* 0x000000f810487890 */ /* 0x000fc4000fffe0ff */
        /* <DEDUP_REMOVED lines=16> */
[----:B------:R-:W-:Y:S01]  /*14000*/  UMOV UR4, UR18 ;  /* 0x0000001200047c82 */ /* 0x000fe20008000000 */
[----:B------:R-:W-:Y:S01]  /*14010*/  UMOV UR5, URZ ;  /* 0x000000ff00057c82 */ /* 0x000fe20008000000 */
[----:B------:R1:W-:Y:S01]  /*14020*/  UTCHMMA tmem[UR69], gdesc[UR44], tmem[UR16], tmem[UR58], idesc[UR59], UPT ;  /* 0x00ff3a2c450079ea */ /* 0x0003e2000b800010 */
[----:B------:R-:W-:Y:S01]  /*14030*/  UMOV UR64, 0x0 ;  /* 0x0000000000407882 */ /* 0x000fe20000000000 */
[----:B------:R-:W-:Y:S01]  /*14040*/  UMOV UR65, 0x8100490 ;  /* 0x0810049000417882 */ /* 0x000fe20000000000 */
[----:B------:R1:W-:Y:S01]  /*14050*/  UTCHMMA tmem[UR70], gdesc[UR46], tmem[UR16], tmem[UR60], idesc[UR61], UPT ;  /* 0x00ff3c2e460079ea */ /* 0x0003e2000b800010 */
[----:B------:R-:W-:Y:S01]  /*14060*/  UMOV UR4, UR4 ;  /* 0x0000000400047c82 */ /* 0x000fe20008000000 */
[----:B------:R1:W-:Y:S01]  /*14070*/  UTCHMMA tmem[UR71], gdesc[UR48], tmem[UR16], tmem[UR62], idesc[UR63], UPT ;  /* 0x00ff3e30470079ea */ /* 0x0003e2000b800010 */
[----:B------:R1:W-:Y:S01]  /*14080*/  UTCHMMA tmem[UR72], gdesc[UR50], tmem[UR16], tmem[UR64], idesc[UR65], UPT ;  /* 0x00ff4032480079ea */ /* 0x0003e2000b800010 */
[----:B------:R1:W-:Y:S01]  /*14090*/  UTCBAR [UR4], URZ ;  /* 0x000000ff040073e9 */ /* 0x0003e200080000ff */
[----:B------:R-:W-:Y:S01]  /*140a0*/  NOP ;  /* 0x0000000000007918 */ /* 0x000fe20000000000 */
.L_x_16:
[----:B0-----:R-:W2:Y:S01]  /*140b0*/  LDL.LU R4, [R1+0x44] ;  /* 0x0000440001047983 */ /* 0x001ea20000300800 */
[----:B------:R-:W-:Y:S01]  /*140c0*/  ISETP.GE.U32.AND P0, PT, R2, UR14, PT ;  /* 0x0000000e02007c0c */ /* 0x000fe2000bf06070 */
[----:B------:R-:W-:-:S03]  /*140d0*/  UIADD3 UR23, UPT, UPT, UR23, 0x1, URZ ;  /* 0x0000000117177890 */ /* 0x000fc6000fffe0ff */
[----:B------:R-:W-:Y:S01]  /*140e0*/  ISETP.GE.U32.AND.EX P0, PT, R3, RZ, PT, P0 ;  /* 0x000000ff0300720c */ /* 0x000fe20003f06100 */
[----:B------:R-:W-:-:S04]  /*140f0*/  UISETP.GT.AND UP3, UPT, UR23, 0x1, UPT ;  /* 0x000000011700788c */ /* 0x000fc8000bf64270 */
[----:B-1----:R-:W-:Y:S02]  /*14100*/  USEL UR4, URZ, 0x1, !UP3 ;  /* 0x00000001ff047887 */ /* 0x002fe4000d800000 */
[----:B------:R-:W-:Y:S02]  /*14110*/  USEL UR23, UR23, URZ, !UP3 ;  /* 0x000000ff17177287 */ /* 0x000fe4000d800000 */
[----:B------:R-:W-:Y:S01]  /*14120*/  ULOP3.LUT UR4, UR6, UR4, URZ, 0x3c, !UPT ;  /* 0x0000000406047292 */ /* 0x000fe2000f8e3cff */
[----:B--2---:R-:W-:-:S05]  /*14130*/  FFMA R4, R68, R4, R100 ;  /* 0x0000000444047223 */ /* 0x004fca0000000064 */
[----:B------:R0:W-:Y:S04]  /*14140*/  STL [R1+0x44], R4 ;  /* 0x0000440401007387 */ /* 0x0001e80000100800 */
[----:B------:R2:W-:Y:S01]  /*14150*/  STL [R1+0x40], R0 ;  /* 0x0000400001007387 */ /* 0x0005e20000100800 */
[----:B0-----:R-:W0:Y:S02]  /*14160*/  LDC R4, c[0x0][0x3d4] ;  /* 0x0000f500ff047b82 */ /* 0x001e240000000800 */
[----:B0-----:R-:W-:-:S04]  /*14170*/  IMAD.SHL.U32 R4, R4, 0x80, RZ ;  /* 0x0000008004047824 */ /* 0x001fc800078e00ff */
[----:B------:R-:W-:Y:S02]  /*14180*/  IMAD.IADD R134, R4, 0x1, R134 ;  /* 0x0000000104867824 */ /* 0x000fe400078e0286 */
[----:B------:R-:W0:Y:S02]  /*14190*/  LDC R4, c[0x0][0x3c4] ;  /* 0x0000f100ff047b82 */ /* 0x000e240000000800 */
[----:B0-----:R-:W-:-:S04]  /*141a0*/  IMAD.SHL.U32 R4, R4, 0x80, RZ ;  /* 0x0000008004047824 */ /* 0x001fc800078e00ff */
[----:B-----5:R-:W-:Y:S01]  /*141b0*/  IMAD.IADD R133, R4, 0x1, R133 ;  /* 0x0000000104857824 */ /* 0x020fe200078e0285 */
[----:B--2---:R-:W-:Y:S06]  /*141c0*/  @!P0 BRA `(.L_x_17) ;  /* 0xffffff6800408947 */ /* 0x004fec000383ffff */
.L_x_12:
[----:B------:R-:W2:Y:S01]  /*141d0*/  LDL.LU R191, [R1+0x44] ;  /* 0x0000440001bf7983 */ /* 0x000ea20000300800 */
[----:B0-----:R-:W-:Y:S01]  /*141e0*/  IMAD.MOV.U32 R5, RZ, RZ, 0x3dc6b27f ;  /* 0x3dc6b27fff057424 */ /* 0x001fe200078e00ff */
[----:B------:R-:W-:Y:S01]  /*141f0*/  UISETP.GE.AND UP1, UPT, UR25, 0x1, UPT ;  /* 0x000000011900788c */ /* 0x000fe2000bf26270 */
[----:B------:R-:W0:Y:S01]  /*14200*/  LDCU.64 UR4, c[0x0][0x3e0] ;  /* 0x00007c00ff0477ac */ /* 0x000e220008000a00 */
[C---:B-12---:R-:W-:Y:S01]  /*14210*/  FMUL R2, R191.reuse, 8388608 ;  /* 0x4b000000bf027820 */ /* 0x046fe20000400000 */
[C---:B------:R-:W-:Y:S02]  /*14220*/  FSETP.GEU.AND P3, PT, R191.reuse, 1.175494350822287508e-38, PT ;  /* 0x00800000bf00780b */ /* 0x040fe40003f6e000 */
[C---:B------:R-:W-:Y:S02]  /*14230*/  FSETP.GEU.AND P0, PT, |R191|.reuse, 1.175494350822287508e-38, PT ;  /* 0x00800000bf00780b */ /* 0x040fe40003f0e200 */
[----:B------:R-:W-:Y:S02]  /*14240*/  FSEL R74, R2, R191, !P3 ;  /* 0x000000bf024a7208 */ /* 0x000fe40005800000 */
[----:B------:R-:W-:-:S03]  /*14250*/  FSETP.GT.AND P1, PT, |R191|, 8.50705917302346158658e+37, PT ;  /* 0x7e800000bf00780b */ /* 0x000fc60003f24200 */
[----:B------:R-:W-:-:S05]  /*14260*/  VIADD R2, R74, 0xc0cafb0d ;  /* 0xc0cafb0d4a027836 */ /* 0x000fca0000000000 */
[----:B------:R-:W-:-:S05]  /*14270*/  LOP3.LUT R3, R2, 0xff800000, RZ, 0xc0, !PT ;  /* 0xff80000002037812 */ /* 0x000fca00078ec0ff */
[----:B------:R-:W-:-:S04]  /*14280*/  IMAD.IADD R2, R74, 0x1, -R3 ;  /* 0x000000014a027824 */ /* 0x000fc800078e0a03 */
[----:B------:R-:W-:-:S04]  /*14290*/  FADD R68, R2, -1 ;  /* 0xbf80000002447421 */ /* 0x000fc80000000000 */
[----:B------:R-:W-:-:S04]  /*142a0*/  FFMA.FTZ R5, R68, R5, -0.16845393180847167969 ;  /* 0xbe2c7f3044057423 */ /* 0x000fc80000010005 */
[----:B------:R-:W-:-:S04]  /*142b0*/  FFMA.FTZ R5, R68, R5, 0.1716887056827545166 ;  /* 0x3e2fcf2a44057423 */ /* 0x000fc80000010005 */
[----:B------:R-:W-:-:S04]  /*142c0*/  FFMA.FTZ R5, R68, R5, -0.17900948226451873779 ;  /* 0xbe374e4344057423 */ /* 0x000fc80000010005 */
[----:B------:R-:W-:-:S04]  /*142d0*/  FFMA.FTZ R5, R68, R5, 0.20512372255325317383 ;  /* 0x3e520bf444057423 */ /* 0x000fc80000010005 */
[----:B------:R-:W-:Y:S01]  /*142e0*/  FFMA.FTZ R5, R68, R5, -0.24046532809734344482 ;  /* 0xbe763c8b44057423 */ /* 0x000fe20000010005 */
[----:B0-----:R-:W-:Y:S06]  /*142f0*/  BRA.U !UP1, `(.L_x_18) ;  /* 0x0000000109107547 */ /* 0x001fec000b800000 */
[----:B------:R-:W-:-:S06]  /*14300*/  USHF.L.U32 UR6, UR6, 0x1f, URZ ;  /* 0x0000001f06067899 */ /* 0x000fcc00080006ff */
[----:B------:R-:W-:-:S04]  /*14310*/  IMAD.U32 R2, RZ, RZ, UR6 ;  /* 0x00000006ff027e24 */ /* 0x000fc8000f8e00ff */
[----:B------:R-:W0:Y:S02]  /*14320*/  SYNCS.PHASECHK.TRANS64.TRYWAIT P2, [UR18], R2 ;  /* 0x00000002ff0075a7 */ /* 0x000e240008041112 */
[----:B0-----:R-:W-:Y:S05]  /*14330*/  @!P2 BRA `(.L_x_19) ;  /* 0x000000280004a947 */ /* 0x001fea0003800000 */
.L_x_18:
[----:B------:R-:W0:Y:S01]  /*14340*/  S2R R4, SR_TID.X ;  /* 0x0000000000047919 */ /* 0x000e220000002100 */
[----:B------:R-:W-:Y:S01]  /*14350*/  FFMA.FTZ R5, R68, R5, 0.28857114911079406738 ;  /* 0x3e93bf9944057423 */ /* 0x000fe20000010005 */
[----:B------:R-:W-:Y:S01]  /*14360*/  @P1 FMUL R191, R191, 0.25 ;  /* 0x3e800000bfbf1820 */ /* 0x000fe20000400000 */
[----:B------:R-:W1:Y:S01]  /*14370*/  LDC.64 R72, c[0x0][0x398] ;  /* 0x0000e600ff487b82 */ /* 0x000e620000000a00 */
[----:B------:R-:W-:Y:S01]  /*14380*/  ISETP.GE.U32.AND P2, PT, R74, 0x7f800000, PT ;  /* 0x7f8000004a00780c */ /* 0x000fe20003f46070 */
[C---:B------:R-:W-:Y:S01]  /*14390*/  FFMA.FTZ R69, R68.reuse, R5, -0.36067417263984680176 ;  /* 0xbeb8aa4944457423 */ /* 0x040fe20000010005 */
[----:B------:R-:W-:Y:S01]  /*143a0*/  @!P0 FMUL R191, R191, 16777216 ;  /* 0x4b800000bfbf8820 */ /* 0x000fe20000400000 */
[----:B------:R-:W-:Y:S01]  /*143b0*/  FSEL R2, RZ, -23, P3 ;  /* 0xc1b80000ff027808 */ /* 0x000fe20001800000 */
[----:B------:R-:W-:Y:S01]  /*143c0*/  UIMAD UR4, UR7, UR4, URZ ;  /* 0x00000004070472a4 */ /* 0x000fe2000f8e02ff */
[C---:B------:R-:W-:Y:S01]  /*143d0*/  FFMA.FTZ R69, R68.reuse, R69, 0.48089820146560668945 ;  /* 0x3ef6384a44457423 */ /* 0x040fe20000010045 */
[----:B------:R-:W-:Y:S01]  /*143e0*/  I2FP.F32.S32 R3, R3 ;  /* 0x0000000300037245 */ /* 0x000fe20000201400 */
[----:B------:R-:W-:Y:S01]  /*143f0*/  IMAD R70, R135, UR5, RZ ;  /* 0x0000000587467c24 */ /* 0x000fe2000f8e02ff */
[----:B------:R-:W2:Y:S01]  /*14400*/  MUFU.RCP R191, R191 ;  /* 0x000000bf00bf7308 */ /* 0x000ea20000001000 */
[----:B------:R-:W-:Y:S01]  /*14410*/  FFMA.FTZ R69, R68, R69, -0.72134751081466674805 ;  /* 0xbf38aa3b44457423 */ /* 0x000fe20000010045 */
[----:B------:R-:W-:Y:S01]  /*14420*/  USHF.L.U32 UR5, UR4, 0x1, URZ ;  /* 0x0000000104057899 */ /* 0x000fe200080006ff */
[----:B------:R-:W-:Y:S01]  /*14430*/  FFMA.FTZ R2, R3, 1.1920928955078125e-07, R2 ;  /* 0x3400000003027823 */ /* 0x000fe20000010002 */
[----:B------:R-:W-:-:S02]  /*14440*/  IMAD.SHL.U32 R3, R70, 0x2, RZ ;  /* 0x0000000246037824 */ /* 0x000fc400078e00ff */
[----:B------:R-:W-:Y:S01]  /*14450*/  FMUL R69, R68, R69 ;  /* 0x0000004544457220 */ /* 0x000fe20000400000 */
[----:B------:R-:W-:Y:S01]  /*14460*/  IMAD.HI R70, R70, 0x2, RZ ;  /* 0x0000000246467827 */ /* 0x000fe200078e02ff */
[----:B------:R-:W-:Y:S01]  /*14470*/  BAR.SYNC.DEFER_BLOCKING 0x0 ;  /* 0x0000000000007b1d */ /* 0x000fe20000010000 */
[----:B------:R-:W-:Y:S02]  /*14480*/  FSETP.NEU.AND P3, PT, R74, RZ, PT ;  /* 0x000000ff4a00720b */ /* 0x000fe40003f6d000 */
[----:B------:R-:W-:-:S04]  /*14490*/  FMUL R69, R68, R69 ;  /* 0x0000004544457220 */ /* 0x000fc80000400000 */
[----:B------:R-:W-:-:S04]  /*144a0*/  FFMA.FTZ R69, R68, 1.4426950216293334961, R69 ;  /* 0x3fb8aa3b44457823 */ /* 0x000fc80000010045 */
[----:B------:R-:W-:Y:S01]  /*144b0*/  FADD R69, R2, R69 ;  /* 0x0000004502457221 */ /* 0x000fe20000000000 */
[----:B-1----:R-:W-:Y:S01]  /*144c0*/  IADD3 R2, P4, P5, R3, UR5, R72 ;  /* 0x0000000503027c10 */ /* 0x002fe2000fd9e048 */
[----:B------:R-:W-:Y:S01]  /*144d0*/  @P2 IMAD.MOV.U32 R3, RZ, RZ, 0x7f800000 ;  /* 0x7f800000ff032424 */ /* 0x000fe200078e00ff */
[----:B0-----:R-:W-:Y:S01]  /*144e0*/  LOP3.LUT P6, RZ, R4, 0x7f, RZ, 0xc0, !PT ;  /* 0x0000007f04ff7812 */ /* 0x001fe200078cc0ff */
[----:B------:R-:W-:Y:S02]  /*144f0*/  UIMAD.WIDE UR4, UR4, 0x2, URZ ;  /* 0x00000002040478a5 */ /* 0x000fe4000f8e02ff */
[----:B------:R-:W-:-:S04]  /*14500*/  @P2 FFMA.FTZ R69, R74, R3, +INF ;  /* 0x7f8000004a452423 */ /* 0x000fc80000010003 */
[----:B------:R-:W-:Y:S02]  /*14510*/  IADD3.X R3, PT, PT, R70, UR5, R73, P4, P5 ;  /* 0x0000000546037c10 */ /* 0x000fe4000a7ea449 */
[----:B------:R-:W-:-:S03]  /*14520*/  FSEL R69, R69, -INF , P3 ;  /* 0xff80000045457808 */ /* 0x000fc60001800000 */
[----:B------:R-:W0:Y:S01]  /*14530*/  LDCU UR4, c[0x0][0x3ec] ;  /* 0x00007d80ff0477ac */ /* 0x000e220008000800 */
[----:B------:R-:W1:Y:S02]  /*14540*/  @!P6 SYNCS.CCTL.IV [UR15+0x10000] ;  /* 0x01000000ff00e9b1 */ /* 0x000e64000800000f */
[----:B-1----:R-:W-:Y:S01]  /*14550*/  BAR.SYNC.DEFER_BLOCKING 0x0 ;  /* 0x0000000000007b1d */ /* 0x002fe20000010000 */
[----:B------:R-:W-:-:S05]  /*14560*/  FFMA R0, R69, 0.69314718246459960938, R0 ;  /* 0x3f31721845007823 */ /* 0x000fca0000000000 */
[----:B------:R-:W1:Y:S01]  /*14570*/  LDTM.x64 R4, tmem[UR17] ;  /* 0x00000011000479ee */ /* 0x000e620008340000 */
[----:B0-----:R-:W-:-:S04]  /*14580*/  UIMAD UR4, UR7, UR4, URZ ;  /* 0x00000004070472a4 */ /* 0x001fc8000f8e02ff */
[----:B------:R-:W-:Y:S02]  /*14590*/  USHF.L.U32 UR6, UR4, 0x2, URZ ;  /* 0x0000000204067899 */ /* 0x000fe400080006ff */
[----:B------:R-:W-:Y:S01]  /*145a0*/  UIMAD.WIDE UR4, UR4, 0x4, URZ ;  /* 0x00000004040478a5 */ /* 0x000fe2000f8e02ff */
[----:B------:R-:W0:Y:S01]  /*145b0*/  @!P6 SYNCS.CCTL.IV [UR15+0x10008] ;  /* 0x01000800ff00e9b1 */ /* 0x000e22000800000f */
[----:B------:R-:W-:Y:S01]  /*145c0*/  NOP ;  /* 0x0000000000007918 */ /* 0x000fe20000000000 */
[----:B-1----:R-:W-:Y:S01]  /*145d0*/  @P1 FMUL R4, R4, 0.25 ;  /* 0x3e80000004041820 */ /* 0x002fe20000400000 */
[----:B------:R-:W-:Y:S01]  /*145e0*/  @P1 FMUL R5, R5, 0.25 ;  /* 0x3e80000005051820 */ /* 0x000fe20000400000 */
[----:B------:R-:W-:Y:S01]  /*145f0*/  @P1 FMUL R6, R6, 0.25 ;  /* 0x3e80000006061820 */ /* 0x000fe20000400000 */
[----:B------:R-:W-:Y:S01]  /*14600*/  @P1 FMUL R7, R7, 0.25 ;  /* 0x3e80000007071820 */ /* 0x000fe20000400000 */
[----:B------:R-:W-:Y:S01]  /*14610*/  @!P0 FMUL R4, R4, 16777216 ;  /* 0x4b80000004048820 */ /* 0x000fe20000400000 */
[----:B------:R-:W-:Y:S01]  /*14620*/  @!P0 FMUL R5, R5, 16777216 ;  /* 0x4b80000005058820 */ /* 0x000fe20000400000 */
[----:B------:R-:W-:Y:S01]  /*14630*/  @!P0 FMUL R6, R6, 16777216 ;  /* 0x4b80000006068820 */ /* 0x000fe20000400000 */
[----:B------:R-:W-:Y:S01]  /*14640*/  @!P0 FMUL R7, R7, 16777216 ;  /* 0x4b80000007078820 */ /* 0x000fe20000400000 */
[C---:B--2---:R-:W-:Y:S01]  /*14650*/  FMUL R4, R191.reuse, R4 ;  /* 0x00000004bf047220 */ /* 0x044fe20000400000 */
[----:B------:R-:W-:Y:S01]  /*14660*/  FMUL R5, R191, R5 ;  /* 0x00000005bf057220 */ /* 0x000fe20000400000 */
[----:B------:R-:W-:Y:S01]  /*14670*/  @P1 FMUL R17, R17, 0.25 ;  /* 0x3e80000011111820 */ /* 0x000fe20000400000 */
[C---:B------:R-:W-:Y:S01]  /*14680*/  FMUL R192, R191.reuse, R6 ;  /* 0x00000006bfc07220 */ /* 0x040fe20000400000 */
[----:B------:R-:W-:Y:S01]  /*14690*/  FMUL R7, R191, R7 ;  /* 0x00000007bf077220 */ /* 0x000fe20000400000 */
[----:B------:R-:W-:Y:S01]  /*146a0*/  @P1 FMUL R13, R13, 0.25 ;  /* 0x3e8000000d0d1820 */ /* 0x000fe20000400000 */
[----:B------:R-:W-:Y:S01]  /*146b0*/  F2FP.BF16.F32.PACK_AB R4, R5, R4 ;  /* 0x000000040504723e */ /* 0x000fe200000010ff */
[----:B------:R-:W-:Y:S01]  /*146c0*/  @P1 FMUL R16, R16, 0.25 ;  /* 0x3e80000010101820 */ /* 0x000fe20000400000 */
[----:B------:R-:W1:Y:S01]  /*146d0*/  LDC R5, c[0x0][0x3e8] ;  /* 0x0000fa00ff057b82 */ /* 0x000e620000000800 */
[----:B------:R-:W-:Y:S01]  /*146e0*/  @P1 FMUL R23, R23, 0.25 ;  /* 0x3e80000017171820 */ /* 0x000fe20000400000 */
[----:B------:R-:W-:Y:S01]  /*146f0*/  @!P0 FMUL R17, R17, 16777216 ;  /* 0x4b80000011118820 */ /* 0x000fe20000400000 */
[----:B------:R-:W-:Y:S01]  /*14700*/  @P1 FMUL R18, R18, 0.25 ;  /* 0x3e80000012121820 */ /* 0x000fe20000400000 */
[----:B------:R-:W-:Y:S01]  /*14710*/  F2FP.BF16.F32.PACK_AB R192, R7, R192 ;  /* 0x000000c007c0723e */ /* 0x000fe200000010ff */
[----:B------:R-:W-:Y:S01]  /*14720*/  @P1 FMUL R9, R9, 0.25 ;  /* 0x3e80000009091820 */ /* 0x000fe20000400000 */
[----:B------:R-:W-:Y:S01]  /*14730*/  @P1 FMUL R19, R19, 0.25 ;  /* 0x3e80000013131820 */ /* 0x000fe20000400000 */
[----:B------:R-:W-:Y:S01]  /*14740*/  @!P0 FMUL R13, R13, 16777216 ;  /* 0x4b8000000d0d8820 */ /* 0x000fe20000400000 */
[----:B------:R-:W-:Y:S01]  /*14750*/  @!P0 FMUL R16, R16, 16777216 ;  /* 0x4b80000010108820 */ /* 0x000fe20000400000 */
[----:B------:R-:W-:Y:S01]  /*14760*/  @P1 FMUL R22, R22, 0.25 ;  /* 0x3e80000016161820 */ /* 0x000fe20000400000 */
[----:B------:R-:W-:Y:S01]  /*14770*/  @P1 FMUL R31, R31, 0.25 ;  /* 0x3e8000001f1f1820 */ /* 0x000fe20000400000 */
[----:B------:R-:W-:Y:S01]  /*14780*/  @!P0 FMUL R23, R23, 16777216 ;  /* 0x4b80000017178820 */ /* 0x000fe20000400000 */
[----:B------:R-:W-:Y:S01]  /*14790*/  @P1 FMUL R8, R8, 0.25 ;  /* 0x3e80000008081820 */ /* 0x000fe20000400000 */
[----:B------:R-:W-:Y:S01]  /*147a0*/  @P1 FMUL R29, R29, 0.25 ;  /* 0x3e8000001d1d1820 */ /* 0x000fe20000400000 */
[----:B------:R-:W-:Y:S01]  /*147b0*/  FMUL R143, R191, R17 ;  /* 0x00000011bf8f7220 */ /* 0x000fe20000400000 */
[----:B------:R-:W-:Y:S01]  /*147c0*/  @P1 FMUL R21, R21, 0.25 ;  /* 0x3e80000015151820 */ /* 0x000fe20000400000 */
[----:B------:R-:W-:Y:S01]  /*147d0*/  @!P0 FMUL R18, R18, 16777216 ;  /* 0x4b80000012128820 */ /* 0x000fe20000400000 */
[----:B------:R-:W-:Y:S01]  /*147e0*/  @!P0 FMUL R9, R9, 16777216 ;  /* 0x4b80000009098820 */ /* 0x000fe20000400000 */
[----:B------:R-:W-:Y:S01]  /*147f0*/  @!P0 FMUL R19, R19, 16777216 ;  /* 0x4b80000013138820 */ /* 0x000fe20000400000 */
[C---:B------:R-:W-:Y:S01]  /*14800*/  FMUL R139, R191.reuse, R13 ;  /* 0x0000000dbf8b7220 */ /* 0x040fe20000400000 */
[----:B------:R-:W-:Y:S01]  /*14810*/  FMUL R140, R191, R16 ;  /* 0x00000010bf8c7220 */ /* 0x000fe20000400000 */
[----:B------:R-:W-:Y:S01]  /*14820*/  @P1 FMUL R20, R20, 0.25 ;  /* 0x3e80000014141820 */ /* 0x000fe20000400000 */
[----:B------:R-:W-:Y:S01]  /*14830*/  @!P0 FMUL R22, R22, 16777216 ;  /* 0x4b80000016168820 */ /* 0x000fe20000400000 */
[----:B------:R-:W-:Y:S01]  /*14840*/  @!P0 FMUL R31, R31, 16777216 ;  /* 0x4b8000001f1f8820 */ /* 0x000fe20000400000 */
[----:B-1----:R-:W-:-:S02]  /*14850*/  IMAD R7, R5, 0x30, RZ ;  /* 0x0000003005077824 */ /* 0x002fc400078e02ff */
[----:B------:R-:W-:Y:S01]  /*14860*/  FMUL R149, R191, R23 ;  /* 0x00000017bf957220 */ /* 0x000fe20000400000 */
[C---:B------:R-:W-:Y:S02]  /*14870*/  IMAD R17, R5.reuse, 0x18, RZ ;  /* 0x0000001805117824 */ /* 0x040fe400078e02ff */
[----:B------:R-:W-:Y:S01]  /*14880*/  @P1 FMUL R10, R10, 0.25 ;  /* 0x3e8000000a0a1820 */ /* 0x000fe20000400000 */
[----:B------:R-:W-:Y:S01]  /*14890*/  IMAD R239, R5, 0x60, RZ ;  /* 0x0000006005ef7824 */ /* 0x000fe200078e02ff */
[----:B------:R-:W-:Y:S01]  /*148a0*/  IADD3 R16, P6, PT, R7, R2, RZ ;  /* 0x0000000207107210 */ /* 0x000fe20007fde0ff */
[----:B------:R-:W-:Y:S02]  /*148b0*/  IMAD R13, R5, 0x6, RZ ;  /* 0x00000006050d7824 */ /* 0x000fe400078e02ff */
[----:B------:R-:W-:Y:S01]  /*148c0*/  @P1 FMUL R11, R11, 0.25 ;  /* 0x3e8000000b0b1820 */ /* 0x000fe20000400000 */
        /* <DEDUP_REMOVED lines=45> */
[----:B------:R-:W-:Y:S01]  /*14ba0*/  @!P0 FMUL R8, R8, 16777216 ;  /* 0x4b80000008088820 */ /* 0x000fe20000400000 */
[----:B------:R-:W-:Y:S01]  /*14bb0*/  @!P0 FMUL R29, R29, 16777216 ;  /* 0x4b8000001d1d8820 */ /* 0x000fe20000400000 */
[----:B------:R-:W-:-:S02]  /*14bc0*/  IMAD R23, R5, 0x50, RZ ;  /* 0x0000005005177824 */ /* 0x000fc400078e02ff */
[----:B------:R-:W-:Y:S01]  /*14bd0*/  @!P0 FMUL R21, R21, 16777216 ;  /* 0x4b80000015158820 */ /* 0x000fe20000400000 */
[C---:B------:R-:W-:Y:S01]  /*14be0*/  FMUL R142, R191.reuse, R18 ;  /* 0x00000012bf8e7220 */ /* 0x040fe20000400000 */
[C---:B------:R-:W-:Y:S01]  /*14bf0*/  FMUL R133, R191.reuse, R9 ;  /* 0x00000009bf857220 */ /* 0x040fe20000400000 */
[----:B------:R-:W-:Y:S01]  /*14c00*/  FMUL R145, R191, R19 ;  /* 0x00000013bf917220 */ /* 0x000fe20000400000 */
[----:B------:R-:W-:Y:S01]  /*14c10*/  IADD3 R18, P3, PT, R17, R2, RZ ;  /* 0x0000000211127210 */ /* 0x000fe20007f7e0ff */
[----:B------:R-:W-:Y:S01]  /*14c20*/  @!P0 FMUL R20, R20, 16777216 ;  /* 0x4b80000014148820 */ /* 0x000fe20000400000 */
[C---:B------:R-:W-:Y:S01]  /*14c30*/  FMUL R146, R191.reuse, R22 ;  /* 0x00000016bf927220 */ /* 0x040fe20000400000 */
[----:B------:R-:W-:Y:S01]  /*14c40*/  FMUL R157, R191, R31 ;  /* 0x0000001fbf9d7220 */ /* 0x000fe20000400000 */
[----:B------:R-:W-:Y:S01]  /*14c50*/  IMAD R19, R5, 0xc, RZ ;  /* 0x0000000c05137824 */ /* 0x000fe200078e02ff */
[----:B------:R-:W-:Y:S01]  /*14c60*/  IADD3 R6, P2, PT, R239, R2, RZ ;  /* 0x00000002ef067210 */ /* 0x000fe20007f5e0ff */
[----:B------:R-:W-:Y:S01]  /*14c70*/  IMAD R9, R5, 0x3, RZ ;  /* 0x0000000305097824 */ /* 0x000fe200078e02ff */
[----:B------:R-:W-:Y:S01]  /*14c80*/  LEA.HI.X.SX32 R17, R17, R3, 0x1, P6 ;  /* 0x0000000311117211 */ /* 0x000fe200030f0eff */
[----:B------:R-:W-:Y:S01]  /*14c90*/  @!P0 FMUL R10, R10, 16777216 ;  /* 0x4b8000000a0a8820 */ /* 0x000fe20000400000 */
        /* <DEDUP_REMOVED lines=46> */
[C---:B------:R-:W-:Y:S01]  /*14f80*/  FMUL R132, R191.reuse, R8 ;  /* 0x00000008bf847220 */ /* 0x040fe20000400000 */
[----:B------:R-:W-:Y:S01]  /*14f90*/  FMUL R155, R191, R29 ;  /* 0x0000001dbf9b7220 */ /* 0x000fe20000400000 */
[----:B------:R-:W-:Y:S01]  /*14fa0*/  IMAD R31, R5, 0x28, RZ ;  /* 0x00000028051f7824 */ /* 0x000fe200078e02ff */
[-C--:B------:R-:W-:Y:S01]  /*14fb0*/  IADD3 R22, P6, PT, R13, R2.reuse, RZ ;  /* 0x000000020d167210 */ /* 0x080fe20007fde0ff */
[----:B------:R-:W-:Y:S01]  /*14fc0*/  FMUL R147, R191, R21 ;  /* 0x00000015bf937220 */ /* 0x000fe20000400000 */
[----:B------:R-:W-:Y:S01]  /*14fd0*/  IMAD R29, R5, 0xa, RZ ;  /* 0x0000000a051d7824 */ /* 0x000fe200078e02ff */
[----:B------:R-:W-:Y:S01]  /*14fe0*/  IADD3 R8, P0, PT, R23, R2, RZ ;  /* 0x0000000217087210 */ /* 0x000fe20007f1e0ff */
[----:B------:R-:W-:-:S02]  /*14ff0*/  IMAD R21, R5, 0x48, RZ ;  /* 0x0000004805157824 */ /* 0x000fc400078e02ff */
[----:B------:R-:W-:Y:S01]  /*15000*/  FMUL R144, R191, R20 ;  /* 0x00000014bf907220 */ /* 0x000fe20000400000 */
[----:B------:R-:W-:Y:S01]  /*15010*/  LEA.HI.X.SX32 R7, R7, R3, 0x1, P2 ;  /* 0x0000000307077211 */ /* 0x000fe200010f0eff */
[----:B------:R-:W-:Y:S01]  /*15020*/  FMUL R137, R191, R11 ;  /* 0x0000000bbf897220 */ /* 0x000fe20000400000 */
[----:B------:R-:W-:Y:S01]  /*15030*/  IMAD R247, R5, 0x70, RZ ;  /* 0x0000007005f77824 */ /* 0x000fe200078e02ff */
[----:B------:R-:W-:Y:S01]  /*15040*/  IADD3 R20, P2, PT, R19, R2, RZ ;  /* 0x0000000213147210 */ /* 0x000fe20007f5e0ff */
[----:B------:R-:W-:Y:S01]  /*15050*/  FMUL R154, R191, R30 ;  /* 0x0000001ebf9a7220 */ /* 0x000fe20000400000 */
[----:B------:R-:W-:Y:S01]  /*15060*/  LEA.HI.X.SX32 R23, R9, R3, 0x1, P6 ;  /* 0x0000000309177211 */ /* 0x000fe200030f0eff */
[----:B------:R-:W-:Y:S01]  /*15070*/  FMUL R161, R191, R35 ;  /* 0x00000023bfa17220 */ /* 0x000fe20000400000 */
[----:B------:R-:W-:Y:S01]  /*15080*/  IMAD R11, R5, 0x5, RZ ;  /* 0x00000005050b7824 */ /* 0x000fe200078e02ff */
[----:B------:R-:W-:Y:S01]  /*15090*/  LEA.HI.X.SX32 R9, R31, R3, 0x1, P0 ;  /* 0x000000031f097211 */ /* 0x000fe200000f0eff */
[C---:B------:R-:W-:Y:S01]  /*150a0*/  FMUL R136, R191.reuse, R12 ;  /* 0x0000000cbf887220 */ /* 0x040fe20000400000 */
[----:B------:R-:W-:Y:S01]  /*150b0*/  FMUL R153, R191, R27 ;  /* 0x0000001bbf997220 */ /* 0x000fe20000400000 */
[----:B------:R-:W-:Y:S01]  /*150c0*/  IMAD R35, R5, 0x1c, RZ ;  /* 0x0000001c05237824 */ /* 0x000fe200078e02ff */
[-C--:B------:R-:W-:Y:S01]  /*150d0*/  IADD3 R30, P0, PT, R29, R2.reuse, RZ ;  /* 0x000000021d1e7210 */ /* 0x080fe20007f1e0ff */
[----:B------:R-:W-:Y:S01]  /*150e0*/  FMUL R165, R191, R39 ;  /* 0x00000027bfa57220 */ /* 0x000fe20000400000 */
[----:B------:R-:W-:Y:S01]  /*150f0*/  IMAD R27, R5, 0x14, RZ ;  /* 0x00000014051b7824 */ /* 0x000fe200078e02ff */
[----:B------:R-:W-:Y:S01]  /*15100*/  IADD3 R12, P4, PT, R21, R2, RZ ;  /* 0x00000002150c7210 */ /* 0x000fe20007f9e0ff */
[C---:B------:R-:W-:Y:S01]  /*15110*/  FMUL R134, R191.reuse, R10 ;  /* 0x0000000abf867220 */ /* 0x040fe20000400000 */
[C---:B------:R-:W-:Y:S01]  /*15120*/  FMUL R150, R191.reuse, R26 ;  /* 0x0000001abf967220 */ /* 0x040fe20000400000 */
[----:B------:R-:W-:Y:S01]  /*15130*/  FMUL R163, R191, R37 ;  /* 0x00000025bfa37220 */ /* 0x000fe20000400000 */
[----:B------:R-:W-:Y:S01]  /*15140*/  IMAD R39, R5, 0x38, RZ ;  /* 0x0000003805277824 */ /* 0x000fe200078e02ff */
[----:B------:R-:W-:Y:S01]  /*15150*/  LEA.HI.X.SX32 R21, R13, R3, 0x1, P2 ;  /* 0x000000030d157211 */ /* 0x000fe200010f0eff */
[----:B------:R-:W-:Y:S01]  /*15160*/  IMAD R37, R5, 0xe, RZ ;  /* 0x0000000e05257824 */ /* 0x000fe200078e02ff */
[----:B------:R-:W-:Y:S01]  /*15170*/  IADD3 R10, P1, PT, R247, R2, RZ ;  /* 0x00000002f70a7210 */ /* 0x000fe20007f3e0ff */
[----:B------:R-:W-:Y:S01]  /*15180*/  FMUL R160, R191, R36 ;  /* 0x00000024bfa07220 */ /* 0x000fe20000400000 */
[----:B------:R-:W-:Y:S01]  /*15190*/  IADD3 R26, P2, PT, R31, R2, RZ ;  /* 0x000000021f1a7210 */ /* 0x000fe20007f5e0ff */
[----:B------:R-:W-:Y:S01]  /*151a0*/  FMUL R171, R191, R45 ;  /* 0x0000002dbfab7220 */ /* 0x000fe20000400000 */
[----:B------:R-:W-:Y:S01]  /*151b0*/  LEA.HI.X.SX32 R31, R11, R3, 0x1, P0 ;  /* 0x000000030b1f7211 */ /* 0x000fe200000f0eff */
[----:B------:R-:W-:Y:S01]  /*151c0*/  FMUL R152, R191, R28 ;  /* 0x0000001cbf987220 */ /* 0x000fe20000400000 */
[----:B------:R-:W-:Y:S01]  /*151d0*/  IMAD R45, R5, 0x24, RZ ;  /* 0x00000024052d7824 */ /* 0x000fe200078e02ff */
[-C--:B------:R-:W-:Y:S01]  /*151e0*/  IADD3 R36, P0, PT, R35, R2.reuse, RZ ;  /* 0x0000000223247210 */ /* 0x080fe20007f1e0ff */
[----:B------:R-:W-:Y:S01]  /*151f0*/  FMUL R141, R191, R15 ;  /* 0x0000000fbf8d7220 */ /* 0x000fe20000400000 */
[----:B------:R-:W-:Y:S01]  /*15200*/  IADD3 R28, P6, PT, R27, R2, RZ ;  /* 0x000000021b1c7210 */ /* 0x000fe20007fde0ff */
[C---:B------:R-:W-:Y:S01]  /*15210*/  FMUL R162, R191.reuse, R38 ;  /* 0x00000026bfa27220 */ /* 0x040fe20000400000 */
[----:B------:R-:W-:Y:S01]  /*15220*/  FMUL R169, R191, R43 ;  /* 0x0000002bbfa97220 */ /* 0x000fe20000400000 */
[----:B------:R-:W-:Y:S01]  /*15230*/  IMAD R15, R5, 0x7, RZ ;  /* 0x00000007050f7824 */ /* 0x000fe200078e02ff */
[----:B------:R-:W-:Y:S01]  /*15240*/  LEA.HI.X.SX32 R11, R39, R3, 0x1, P1 ;  /* 0x00000003270b7211 */ /* 0x000fe200008f0eff */
[----:B------:R-:W-:Y:S01]  /*15250*/  IMAD R43, R5, 0x12, RZ ;  /* 0x00000012052b7824 */ /* 0x000fe200078e02ff */
[----:B------:R-:W-:Y:S01]  /*15260*/  IADD3 R38, P1, PT, R37, R2, RZ ;  /* 0x0000000225267210 */ /* 0x000fe20007f3e0ff */
[C---:B------:R-:W-:Y:S01]  /*15270*/  FMUL R166, R191.reuse, R42 ;  /* 0x0000002abfa67220 */ /* 0x040fe20000400000 */
[----:B------:R-:W-:Y:S01]  /*15280*/  FMUL R177, R191, R51 ;  /* 0x00000033bfb17220 */ /* 0x000fe20000400000 */
[-C--:B------:R-:W-:Y:S01]  /*15290*/  LEA.HI.X.SX32 R37, R37, R3.reuse, 0x1, P0 ;  /* 0x0000000325257211 */ /* 0x080fe200000f0eff */
[----:B------:R-:W-:Y:S01]  /*152a0*/  FMUL R158, R191, R34 ;  /* 0x00000022bf9e7220 */ /* 0x000fe20000400000 */
[----:B------:R-:W-:Y:S01]  /*152b0*/  IMAD R51, R5, 0x2c, RZ ;  /* 0x0000002c05337824 */ /* 0x000fe200078e02ff */
[----:B------:R-:W-:Y:S01]  /*152c0*/  LEA.HI.X.SX32 R29, R29, R3, 0x1, P6 ;  /* 0x000000031d1d7211 */ /* 0x000fe200030f0eff */
[----:B------:R-:W-:Y:S01]  /*152d0*/  FMUL R151, R191, R25 ;  /* 0x00000019bf977220 */ /* 0x000fe20000400000 */
[----:B------:R-:W-:Y:S01]  /*152e0*/  IADD3 R42, P0, PT, R45, R2, RZ ;  /* 0x000000022d2a7210 */ /* 0x000fe20007f1e0ff */
[----:B------:R-:W-:Y:S01]  /*152f0*/  FMUL R168, R191, R44 ;  /* 0x0000002cbfa87220 */ /* 0x000fe20000400000 */
[-C--:B------:R-:W-:Y:S01]  /*15300*/  IADD3 R34, P6, PT, R39, R2.reuse, RZ ;  /* 0x0000000227227210 */ /* 0x080fe20007fde0ff */
[----:B------:R-:W-:Y:S01]  /*15310*/  FMUL R175, R191, R49 ;  /* 0x00000031bfaf7220 */ /* 0x000fe20000400000 */
[----:B------:R-:W-:Y:S01]  /*15320*/  IMAD R25, R5, 0x9, RZ ;  /* 0x0000000905197824 */ /* 0x000fe200078e02ff */
[----:B------:R-:W-:Y:S01]  /*15330*/  LEA.HI.X.SX32 R39, R15, R3, 0x1, P1 ;  /* 0x000000030f277211 */ /* 0x000fe200008f0eff */
[----:B------:R-:W-:Y:S01]  /*15340*/  IMAD R235, R5, 0x58, RZ ;  /* 0x0000005805eb7824 */ /* 0x000fe200078e02ff */
[----:B------:R-:W-:Y:S01]  /*15350*/  IADD3 R44, P1, PT, R43, R2, RZ ;  /* 0x000000022b2c7210 */ /* 0x000fe20007f3e0ff */
[----:B------:R-:W-:-:S02]  /*15360*/  IMAD R49, R5, 0x16, RZ ;  /* 0x0000001605317824 */ /* 0x000fc400078e02ff */
[C---:B------:R-:W-:Y:S01]  /*15370*/  FMUL R172, R191.reuse, R48 ;  /* 0x00000030bfac7220 */ /* 0x040fe20000400000 */
[----:B------:R-:W-:Y:S01]  /*15380*/  FMUL R183, R191, R57 ;  /* 0x00000039bfb77220 */ /* 0x000fe20000400000 */
[----:B------:R-:W-:Y:S01]  /*15390*/  LEA.HI.X.SX32 R43, R43, R3, 0x1, P0 ;  /* 0x000000032b2b7211 */ /* 0x000fe200000f0eff */
[----:B------:R-:W-:Y:S01]  /*153a0*/  IMAD R57, R5, 0x34, RZ ;  /* 0x0000003405397824 */ /* 0x000fe200078e02ff */
[----:B------:R-:W-:Y:S01]  /*153b0*/  IADD3 R48, P0, PT, R51, R2, RZ ;  /* 0x0000000233307210 */ /* 0x000fe20007f1e0ff */
[C---:B------:R-:W-:Y:S01]  /*153c0*/  FMUL R138, R191.reuse, R14 ;  /* 0x0000000ebf8a7220 */ /* 0x040fe20000400000 */
[----:B------:R-:W-:Y:S01]  /*153d0*/  FMUL R159, R191, R33 ;  /* 0x00000021bf9f7220 */ /* 0x000fe20000400000 */
[----:B------:R-:W-:Y:S01]  /*153e0*/  LEA.HI.X.SX32 R13, R45, R3, 0x1, P4 ;  /* 0x000000032d0d7211 */ /* 0x000fe200020f0eff */
[C---:B------:R-:W-:Y:S01]  /*153f0*/  FMUL R174, R191.reuse, R50 ;  /* 0x00000032bfae7220 */ /* 0x040fe20000400000 */
[----:B------:R-:W-:Y:S01]  /*15400*/  FMUL R181, R191, R55 ;  /* 0x00000037bfb57220 */ /* 0x000fe20000400000 */
[----:B------:R-:W-:Y:S01]  /*15410*/  IMAD R33, R5, 0xb, RZ ;  /* 0x0000000b05217824 */ /* 0x000fe200078e02ff */
[-C--:B------:R-:W-:Y:S01]  /*15420*/  IADD3 R14, P5, PT, R235, R2.reuse, RZ ;  /* 0x00000002eb0e7210 */ /* 0x080fe20007fbe0ff */
[----:B------:R-:W-:Y:S01]  /*15430*/  IMAD R243, R5, 0x68, RZ ;  /* 0x0000006805f37824 */ /* 0x000fe200078e02ff */
[----:B------:R-:W-:Y:S01]  /*15440*/  LEA.HI.X.SX32 R45, R25, R3, 0x1, P1 ;  /* 0x00000003192d7211 */ /* 0x000fe200008f0eff */
[----:B------:R-:W-:Y:S01]  /*15450*/  IMAD R55, R5, 0x1a, RZ ;  /* 0x0000001a05377824 */ /* 0x000fe200078e02ff */
[----:B------:R-:W-:Y:S01]  /*15460*/  IADD3 R50, P1, PT, R49, R2, RZ ;  /* 0x0000000231327210 */ /* 0x000fe20007f3e0ff */
[C---:B------:R-:W-:Y:S01]  /*15470*/  FMUL R178, R191.reuse, R54 ;  /* 0x00000036bfb27220 */ /* 0x040fe20000400000 */
[----:B------:R-:W-:Y:S01]  /*15480*/  FMUL R189, R191, R63 ;  /* 0x0000003fbfbd7220 */ /* 0x000fe20000400000 */
[----:B------:R-:W-:Y:S01]  /*15490*/  LEA.HI.X.SX32 R49, R49, R3, 0x1, P0 ;  /* 0x0000000331317211 */ /* 0x000fe200000f0eff */
[----:B------:R-:W-:Y:S01]  /*154a0*/  IMAD R63, R5, 0x3c, RZ ;  /* 0x0000003c053f7824 */ /* 0x000fe200078e02ff */
[----:B------:R-:W-:Y:S01]  /*154b0*/  IADD3 R54, P0, PT, R57, R2, RZ ;  /* 0x0000000239367210 */ /* 0x000fe20007f1e0ff */
[----:B------:R-:W-:-:S02]  /*154c0*/  IMAD R219, R5, 0x44, RZ ;  /* 0x0000004405db7824 */ /* 0x000fc400078e02ff */
[C---:B------:R-:W-:Y:S01]  /*154d0*/  FMUL R148, R191.reuse, R24 ;  /* 0x00000018bf947220 */ /* 0x040fe20000400000 */
[----:B------:R-:W-:Y:S01]  /*154e0*/  FMUL R167, R191, R41 ;  /* 0x00000029bfa77220 */ /* 0x000fe20000400000 */
[-C--:B------:R-:W-:Y:S01]  /*154f0*/  LEA.HI.X.SX32 R19, R19, R3.reuse, 0x1, P3 ;  /* 0x0000000313137211 */ /* 0x080fe200018f0eff */
[----:B------:R-:W-:Y:S01]  /*15500*/  FMUL R156, R191, R32 ;  /* 0x00000020bf9c7220 */ /* 0x000fe20000400000 */
[----:B------:R-:W-:Y:S01]  /*15510*/  LEA.HI.X.SX32 R15, R51, R3, 0x1, P5 ;  /* 0x00000003330f7211 */ /* 0x000fe200028f0eff */
        /* <DEDUP_REMOVED lines=13> */
[----:B------:R-:W-:Y:S01]  /*155f0*/  FMUL R190, R191, R66 ;  /* 0x00000042bfbe7220 */ /* 0x000fe20000400000 */
[----:B------:R-:W-:Y:S01]  /*15600*/  IMAD R41, R5, 0xd, RZ ;  /* 0x0000000d05297824 */ /* 0x000fe200078e02ff */
[-C--:B------:R-:W-:Y:S01]  /*15610*/  IADD3 R24, P3, PT, R243, R2.reuse, RZ ;  /* 0x00000002f3187210 */ /* 0x080fe20007f7e0ff */
[----:B------:R-:W-:Y:S01]  /*15620*/  IMAD R251, R5, 0x78, RZ ;  /* 0x0000007805fb7824 */ /* 0x000fe200078e02ff */
[----:B------:R-:W-:Y:S01]  /*15630*/  LEA.HI.X.SX32 R51, R33, R3, 0x1, P1 ;  /* 0x0000000321337211 */ /* 0x000fe200008f0eff */
[----:B------:R-:W-:Y:S01]  /*15640*/  FMUL R191, R191, R67 ;  /* 0x00000043bfbf7220 */ /* 0x000fe20000400000 */
        /* <DEDUP_REMOVED lines=110> */
[----:B------:R-:W-:Y:S01]  /*15d30*/  IMAD.SHL.U32 R119, R5, 0x2, RZ ;  /* 0x0000000205777824 */ /* 0x000fe200078e00ff */
[-C--:B------:R-:W-:Y:S01]  /*15d40*/  LEA.HI.X.SX32 R85, R85, R3.reuse, 0x1, P5 ;  /* 0x0000000355557211 */ /* 0x080fe200028f0eff */
[----:B------:R-:W-:Y:S01]  /*15d50*/  IMAD R121, R5, 0x7e, RZ ;  /* 0x0000007e05797824 */ /* 0x000fe200078e02ff */
[-C--:B------:R-:W-:Y:S01]  /*15d60*/  IADD3 R106, P3, PT, R205, R2.reuse, RZ ;  /* 0x00000002cd6a7210 */ /* 0x080fe20007f7e0ff */
[----:B------:R-:W-:Y:S01]  /*15d70*/  IMAD.SHL.U32 R125, R5, 0x4, RZ ;  /* 0x00000004057d7824 */ /* 0x000fe200078e00ff */
[-C--:B------:R-:W-:Y:S01]  /*15d80*/  IADD3 R108, P2, PT, R203, R2.reuse, RZ ;  /* 0x00000002cb6c7210 */ /* 0x080fe20007f5e0ff */
[----:B------:R-:W-:Y:S01]  /*15d90*/  IMAD.SHL.U32 R127, R5, 0x8, RZ ;  /* 0x00000008057f7824 */ /* 0x000fe200078e00ff */
[-C--:B------:R-:W-:Y:S01]  /*15da0*/  LEA.HI.X.SX32 R97, R97, R3.reuse, 0x1, P1 ;  /* 0x0000000361617211 */ /* 0x080fe200008f0eff */
[----:B------:R-:W-:Y:S01]  /*15db0*/  IMAD.SHL.U32 R129, R5, 0x10, RZ ;  /* 0x0000001005817824 */ /* 0x000fe200078e00ff */
[-C--:B------:R-:W-:Y:S01]  /*15dc0*/  LEA.HI.X.SX32 R99, R99, R3.reuse, 0x1, P6 ;  /* 0x0000000363637211 */ /* 0x080fe200030f0eff */
[----:B------:R-:W-:Y:S01]  /*15dd0*/  IMAD.SHL.U32 R131, R5, 0x20, RZ ;  /* 0x0000002005837824 */ /* 0x000fe200078e00ff */
[-C--:B------:R-:W-:Y:S01]  /*15de0*/  LEA.HI.X.SX32 R101, R101, R3.reuse, 0x1, P0 ;  /* 0x0000000365657211 */ /* 0x080fe200000f0eff */
[----:B------:R-:W-:Y:S01]  /*15df0*/  IMAD R195, R5, 0x3f, RZ ;  /* 0x0000003f05c37824 */ /* 0x000fe200078e02ff */
[----:B------:R-:W-:Y:S01]  /*15e00*/  LEA.HI.X.SX32 R103, R103, R3, 0x1, P4 ;  /* 0x0000000367677211 */ /* 0x000fe200020f0eff */
[----:B------:R1:W-:Y:S01]  /*15e10*/  STG.E.U16 desc[UR28][R2.64], R4 ;  /* 0x0000000402007986 */ /* 0x0003e2000c10151c */
[----:B------:R-:W-:-:S02]  /*15e20*/  IADD3 R104, P5, PT, R207, R2, RZ ;  /* 0x00000002cf687210 */ /* 0x000fc40007fbe0ff */
[-C--:B------:R-:W-:Y:S02]  /*15e30*/  IADD3 R110, P1, PT, R201, R2.reuse, RZ ;  /* 0x00000002c96e7210 */ /* 0x080fe40007f3e0ff */
[-C--:B------:R-:W-:Y:S02]  /*15e40*/  IADD3 R112, P6, PT, R199, R2.reuse, RZ ;  /* 0x00000002c7707210 */ /* 0x080fe40007fde0ff */
[-C--:B------:R-:W-:Y:S02]  /*15e50*/  IADD3 R114, P0, PT, R197, R2.reuse, RZ ;  /* 0x00000002c5727210 */ /* 0x080fe40007f1e0ff */
[----:B------:R-:W-:Y:S02]  /*15e60*/  IADD3 R116, P4, PT, R123, R2, RZ ;  /* 0x000000027b747210 */ /* 0x000fe40007f9e0ff */
[-C--:B------:R-:W-:Y:S02]  /*15e70*/  LEA.HI.X.SX32 R107, R107, R3.reuse, 0x1, P3 ;  /* 0x000000036b6b7211 */ /* 0x080fe400018f0eff */
[----:B------:R-:W-:-:S02]  /*15e80*/  LEA.HI.X.SX32 R109, R109, R3, 0x1, P2 ;  /* 0x000000036d6d7211 */ /* 0x000fc400010f0eff */
[-C--:B------:R-:W-:Y:S02]  /*15e90*/  LEA.HI.X.SX32 R105, R105, R3.reuse, 0x1, P5 ;  /* 0x0000000369697211 */ /* 0x080fe400028f0eff */
[-C--:B------:R-:W-:Y:S02]  /*15ea0*/  IADD3 R120, P3, PT, R119, R2.reuse, RZ ;  /* 0x0000000277787210 */ /* 0x080fe40007f7e0ff */
[----:B------:R-:W-:Y:S02]  /*15eb0*/  LEA R122, P2, R5, R2, 0x2 ;  /* 0x00000002057a7211 */ /* 0x000fe400078410ff */
[-C--:B------:R-:W-:Y:S02]  /*15ec0*/  LEA.HI.X.SX32 R111, R111, R3.reuse, 0x1, P1 ;  /* 0x000000036f6f7211 */ /* 0x080fe400008f0eff */
[-C--:B------:R-:W-:Y:S02]  /*15ed0*/  LEA.HI.X.SX32 R113, R113, R3.reuse, 0x1, P6 ;  /* 0x0000000371717211 */ /* 0x080fe400030f0eff */
[----:B------:R-:W-:-:S02]  /*15ee0*/  LEA.HI.X.SX32 R115, R115, R3, 0x1, P0 ;  /* 0x0000000373737211 */ /* 0x000fc400000f0eff */
[----:B------:R-:W-:Y:S02]  /*15ef0*/  LEA.HI.X.SX32 R117, R117, R3, 0x1, P4 ;  /* 0x0000000375757211 */ /* 0x000fe400020f0eff */
[-C--:B------:R-:W-:Y:S02]  /*15f00*/  IADD3 R118, P5, PT, R121, R2.reuse, RZ ;  /* 0x0000000279767210 */ /* 0x080fe40007fbe0ff */
[CC--:B------:R-:W-:Y:S02]  /*15f10*/  LEA R124, P1, R5.reuse, R2.reuse, 0x3 ;  /* 0x00000002057c7211 */ /* 0x0c0fe400078218ff */
[CC--:B------:R-:W-:Y:S02]  /*15f20*/  LEA R126, P6, R5.reuse, R2.reuse, 0x4 ;  /* 0x00000002057e7211 */ /* 0x0c0fe400078c20ff */
[CC--:B------:R-:W-:Y:S02]  /*15f30*/  LEA R128, P0, R5.reuse, R2.reuse, 0x5 ;  /* 0x0000000205807211 */ /* 0x0c0fe400078028ff */
[----:B------:R-:W-:-:S02]  /*15f40*/  LEA R130, P4, R5, R2, 0x6 ;  /* 0x0000000205827211 */ /* 0x000fc400078830ff */
[-C--:B------:R-:W-:Y:S02]  /*15f50*/  LEA.HI.X.SX32 R121, R5, R3.reuse, 0x1, P3 ;  /* 0x0000000305797211 */ /* 0x080fe400018f0eff */
[-C--:B------:R-:W-:Y:S02]  /*15f60*/  LEA.HI.X.SX32 R123, R119, R3.reuse, 0x1, P2 ;  /* 0x00000003777b7211 */ /* 0x080fe400010f0eff */
[----:B-1----:R-:W-:Y:S02]  /*15f70*/  PRMT R2, R4, 0x7632, R2 ;  /* 0x0000763204027816 */ /* 0x002fe40000000002 */
[----:B------:R-:W-:Y:S02]  /*15f80*/  F2FP.BF16.F32.PACK_AB R132, R133, R132 ;  /* 0x000000848584723e */ /* 0x000fe400000010ff */
[-C--:B------:R-:W-:Y:S01]  /*15f90*/  LEA.HI.X.SX32 R125, R125, R3.reuse, 0x1, P1 ;  /* 0x000000037d7d7211 */ /* 0x080fe200008f0eff */
[----:B------:R1:W-:Y:S01]  /*15fa0*/  STG.E.U16 desc[UR28][R120.64], R2 ;  /* 0x0000000278007986 */ /* 0x0003e2000c10151c */
[----:B------:R-:W-:-:S02]  /*15fb0*/  LEA.HI.X.SX32 R127, R127, R3, 0x1, P6 ;  /* 0x000000037f7f7211 */ /* 0x000fc400030f0eff */
[-C--:B------:R-:W-:Y:S01]  /*15fc0*/  LEA.HI.X.SX32 R129, R129, R3.reuse, 0x1, P0 ;  /* 0x0000000381817211 */ /* 0x080fe200000f0eff */
[----:B------:R-:W-:Y:S01]  /*15fd0*/  STG.E.U16 desc[UR28][R122.64], R192 ;  /* 0x000000c07a007986 */ /* 0x000fe2000c10151c */
[-C--:B------:R-:W-:Y:S02]  /*15fe0*/  LEA.HI.X.SX32 R131, R131, R3.reuse, 0x1, P4 ;  /* 0x0000000383837211 */ /* 0x080fe400020f0eff */
[----:B------:R-:W-:Y:S02]  /*15ff0*/  LEA.HI.X.SX32 R119, R195, R3, 0x1, P5 ;  /* 0x00000003c3777211 */ /* 0x000fe400028f0eff */
[----:B------:R-:W-:Y:S02]  /*16000*/  PRMT R3, R192, 0x7632, R3 ;  /* 0x00007632c0037816 */ /* 0x000fe40000000003 */
[----:B------:R-:W-:Y:S02]  /*16010*/  F2FP.BF16.F32.PACK_AB R134, R137, R134 ;  /* 0x000000868986723e */ /* 0x000fe400000010ff */
[----:B------:R-:W-:Y:S01]  /*16020*/  PRMT R4, R132, 0x7632, R4 ;  /* 0x0000763284047816 */ /* 0x000fe20000000004 */
[----:B------:R2:W-:Y:S01]  /*16030*/  STG.E.U16 desc[UR28][R22.64], R3 ;  /* 0x0000000316007986 */ /* 0x0005e2000c10151c */
[----:B------:R-:W-:-:S02]  /*16040*/  F2FP.BF16.F32.PACK_AB R136, R139, R136 ;  /* 0x000000888b88723e */ /* 0x000fc400000010ff */
[----:B-1----:R-:W-:Y:S01]  /*16050*/  PRMT R2, R134, 0x7632, R2 ;  /* 0x0000763286027816 */ /* 0x002fe20000000002 */
[----:B------:R-:W-:Y:S01]  /*16060*/  STG.E.U16 desc[UR28][R124.64], R132 ;  /* 0x000000847c007986 */ /* 0x000fe2000c10151c */
[----:B------:R-:W-:Y:S02]  /*16070*/  F2FP.BF16.F32.PACK_AB R138, R141, R138 ;  /* 0x0000008a8d8a723e */ /* 0x000fe400000010ff */
[----:B------:R-:W-:Y:S01]  /*16080*/  F2FP.BF16.F32.PACK_AB R140, R143, R140 ;  /* 0x0000008c8f8c723e */ /* 0x000fe200000010ff */
[----:B------:R1:W-:Y:S01]  /*16090*/  STG.E.U16 desc[UR28][R30.64], R4 ;  /* 0x000000041e007986 */ /* 0x0003e2000c10151c */
[----:B------:R-:W-:Y:S02]  /*160a0*/  F2FP.BF16.F32.PACK_AB R142, R145, R142 ;  /* 0x0000008e918e723e */ /* 0x000fe400000010ff */
[----:B------:R-:W-:Y:S01]  /*160b0*/  F2FP.BF16.F32.PACK_AB R144, R147, R144 ;  /* 0x000000909390723e */ /* 0x000fe200000010ff */
[----:B------:R-:W-:Y:S01]  /*160c0*/  STG.E.U16 desc[UR28][R20.64], R134 ;  /* 0x0000008614007986 */ /* 0x000fe2000c10151c */
[----:B--2---:R-:W-:-:S02]  /*160d0*/  PRMT R22, R136, 0x7632, R22 ;  /* 0x0000763288167816 */ /* 0x004fc40000000016 */
[----:B------:R-:W-:Y:S01]  /*160e0*/  PRMT R3, R138, 0x7632, R3 ;  /* 0x000076328a037816 */ /* 0x000fe20000000003 */
[----:B------:R2:W-:Y:S01]  /*160f0*/  STG.E.U16 desc[UR28][R38.64], R2 ;  /* 0x0000000226007986 */ /* 0x0005e2000c10151c */
[----:B------:R-:W-:Y:S02]  /*16100*/  F2FP.BF16.F32.PACK_AB R146, R149, R146 ;  /* 0x000000929592723e */ /* 0x000fe400000010ff */
[----:B------:R-:W-:Y:S01]  /*16110*/  F2FP.BF16.F32.PACK_AB R148, R151, R148 ;  /* 0x000000949794723e */ /* 0x000fe200000010ff */
[----:B------:R-:W-:Y:S01]  /*16120*/  STG.E.U16 desc[UR28][R126.64], R136 ;  /* 0x000000887e007986 */ /* 0x000fe2000c10151c */
[----:B-1----:R-:W-:Y:S01]  /*16130*/  PRMT R31, R142, 0x7632, R31 ;  /* 0x000076328e1f7816 */ /* 0x002fe2000000001f */
[----:B------:R-:W-:Y:S01]  /*16140*/  IMAD.HI R4, R135, 0x4, RZ ;  /* 0x0000000487047827 */ /* 0x000fe200078e02ff */
[----:B------:R-:W-:Y:S01]  /*16150*/  F2FP.BF16.F32.PACK_AB R150, R153, R150 ;  /* 0x000000969996723e */ /* 0x000fe200000010ff */
[----:B------:R1:W-:Y:S01]  /*16160*/  STG.E.U16 desc[UR28][R44.64], R22 ;  /* 0x000000162c007986 */ /* 0x0003e2000c10151c */
[----:B------:R-:W-:-:S02]  /*16170*/  F2FP.BF16.F32.PACK_AB R152, R155, R152 ;  /* 0x000000989b98723e */ /* 0x000fc400000010ff */
[----:B------:R-:W-:Y:S01]  /*16180*/  F2FP.BF16.F32.PACK_AB R154, R157, R154 ;  /* 0x0000009a9d9a723e */ /* 0x000fe200000010ff */
[----:B------:R-:W-:Y:S01]  /*16190*/  STG.E.U16 desc[UR28][R28.64], R138 ;  /* 0x0000008a1c007986 */ /* 0x000fe2000c10151c */
[----:B--2---:R-:W-:Y:S02]  /*161a0*/  PRMT R2, R140, 0x7632, R2 ;  /* 0x000076328c027816 */ /* 0x004fe40000000002 */
[----:B------:R-:W-:Y:S01]  /*161b0*/  PRMT R39, R150, 0x7632, R39 ;  /* 0x0000763296277816 */ /* 0x000fe20000000027 */
[----:B------:R2:W-:Y:S01]  /*161c0*/  STG.E.U16 desc[UR28][R50.64], R3 ;  /* 0x0000000332007986 */ /* 0x0005e2000c10151c */
[----:B------:R-:W-:Y:S02]  /*161d0*/  F2FP.BF16.F32.PACK_AB R156, R159, R156 ;  /* 0x0000009c9f9c723e */ /* 0x000fe400000010ff */
[----:B------:R-:W-:Y:S01]  /*161e0*/  F2FP.BF16.F32.PACK_AB R158, R161, R158 ;  /* 0x0000009ea19e723e */ /* 0x000fe200000010ff */
[----:B------:R-:W-:Y:S01]  /*161f0*/  STG.E.U16 desc[UR28][R18.64], R140 ;  /* 0x0000008c12007986 */ /* 0x000fe2000c10151c */
[----:B-1----:R-:W-:-:S02]  /*16200*/  PRMT R45, R156, 0x7632, R45 ;  /* 0x000076329c2d7816 */ /* 0x002fc4000000002d */
[----:B------:R-:W-:Y:S01]  /*16210*/  F2FP.BF16.F32.PACK_AB R160, R163, R160 ;  /* 0x000000a0a3a0723e */ /* 0x000fe200000010ff */
[----:B------:R1:W-:Y:S01]  /*16220*/  STG.E.U16 desc[UR28][R56.64], R2 ;  /* 0x0000000238007986 */ /* 0x0003e2000c10151c */
[----:B------:R-:W-:Y:S02]  /*16230*/  F2FP.BF16.F32.PACK_AB R162, R165, R162 ;  /* 0x000000a2a5a2723e */ /* 0x000fe400000010ff */
[----:B------:R-:W-:Y:S01]  /*16240*/  F2FP.BF16.F32.PACK_AB R164, R167, R164 ;  /* 0x000000a4a7a4723e */ /* 0x000fe200000010ff */
[----:B------:R3:W-:Y:S01]  /*16250*/  STG.E.U16 desc[UR28][R36.64], R142 ;  /* 0x0000008e24007986 */ /* 0x0007e2000c10151c */
[----:B--2---:R-:W-:Y:S02]  /*16260*/  PRMT R3, R144, 0x7632, R3 ;  /* 0x0000763290037816 */ /* 0x004fe40000000003 */
[----:B------:R-:W-:Y:S01]  /*16270*/  F2FP.BF16.F32.PACK_AB R166, R169, R166 ;  /* 0x000000a6a9a6723e */ /* 0x000fe200000010ff */
[----:B------:R-:W-:Y:S01]  /*16280*/  STG.E.U16 desc[UR28][R62.64], R31 ;  /* 0x0000001f3e007986 */ /* 0x000fe2000c10151c */
[----:B------:R-:W-:-:S02]  /*16290*/  PRMT R44, R164, 0x7632, R44 ;  /* 0x00007632a42c7816 */ /* 0x000fc4000000002c */
[----:B------:R-:W-:Y:S01]  /*162a0*/  F2FP.BF16.F32.PACK_AB R168, R171, R168 ;  /* 0x000000a8aba8723e */ /* 0x000fe200000010ff */
[----:B------:R-:W-:Y:S01]  /*162b0*/  STG.E.U16 desc[UR28][R128.64], R144 ;  /* 0x0000009080007986 */ /* 0x000fe2000c10151c */
[----:B-1----:R-:W-:Y:S02]  /*162c0*/  PRMT R2, R146, 0x7632, R2 ;  /* 0x0000763292027816 */ /* 0x002fe40000000002 */
[----:B------:R-:W-:Y:S01]  /*162d0*/  F2FP.BF16.F32.PACK_AB R170, R173, R170 ;  /* 0x000000aaadaa723e */ /* 0x000fe200000010ff */
[----:B------:R1:W-:Y:S01]  /*162e0*/  STG.E.U16 desc[UR28][R66.64], R3 ;  /* 0x0000000342007986 */ /* 0x0003e2000c10151c */
[----:B---3--:R-:W-:Y:S02]  /*162f0*/  PRMT R37, R148, 0x7632, R37 ;  /* 0x0000763294257816 */ /* 0x008fe40000000025 */
[----:B------:R-:W-:Y:S01]  /*16300*/  F2FP.BF16.F32.PACK_AB R172, R175, R172 ;  /* 0x000000acafac723e */ /* 0x000fe200000010ff */
[----:B------:R2:W-:Y:S01]  /*16310*/  STG.E.U16 desc[UR28][R42.64], R146 ;  /* 0x000000922a007986 */ /* 0x0005e2000c10151c */
[----:B------:R-:W-:-:S02]  /*16320*/  F2FP.BF16.F32.PACK_AB R174, R177, R174 ;  /* 0x000000aeb1ae723e */ /* 0x000fc400000010ff */
[----:B------:R-:W-:Y:S01]  /*16330*/  PRMT R50, R172, 0x7632, R50 ;  /* 0x00007632ac327816 */ /* 0x000fe20000000032 */
[----:B------:R3:W-:Y:S01]  /*16340*/  STG.E.U16 desc[UR28][R70.64], R2 ;  /* 0x0000000246007986 */ /* 0x0007e2000c10151c */
[----:B------:R-:W-:Y:S02]  /*16350*/  PRMT R51, R174, 0x7632, R51 ;  /* 0x00007632ae337816 */ /* 0x000fe40000000033 */
[----:B------:R-:W-:Y:S01]  /*16360*/  F2FP.BF16.F32.PACK_AB R176, R179, R176 ;  /* 0x000000b0b3b0723e */ /* 0x000fe200000010ff */
[----:B------:R-:W-:Y:S01]  /*16370*/  STG.E.U16 desc[UR28][R26.64], R148 ;  /* 0x000000941a007986 */ /* 0x000fe2000c10151c */
[----:B-1----:R-:W-:Y:S02]  /*16380*/  PRMT R3, R160, 0x7632, R3 ;  /* 0x00007632a0037816 */ /* 0x002fe40000000003 */
[----:B------:R-:W-:Y:S01]  /*16390*/  F2FP.BF16.F32.PACK_AB R178, R181, R178 ;  /* 0x000000b2b5b2723e */ /* 0x000fe200000010ff */
[----:B------:R-:W-:Y:S01]  /*163a0*/  STG.E.U16 desc[UR28][R74.64], R37 ;  /* 0x000000254a007986 */ /* 0x000fe2000c10151c */
[----:B--2---:R-:W-:-:S02]  /*163b0*/  PRMT R43, R154, 0x7632, R43 ;  /* 0x000076329a2b7816 */ /* 0x004fc4000000002b */
[----:B------:R-:W-:Y:S01]  /*163c0*/  PRMT R42, R162, 0x7632, R42 ;  /* 0x00007632a22a7816 */ /* 0x000fe2000000002a */
[----:B------:R1:W-:Y:S01]  /*163d0*/  STG.E.U16 desc[UR28][R48.64], R150 ;  /* 0x0000009630007986 */ /* 0x0003e2000c10151c */
[----:B---3--:R-:W-:Y:S02]  /*163e0*/  PRMT R2, R152, 0x7632, R2 ;  /* 0x0000763298027816 */ /* 0x008fe40000000002 */
[----:B------:R-:W-:Y:S01]  /*163f0*/  F2FP.BF16.F32.PACK_AB R180, R183, R180 ;  /* 0x000000b4b7b4723e */ /* 0x000fe200000010ff */
[----:B------:R-:W-:Y:S01]  /*16400*/  STG.E.U16 desc[UR28][R78.64], R39 ;  /* 0x000000274e007986 */ /* 0x000fe2000c10151c */
[----:B------:R-:W-:Y:S02]  /*16410*/  F2FP.BF16.F32.PACK_AB R182, R185, R182 ;  /* 0x000000b6b9b6723e */ /* 0x000fe400000010ff */
[----:B------:R-:W-:Y:S01]  /*16420*/  F2FP.BF16.F32.PACK_AB R184, R187, R184 ;  /* 0x000000b8bbb8723e */ /* 0x000fe200000010ff */
[----:B------:R-:W-:Y:S01]  /*16430*/  STG.E.U16 desc[UR28][R16.64], R152 ;  /* 0x0000009810007986 */ /* 0x000fe2000c10151c */
[----:B------:R-:W-:-:S02]  /*16440*/  F2FP.BF16.F32.PACK_AB R186, R189, R186 ;  /* 0x000000babdba723e */ /* 0x000fc400000010ff */
[----:B------:R-:W-:Y:S01]  /*16450*/  PRMT R56, R184, 0x7632, R56 ;  /* 0x00007632b8387816 */ /* 0x000fe20000000038 */
[----:B------:R2:W-:Y:S01]  /*16460*/  STG.E.U16 desc[UR28][R82.64], R2 ;  /* 0x0000000252007986 */ /* 0x0005e2000c10151c */
[----:B-1----:R-:W-:Y:S02]  /*16470*/  PRMT R48, R168, 0x7632, R48 ;  /* 0x00007632a8307816 */ /* 0x002fe40000000030 */
[----:B------:R-:W-:Y:S01]  /*16480*/  PRMT R49, R170, 0x7632, R49 ;  /* 0x00007632aa317816 */ /* 0x000fe20000000031 */
[----:B------:R1:W-:Y:S01]  /*16490*/  STG.E.U16 desc[UR28][R54.64], R154 ;  /* 0x0000009a36007986 */ /* 0x0003e2000c10151c */
[----:B------:R-:W-:Y:S02]  /*164a0*/  F2FP.BF16.F32.PACK_AB R188, R193, R188 ;  /* 0x000000bcc1bc723e */ /* 0x000fe400000010ff */
[----:B------:R-:W-:Y:S01]  /*164b0*/  PRMT R57, R186, 0x7632, R57 ;  /* 0x00007632ba397816 */ /* 0x000fe20000000039 */
[----:B------:R-:W-:Y:S01]  /*164c0*/  STG.E.U16 desc[UR28][R86.64], R43 ;  /* 0x0000002b56007986 */ /* 0x000fe2000c10151c */
[----:B------:R-:W-:-:S02]  /*164d0*/  F2FP.BF16.F32.PACK_AB R190, R191, R190 ;  /* 0x000000bebfbe723e */ /* 0x000fc400000010ff */
[----:B--2---:R-:W-:Y:S01]  /*164e0*/  PRMT R2, R158, 0x7632, R2 ;  /* 0x000076329e027816 */ /* 0x004fe20000000002 */
[----:B------:R-:W-:Y:S01]  /*164f0*/  STG.E.U16 desc[UR28][R34.64], R156 ;  /* 0x0000009c22007986 */ /* 0x000fe2000c10151c */
[----:B-1----:R-:W-:-:S03]  /*16500*/  PRMT R54, R180, 0x7632, R54 ;  /* 0x00007632b4367816 */ /* 0x002fc60000000036 */
[----:B------:R-:W-:Y:S01]  /*16510*/  STG.E.U16 desc[UR28][R90.64], R45 ;  /* 0x0000002d5a007986 */ /* 0x000fe2000c10151c */
[----:B------:R-:W-:-:S03]  /*16520*/  PRMT R55, R182, 0x7632, R55 ;  /* 0x00007632b6377816 */ /* 0x000fc60000000037 */
[----:B------:R-:W-:Y:S04]  /*16530*/  STG.E.U16 desc[UR28][R60.64], R158 ;  /* 0x0000009e3c007986 */ /* 0x000fe8000c10151c */
[----:B------:R1:W-:Y:S04]  /*16540*/  STG.E.U16 desc[UR28][R94.64], R2 ;  /* 0x000000025e007986 */ /* 0x0003e8000c10151c */
[----:B------:R-:W-:Y:S04]  /*16550*/  STG.E.U16 desc[UR28][R130.64], R160 ;  /* 0x000000a082007986 */ /* 0x000fe8000c10151c */
[----:B------:R2:W-:Y:S04]  /*16560*/  STG.E.U16 desc[UR28][R80.64], R3 ;  /* 0x0000000350007986 */ /* 0x0005e8000c10151c */
[----:B------:R-:W-:Y:S01]  /*16570*/  STG.E.U16 desc[UR28][R40.64], R162 ;  /* 0x000000a228007986 */ /* 0x000fe2000c10151c */
[----:B-1----:R-:W-:-:S03]  /*16580*/  PRMT R2, R166, 0x7632, R2 ;  /* 0x00007632a6027816 */ /* 0x002fc60000000002 */
[----:B------:R-:W-:Y:S04]  /*16590*/  STG.E.U16 desc[UR28][R84.64], R42 ;  /* 0x0000002a54007986 */ /* 0x000fe8000c10151c */
[----:B------:R-:W-:Y:S01]  /*165a0*/  STG.E.U16 desc[UR28][R12.64], R164 ;  /* 0x000000a40c007986 */ /* 0x000fe2000c10151c */
[----:B--2---:R-:W-:-:S03]  /*165b0*/  IMAD.SHL.U32 R3, R135, 0x4, RZ ;  /* 0x0000000487037824 */ /* 0x004fc600078e00ff */
[----:B------:R-:W-:Y:S04]  /*165c0*/  STG.E.U16 desc[UR28][R88.64], R44 ;  /* 0x0000002c58007986 */ /* 0x000fe8000c10151c */
[----:B------:R-:W-:Y:S04]  /*165d0*/  STG.E.U16 desc[UR28][R46.64], R166 ;  /* 0x000000a62e007986 */ /* 0x000fe8000c10151c */
[----:B------:R-:W-:Y:S04]  /*165e0*/  STG.E.U16 desc[UR28][R92.64], R2 ;  /* 0x000000025c007986 */ /* 0x000fe8000c10151c */
[----:B------:R-:W-:Y:S04]  /*165f0*/  STG.E.U16 desc[UR28][R8.64], R168 ;  /* 0x000000a808007986 */ /* 0x000fe8000c10151c */
[----:B------:R-:W-:Y:S04]  /*16600*/  STG.E.U16 desc[UR28][R96.64], R48 ;  /* 0x0000003060007986 */ /* 0x000fe8000c10151c */
[----:B------:R1:W-:Y:S04]  /*16610*/  STG.E.U16 desc[UR28][R52.64], R170 ;  /* 0x000000aa34007986 */ /* 0x0003e8000c10151c */
[----:B------:R-:W-:Y:S04]  /*16620*/  STG.E.U16 desc[UR28][R98.64], R49 ;  /* 0x0000003162007986 */ /* 0x000fe8000c10151c */
[----:B------:R-:W-:Y:S04]  /*16630*/  STG.E.U16 desc[UR28][R14.64], R172 ;  /* 0x000000ac0e007986 */ /* 0x000fe8000c10151c */
[----:B------:R-:W-:Y:S01]  /*16640*/  STG.E.U16 desc[UR28][R100.64], R50 ;  /* 0x0000003264007986 */ /* 0x000fe2000c10151c */
[----:B-1----:R-:W-:-:S02]  /*16650*/  PRMT R52, R176, 0x7632, R52 ;  /* 0x00007632b0347816 */ /* 0x002fc40000000034 */
[----:B------:R-:W-:Y:S01]  /*16660*/  PRMT R53, R178, 0x7632, R53 ;  /* 0x00007632b2357816 */ /* 0x000fe20000000035 */
[----:B------:R1:W-:Y:S04]  /*16670*/  STG.E.U16 desc[UR28][R58.64], R174 ;  /* 0x000000ae3a007986 */ /* 0x0003e8000c10151c */
[----:B------:R-:W-:Y:S04]  /*16680*/  STG.E.U16 desc[UR28][R102.64], R51 ;  /* 0x0000003366007986 */ /* 0x000fe8000c10151c */
[----:B------:R2:W-:Y:S04]  /*16690*/  STG.E.U16 desc[UR28][R6.64], R176 ;  /* 0x000000b006007986 */ /* 0x0005e8000c10151c */
[----:B------:R3:W-:Y:S01]  /*166a0*/  STG.E.U16 desc[UR28][R104.64], R52 ;  /* 0x0000003468007986 */ /* 0x0007e2000c10151c */
[----:B-1----:R-:W-:-:S02]  /*166b0*/  PRMT R58, R188, 0x7632, R58 ;  /* 0x00007632bc3a7816 */ /* 0x002fc4000000003a */
[----:B------:R-:W-:Y:S01]  /*166c0*/  PRMT R59, R190, 0x7632, R59 ;  /* 0x00007632be3b7816 */ /* 0x000fe2000000003b */
[----:B------:R3:W-:Y:S01]  /*166d0*/  STG.E.U16 desc[UR28][R64.64], R178 ;  /* 0x000000b240007986 */ /* 0x0007e2000c10151c */
[----:B--2---:R-:W1:Y:S03]  /*166e0*/  LDC.64 R6, c[0x0][0x3a0] ;  /* 0x0000e800ff067b82 */ /* 0x004e660000000a00 */
[----:B------:R3:W-:Y:S04]  /*166f0*/  STG.E.U16 desc[UR28][R106.64], R53 ;  /* 0x000000356a007986 */ /* 0x0007e8000c10151c */
[----:B------:R3:W-:Y:S04]  /*16700*/  STG.E.U16 desc[UR28][R24.64], R180 ;  /* 0x000000b418007986 */ /* 0x0007e8000c10151c */
[----:B------:R3:W-:Y:S04]  /*16710*/  STG.E.U16 desc[UR28][R108.64], R54 ;  /* 0x000000366c007986 */ /* 0x0007e8000c10151c */
[----:B------:R3:W-:Y:S04]  /*16720*/  STG.E.U16 desc[UR28][R68.64], R182 ;  /* 0x000000b644007986 */ /* 0x0007e8000c10151c */
[----:B------:R3:W-:Y:S04]  /*16730*/  STG.E.U16 desc[UR28][R110.64], R55 ;  /* 0x000000376e007986 */ /* 0x0007e8000c10151c */
[----:B------:R3:W-:Y:S01]  /*16740*/  STG.E.U16 desc[UR28][R10.64], R184 ;  /* 0x000000b80a007986 */ /* 0x0007e2000c10151c */
[----:B-1----:R-:W-:-:S03]  /*16750*/  IADD3 R2, P0, P1, R3, UR6, R6 ;  /* 0x0000000603027c10 */ /* 0x002fc6000f91e006 */
[----:B------:R3:W-:Y:S01]  /*16760*/  STG.E.U16 desc[UR28][R112.64], R56 ;  /* 0x0000003870007986 */ /* 0x0007e2000c10151c */
[----:B------:R-:W-:-:S03]  /*16770*/  IADD3.X R3, PT, PT, R4, UR5, R7, P0, P1 ;  /* 0x0000000504037c10 */ /* 0x000fc600087e2407 */
[----:B------:R3:W-:Y:S04]  /*16780*/  STG.E.U16 desc[UR28][R72.64], R186 ;  /* 0x000000ba48007986 */ /* 0x0007e8000c10151c */
[----:B------:R3:W-:Y:S04]  /*16790*/  STG.E.U16 desc[UR28][R114.64], R57 ;  /* 0x0000003972007986 */ /* 0x0007e8000c10151c */
[----:B------:R3:W-:Y:S04]  /*167a0*/  STG.E.U16 desc[UR28][R32.64], R188 ;  /* 0x000000bc20007986 */ /* 0x0007e8000c10151c */
[----:B------:R3:W-:Y:S04]  /*167b0*/  STG.E.U16 desc[UR28][R116.64], R58 ;  /* 0x0000003a74007986 */ /* 0x0007e8000c10151c */
[----:B------:R3:W-:Y:S04]  /*167c0*/  STG.E.U16 desc[UR28][R76.64], R190 ;  /* 0x000000be4c007986 */ /* 0x0007e8000c10151c */
[----:B------:R3:W-:Y:S04]  /*167d0*/  STG.E.U16 desc[UR28][R118.64], R59 ;  /* 0x0000003b76007986 */ /* 0x0007e8000c10151c */
[----:B------:R3:W-:Y:S01]  /*167e0*/  STG.E desc[UR28][R2.64], R0 ;  /* 0x0000000002007986 */ /* 0x0007e2000c10191c */
[----:B0-----:R-:W-:Y:S06]  /*167f0*/  BAR.SYNC.DEFER_BLOCKING 0x0 ;  /* 0x0000000000007b1d */ /* 0x001fec0000010000 */
[----:B------:R-:W-:Y:S05]  /*16800*/  BRA.U UP0, `(.L_x_20) ;  /* 0x0000000100a07547 */ /* 0x000fea000b800000 */
[----:B------:R-:W0:Y:S01]  /*16810*/  S2UR UR5, SR_CgaCtaId ;  /* 0x00000000000579c3 */ /* 0x000e220000008800 */
[----:B------:R-:W-:Y:S01]  /*16820*/  NOP ;  /* 0x0000000000007918 */ /* 0x000fe20000000000 */
[----:B------:R-:W-:Y:S01]  /*16830*/  UMOV UR4, 0x50 ;  /* 0x0000005000047882 */ /* 0x000fe20000000000 */
[----:B---3--:R-:W-:Y:S02]  /*16840*/  IMAD.U32 R0, RZ, RZ, UR16 ;  /* 0x00000010ff007e24 */ /* 0x008fe4000f8e00ff */
[----:B------:R-:W-:Y:S02]  /*16850*/  IMAD.MOV.U32 R3, RZ, RZ, 0xff ;  /* 0x000000ffff037424 */ /* 0x000fe400078e00ff */
[----:B------:R-:W-:Y:S01]  /*16860*/  IMAD.MOV.U32 R7, RZ, RZ, 0x1 ;  /* 0x00000001ff077424 */ /* 0x000fe200078e00ff */
[----:B------:R-:W-:-:S04]  /*16870*/  LOP3.LUT R0, R0, 0xffff, RZ, 0xc0, !PT ;  /* 0x0000ffff00007812 */ /* 0x000fc800078ec0ff */
[----:B------:R-:W-:-:S05]  /*16880*/  SHF.R.U32.HI R0, RZ, 0x5, R0 ;  /* 0x00000005ff007819 */ /* 0x000fca0000011600 */
[----:B------:R-:W-:Y:S01]  /*16890*/  VIADD R2, R0, 0x10 ;  /* 0x0000001000027836 */ /* 0x000fe20000000000 */
[----:B------:R-:W-:Y:S01]  /*168a0*/  SHF.L.U32 R0, R3, R0, RZ ;  /* 0x0000000003007219 */ /* 0x000fe200000006ff */
[----:B0-----:R-:W-:-:S03]  /*168b0*/  ULEA UR6, UR5, UR4, 0x18 ;  /* 0x0000000405067291 */ /* 0x001fc6000f8ec0ff */
[----:B------:R-:W-:-:S04]  /*168c0*/  SHF.L.U32 R3, R7, R2, RZ ;  /* 0x0000000207037219 */ /* 0x000fc800000006ff */
[----:B------:R-:W-:Y:S02]  /*168d0*/  LOP3.LUT R0, R3, R0, RZ, 0xfc, !PT ;  /* 0x0000000003007212 */ /* 0x000fe400078efcff */
[----:B------:R-:W0:Y:S02]  /*168e0*/  LDS R5, [UR6] ;  /* 0x00000006ff057984 */ /* 0x000e240008000800 */
[C---:B------:R-:W-:Y:S02]  /*168f0*/  LOP3.LUT R2, R0.reuse, 0xffff, RZ, 0xc0, !PT ;  /* 0x0000ffff00027812 */ /* 0x040fe400078ec0ff */
[----:B0-----:R-:W-:-:S04]  /*16900*/  LOP3.LUT R3, R0, 0xffff, R5, 0x80, !PT ;  /* 0x0000ffff00037812 */ /* 0x001fc800078e8005 */
[----:B------:R-:W-:-:S13]  /*16910*/  ISETP.NE.AND P0, PT, R3, R2, PT ;  /* 0x000000020300720c */ /* 0x000fda0003f05270 */
[----:B------:R-:W-:Y:S05]  /*16920*/  @P0 BRA `(.L_x_21) ;  /* 0x0000000000500947 */ /* 0x000fea0003800000 */
[----:B------:R-:W-:Y:S02]  /*16930*/  SHF.R.U32.HI R5, RZ, 0x10, R5 ;  /* 0x00000010ff057819 */ /* 0x000fe40000011605 */
[----:B------:R-:W-:-:S04]  /*16940*/  SHF.R.U32.HI R2, RZ, 0x10, R0 ;  /* 0x00000010ff027819 */ /* 0x000fc80000011600 */
[----:B------:R-:W-:-:S04]  /*16950*/  LOP3.LUT R5, R5, R2, RZ, 0xc0, !PT ;  /* 0x0000000205057212 */ /* 0x000fc800078ec0ff */
[----:B------:R-:W-:-:S13]  /*16960*/  ISETP.NE.AND P0, PT, R5, R2, PT ;  /* 0x000000020500720c */ /* 0x000fda0003f05270 */
[----:B------:R-:W-:Y:S05]  /*16970*/  @P0 BRA `(.L_x_22) ;  /* 0x0000000000300947 */ /* 0x000fea0003800000 */
[----:B------:R-:W-:Y:S01]  /*16980*/  R2UR UR4, R0 ;  /* 0x00000000000472ca */ /* 0x000fe200000e0000 */
[----:B------:R-:W-:Y:S01]  /*16990*/  VOTEU.ANY UR5, UPT, PT ;  /* 0x0000000000057886 */ /* 0x000fe200038e0100 */
[----:B------:R-:W0:Y:S01]  /*169a0*/  S2R R0, SR_LANEID ;  /* 0x0000000000007919 */ /* 0x000e220000000000 */
[----:B------:R-:W-:-:S10]  /*169b0*/  UFLO.U32 UR5, UR5 ;  /* 0x00000005000572bd */ /* 0x000fd400080e0000 */
[----:B------:R-:W-:-:S06]  /*169c0*/  ULOP3.LUT UR4, URZ, UR4, URZ, 0x33, !UPT ;  /* 0x00000004ff047292 */ /* 0x000fcc000f8e33ff */
[----:B------:R-:W-:-:S04]  /*169d0*/  IMAD.U32 R2, RZ, RZ, UR4 ;  /* 0x00000004ff027e24 */ /* 0x000fc8000f8e00ff */
[----:B------:R-:W1:Y:S02]  /*169e0*/  REDUX UR7, R2 ;  /* 0x00000000020773c4 */ /* 0x000e640000000000 */
[----:B------:R2:W-:Y:S01]  /*169f0*/  UTCATOMSWS.AND URZ, UR4 ;  /* 0x0000000400ff79e3 */ /* 0x0005e20008000000 */
[----:B0-----:R-:W-:Y:S01]  /*16a00*/  ISETP.EQ.U32.AND P0, PT, R0, UR5, PT ;  /* 0x0000000500007c0c */ /* 0x001fe2000bf02070 */
[----:B-1----:R-:W-:-:S12]  /*16a10*/  IMAD.U32 R0, RZ, RZ, UR7 ;  /* 0x00000007ff007e24 */ /* 0x002fd8000f8e00ff */
[----:B------:R2:W-:Y:S01]  /*16a20*/  @P0 ATOMS.AND RZ, [UR6], R0 ;  /* 0x00000000ffff098c */ /* 0x0005e2000a800006 */
[----:B------:R-:W-:Y:S05]  /*16a30*/  BRA `(.L_x_20) ;  /* 0x0000000000147947 */ /* 0x000fea0003800000 */
.L_x_22:
[----:B------:R-:W-:-:S07]  /*16a40*/  MOV R2, 0x16a60 ;  /* 0x00016a6000027802 */ /* 0x000fce0000000f00 */
[----:B------:R-:W-:Y:S05]  /*16a50*/  CALL.REL.NOINC `($__internal_0_$__cuda_sm10x_tcgen05_guardrail_trap_col_being_dealloced_not_returned_by_alloc) ;  /* 0x0000000000487944 */ /* 0x000fea0003c00000 */
[----:B------:R-:W-:Y:S05]  /*16a60*/  BRA `(.L_x_20) ;  /* 0x0000000000087947 */ /* 0x000fea0003800000 */
.L_x_21:
[----:B------:R-:W-:-:S07]  /*16a70*/  MOV R2, 0x16a90 ;  /* 0x00016a9000027802 */ /* 0x000fce0000000f00 */
[----:B------:R-:W-:Y:S05]  /*16a80*/  CALL.REL.NOINC `($__internal_2_$__cuda_sm10x_tcgen05_guardrail_trap_unallocated_columns_being_dealloced) ;  /* 0x0000000000547944 */ /* 0x000fea0003c00000 */
.L_x_20:
[----:B------:R-:W-:Y:S01]  /*16a90*/  NOP ;  /* 0x0000000000007918 */ /* 0x000fe20000000000 */
[----:B--2---:R-:W-:Y:S05]  /*16aa0*/  EXIT ;  /* 0x000000000000794d */ /* 0x004fea0003800000 */
.L_x_8:
[----:B------:R-:W1:Y:S02]  /*16ab0*/  SYNCS.PHASECHK.TRANS64.TRYWAIT P2, [UR15+0x8000], RZ ;  /* 0x008000ffff0075a7 */ /* 0x000e64000804110f */
[----:B-1----:R-:W-:Y:S05]  /*16ac0*/  @!P2 BRA `(.L_x_8) ;  /* 0xfffffffc00f8a947 */ /* 0x002fea000383ffff */
[----:B------:R-:W-:Y:S05]  /*16ad0*/  BRA `(.L_x_7) ;  /* 0xfffffed000d87947 */ /* 0x000fea000383ffff */
.L_x_14:
[----:B------:R-:W1:Y:S02]  /*16ae0*/  SYNCS.PHASECHK.TRANS64.TRYWAIT P0, [UR15+0x10010], RZ ;  /* 0x010010ffff0075a7 */ /* 0x000e64000800110f */
[----:B-1----:R-:W-:Y:S05]  /*16af0*/  @!P0 BRA `(.L_x_14) ;  /* 0xfffffffc00f88947 */ /* 0x002fea000383ffff */
[----:B------:R-:W-:Y:S05]  /*16b00*/  BRA `(.L_x_23) ;  /* 0xffffff6000ec7947 */ /* 0x000fea000383ffff */
.L_x_15:
[----:B------:R-:W-:-:S04]  /*16b10*/  IMAD.U32 R130, RZ, RZ, UR6 ;  /* 0x00000006ff827e24 */ /* 0x000fc8000f8e00ff */
[----:B------:R-:W1:Y:S02]  /*16b20*/  SYNCS.PHASECHK.TRANS64.TRYWAIT P0, [UR18], R130 ;  /* 0x00000082ff0075a7 */ /* 0x000e640008001112 */
[----:B-1----:R-:W-:Y:S05]  /*16b30*/  @!P0 BRA `(.L_x_15) ;  /* 0xfffffffc00f48947 */ /* 0x002fea000383ffff */
[----:B------:R-:W-:Y:S05]  /*16b40*/  BRA `(.L_x_24) ;  /* 0xffffffa4008c7947 */ /* 0x000fea000383ffff */
.L_x_19:
[----:B------:R-:W0:Y:S02]  /*16b50*/  SYNCS.PHASECHK.TRANS64.TRYWAIT P2, [UR18], R2 ;  /* 0x00000002ff0075a7 */ /* 0x000e240008041112 */
[----:B0-----:R-:W-:Y:S05]  /*16b60*/  @!P2 BRA `(.L_x_19) ;  /* 0xfffffffc00f8a947 */ /* 0x001fea000383ffff */
[----:B------:R-:W-:Y:S05]  /*16b70*/  BRA `(.L_x_18) ;  /* 0xffffffd400f07947 */ /* 0x000fea000383ffff */
        .weak           $__internal_0_$__cuda_sm10x_tcgen05_guardrail_trap_col_being_dealloced_not_returned_by_alloc
        .type           $__internal_0_$__cuda_sm10x_tcgen05_guardrail_trap_col_being_dealloced_not_returned_by_alloc,@function
        .size           $__internal_0_$__cuda_sm10x_tcgen05_guardrail_trap_col_being_dealloced_not_returned_by_alloc,($__internal_1_$__cuda_sm10x_tcgen05_guardrail_trap_phase_invalid_during_alloc - $__internal_0_$__cuda_sm10x_tcgen05_guardrail_trap_col_being_dealloced_not_returned_by_alloc)
$__internal_0_$__cuda_sm10x_tcgen05_guardrail_trap_col_being_dealloced_not_returned_by_alloc:
[----:B------:R-:W-:Y:S05]  /*16b80*/  BPT.TRAP 0x1 ;  /* 0x000000040000795c */ /* 0x000fea0000300000 */
[----:B------:R-:W-:-:S04]  /*16b90*/  IMAD.MOV.U32 R3, RZ, RZ, 0x0 ;  /* 0x00000000ff037424 */ /* 0x000fc800078e00ff */
[----:B------:R-:W-:Y:S05]  /*16ba0*/  RET.REL.NODEC R2 `(attn_fwd) ;  /* 0xfffffe9402147950 */ /* 0x000fea0003c3ffff */
        .weak           $__internal_1_$__cuda_sm10x_tcgen05_guardrail_trap_phase_invalid_during_alloc
        .type           $__internal_1_$__cuda_sm10x_tcgen05_guardrail_trap_phase_invalid_during_alloc,@function
        .size           $__internal_1_$__cuda_sm10x_tcgen05_guardrail_trap_phase_invalid_during_alloc,($__internal_2_$__cuda_sm10x_tcgen05_guardrail_trap_unallocated_columns_being_dealloced - $__internal_1_$__cuda_sm10x_tcgen05_guardrail_trap_phase_invalid_during_alloc)
$__internal_1_$__cuda_sm10x_tcgen05_guardrail_trap_phase_invalid_during_alloc:
[----:B------:R-:W-:Y:S05]  /*16bb0*/  BPT.TRAP 0x1 ;  /* 0x000000040000795c */ /* 0x000fea0000300000 */
[----:B------:R-:W-:-:S04]  /*16bc0*/  IMAD.MOV.U32 R3, RZ, RZ, 0x0 ;  /* 0x00000000ff037424 */ /* 0x000fc800078e00ff */
[----:B------:R-:W-:Y:S05]  /*16bd0*/  RET.REL.NODEC R2 `(attn_fwd) ;  /* 0xfffffe9402087950 */ /* 0x000fea0003c3ffff */
        .weak           $__internal_2_$__cuda_sm10x_tcgen05_guardrail_trap_unallocated_columns_being_dealloced
        .type           $__internal_2_$__cuda_sm10x_tcgen05_guardrail_trap_unallocated_columns_being_dealloced,@function
        .size           $__internal_2_$__cuda_sm10x_tcgen05_guardrail_trap_unallocated_columns_being_dealloced,(.L_x_28 - $__internal_2_$__cuda_sm10x_tcgen05_guardrail_trap_unallocated_columns_being_dealloced)
$__internal_2_$__cuda_sm10x_tcgen05_guardrail_trap_unallocated_columns_being_dealloced:
[----:B------:R-:W-:Y:S05]  /*16be0*/  BPT.TRAP 0x1 ;  /* 0x000000040000795c */ /* 0x000fea0000300000 */
[----:B------:R-:W-:-:S04]  /*16bf0*/  IMAD.MOV.U32 R3, RZ, RZ, 0x0 ;  /* 0x00000000ff037424 */ /* 0x000fc800078e00ff */
[----:B------:R-:W-:Y:S05]  /*16c00*/  RET.REL.NODEC R2 `(attn_fwd) ;  /* 0xfffffe9002fc7950 */ /* 0x000fea0003c3ffff */
.L_x_25:
[----:B------:R-:W-:-:S00]  /*16c10*/  BRA `(.L_x_25) ;  /* 0xfffffffc00fc7947 */ /* 0x000fc0000383ffff */
[----:B------:R-:W-:-:S00]  /*16c20*/  NOP ;  /* 0x0000000000007918 */ /* 0x000fc00000000000 */
        /* <DEDUP_REMOVED lines=13> */
.L_x_28:


//--------------------- .nv.global.init           --------------------------
	.section	.nv.global.init,"aw",@progbits
.nv.global.init:
	.type		_$_str,@object
	.size		_$_str,(.L_3 - _$_str)
_$_str:
        /*0000*/ 	.byte	0x5f, 0x5f, 0x43, 0x55, 0x44, 0x41, 0x5f, 0x46, 0x54, 0x5a, 0x00
.L_3:


//--------------------- .nv.shared.attn_fwd       --------------------------
	.section	.nv.shared.attn_fwd,"aw",@nobits
	.sectionflags	@""
	.align	16
	.zero		1024


//--------------------- .nv.shared.reserved.0     --------------------------
	.section	.nv.shared.reserved.0,"aw",@nobits
	.align	8
	.weak		__nv_reservedSMEM_offset_0_alias
	.size		__nv_reservedSMEM_offset_0_alias, 0, 64
	.other		__nv_reservedSMEM_offset_0_alias,@"STO_CUDA_RESERVED_SHARED STV_DEFAULT"
__nv_reservedSMEM_offset_0_alias:
	.zero		0
.nv.shared.reserved.0:
	.zero		64
	.weak		__nv_reservedSMEM_allocation_phase
	.type		__nv_reservedSMEM_allocation_phase,@object
	.size		__nv_reservedSMEM_allocation_phase,(.L_0 - __nv_reservedSMEM_allocation_phase)
__nv_reservedSMEM_allocation_phase:
	.zero		1
.L_0:
	.zero		7
	.weak		__nv_reservedSMEM_devtool_atexit_pc
	.type		__nv_reservedSMEM_devtool_atexit_pc,@object
	.size		__nv_reservedSMEM_devtool_atexit_pc,(__nv_reservedSMEM_allocation_mask - __nv_reservedSMEM_devtool_atexit_pc)
__nv_reservedSMEM_devtool_atexit_pc:
	.zero		8
	.weak		__nv_reservedSMEM_allocation_mask
	.type		__nv_reservedSMEM_allocation_mask,@object
	.size		__nv_reservedSMEM_allocation_mask,(.L_2 - __nv_reservedSMEM_allocation_mask)
__nv_reservedSMEM_allocation_mask:
	.zero		4
.L_2:


//--------------------- .nv.constant0.attn_fwd    --------------------------
	.section	.nv.constant0.attn_fwd,"a",@progbits
	.sectionflags	@""
	.align	4
.nv.constant0.attn_fwd:
	.zero		1032


//--------------------- SYMBOLS --------------------------

	.type		.nv.reservedSmem.offset0,@object
	.size		.nv.reservedSmem.offset0,0x4
	.type		.nv.reservedSmem.cap,@object
	.size		.nv.reservedSmem.cap,0x4
